//
// Generated by NVIDIA NVVM Compiler
//
// Compiler Build ID: CL-36424714
// Cuda compilation tools, release 13.0, V13.0.88
// Based on NVVM 20.0.0
//

.version 9.0
.target sm_100
.address_size 64

	// .globl	_Z10std_lowbitPdPKdii
.const .align 8 .b8 CONST_STD[8192];
// _ZZ10std_lowbitPdPKdiiE4sh_x has been demoted
// _ZZ10std_lowbitPdPKdiiE5sh_x2 has been demoted
// _ZZ11std_highbitPdPKdiiiE4sh_x has been demoted
// _ZZ11std_highbitPdPKdiiiE5sh_x2 has been demoted
// _ZZ25ensemble_expansion_lowbitPdPKdS1_iiE4sh_x has been demoted
// _ZZ18ensemble_expansionPdPKdS1_iiE4sh_x has been demoted
// _ZZ15extreme_forwardPdS_S_S_S_S_PiS0_S0_S0_PKdiiiE5max_v has been demoted
// _ZZ15extreme_forwardPdS_S_S_S_S_PiS0_S0_S0_PKdiiiE5min_v has been demoted
// _ZZ15extreme_forwardPdS_S_S_S_S_PiS0_S0_S0_PKdiiiE5max_i has been demoted
// _ZZ15extreme_forwardPdS_S_S_S_S_PiS0_S0_S0_PKdiiiE5min_i has been demoted
// _ZZ8backwardPdS_S_S_PKiS1_iiE8sh_bound has been demoted
// _ZZ15spline_interp_0PdPKdS1_S1_S1_S1_PKiS3_iiiE10max_x_diff has been demoted
// _ZZ15spline_interp_0PdPKdS1_S1_S1_S1_PKiS3_iiiE10min_x_diff has been demoted
// _ZZ19spline_interp_uplowPdS_PKdS1_S1_S1_S1_PKiS3_iiiE10max_x_diff has been demoted
// _ZZ19spline_interp_uplowPdS_PKdS1_S1_S1_S1_PKiS3_iiiE10min_x_diff has been demoted
// _ZZ13spline_interpPdPKdS1_S1_S1_PKiS3_iiiE10max_x_diff has been demoted
// _ZZ13spline_interpPdPKdS1_S1_S1_PKiS3_iiiE10min_x_diff has been demoted
// _ZZ17update_imf_lowbitPdS_PKdiiiiiE12sh_reduction has been demoted
// _ZZ23update_imf_trend_lowbitPdS_PKdS1_iiiiiE12sh_reduction has been demoted
// _ZZ10update_imfPdS_PKdiiiiiE12sh_reduction has been demoted
// _ZZ16update_imf_trendPdS_PKdS1_iiiiiE12sh_reduction has been demoted

.visible .entry _Z10std_lowbitPdPKdii(
	.param .u64 .ptr .align 1 _Z10std_lowbitPdPKdii_param_0,
	.param .u64 .ptr .align 1 _Z10std_lowbitPdPKdii_param_1,
	.param .u32 _Z10std_lowbitPdPKdii_param_2,
	.param .u32 _Z10std_lowbitPdPKdii_param_3
)
{
	.reg .pred 	%p<11>;
	.reg .b32 	%r<15>;
	.reg .b64 	%rd<13>;
	.reg .b64 	%fd<57>;
	// demoted variable
	.shared .align 8 .b8 _ZZ10std_lowbitPdPKdiiE4sh_x[2048];
	// demoted variable
	.shared .align 8 .b8 _ZZ10std_lowbitPdPKdiiE5sh_x2[2048];
	ld.param.u64 	%rd3, [_Z10std_lowbitPdPKdii_param_0];
	ld.param.u64 	%rd4, [_Z10std_lowbitPdPKdii_param_1];
	ld.param.u32 	%r9, [_Z10std_lowbitPdPKdii_param_2];
	ld.param.u32 	%r10, [_Z10std_lowbitPdPKdii_param_3];
	mov.u32 	%r1, %tid.x;
	mov.u32 	%r2, %ctaid.x;
	mul.lo.s32 	%r3, %r10, %r2;
	shl.b32 	%r11, %r1, 3;
	mov.u32 	%r12, _ZZ10std_lowbitPdPKdiiE4sh_x;
	add.s32 	%r4, %r12, %r11;
	mov.b64 	%rd5, 0;
	st.shared.u64 	[%r4], %rd5;
	mov.u32 	%r13, _ZZ10std_lowbitPdPKdiiE5sh_x2;
	add.s32 	%r5, %r13, %r11;
	st.shared.u64 	[%r5], %rd5;
	bar.sync 	0;
	setp.ge.s32 	%p1, %r1, %r9;
	@%p1 bra 	$L__BB0_4;
	mov.u32 	%r6, %ntid.x;
	ld.shared.f64 	%fd56, [%r4];
	ld.shared.f64 	%fd55, [%r5];
	cvt.s64.s32 	%rd1, %r3;
	cvta.to.global.u64 	%rd2, %rd4;
	mov.u32 	%r14, %r1;
$L__BB0_2:
	cvt.s64.s32 	%rd6, %r14;
	add.s64 	%rd7, %rd6, %rd1;
	shl.b64 	%rd8, %rd7, 3;
	add.s64 	%rd9, %rd2, %rd8;
	ld.global.f64 	%fd15, [%rd9];
	add.f64 	%fd56, %fd15, %fd56;
	fma.rn.f64 	%fd55, %fd15, %fd15, %fd55;
	add.s32 	%r14, %r14, %r6;
	setp.lt.s32 	%p2, %r14, %r9;
	@%p2 bra 	$L__BB0_2;
	st.shared.f64 	[%r4], %fd56;
	st.shared.f64 	[%r5], %fd55;
$L__BB0_4:
	bar.sync 	0;
	setp.gt.u32 	%p3, %r1, 127;
	@%p3 bra 	$L__BB0_6;
	ld.shared.f64 	%fd16, [%r4+1024];
	ld.shared.f64 	%fd17, [%r4];
	add.f64 	%fd18, %fd16, %fd17;
	st.shared.f64 	[%r4], %fd18;
	ld.shared.f64 	%fd19, [%r5+1024];
	ld.shared.f64 	%fd20, [%r5];
	add.f64 	%fd21, %fd19, %fd20;
	st.shared.f64 	[%r5], %fd21;
$L__BB0_6:
	bar.sync 	0;
	setp.gt.u32 	%p4, %r1, 63;
	@%p4 bra 	$L__BB0_8;
	ld.shared.f64 	%fd22, [%r4+512];
	ld.shared.f64 	%fd23, [%r4];
	add.f64 	%fd24, %fd22, %fd23;
	st.shared.f64 	[%r4], %fd24;
	ld.shared.f64 	%fd25, [%r5+512];
	ld.shared.f64 	%fd26, [%r5];
	add.f64 	%fd27, %fd25, %fd26;
	st.shared.f64 	[%r5], %fd27;
$L__BB0_8:
	bar.sync 	0;
	setp.gt.u32 	%p5, %r1, 31;
	@%p5 bra 	$L__BB0_15;
	ld.shared.f64 	%fd28, [%r4+256];
	ld.shared.f64 	%fd29, [%r4];
	add.f64 	%fd7, %fd28, %fd29;
	st.shared.f64 	[%r4], %fd7;
	ld.shared.f64 	%fd30, [%r5+256];
	ld.shared.f64 	%fd31, [%r5];
	add.f64 	%fd8, %fd30, %fd31;
	st.shared.f64 	[%r5], %fd8;
	setp.gt.u32 	%p6, %r1, 15;
	@%p6 bra 	$L__BB0_15;
	ld.shared.f64 	%fd32, [%r4+128];
	add.f64 	%fd9, %fd32, %fd7;
	st.shared.f64 	[%r4], %fd9;
	ld.shared.f64 	%fd33, [%r5+128];
	add.f64 	%fd10, %fd33, %fd8;
	st.shared.f64 	[%r5], %fd10;
	setp.gt.u32 	%p7, %r1, 7;
	@%p7 bra 	$L__BB0_15;
	ld.shared.f64 	%fd34, [%r4+64];
	add.f64 	%fd11, %fd34, %fd9;
	st.shared.f64 	[%r4], %fd11;
	ld.shared.f64 	%fd35, [%r5+64];
	add.f64 	%fd12, %fd35, %fd10;
	st.shared.f64 	[%r5], %fd12;
	setp.gt.u32 	%p8, %r1, 3;
	@%p8 bra 	$L__BB0_15;
	ld.shared.f64 	%fd36, [%r4+32];
	add.f64 	%fd13, %fd36, %fd11;
	st.shared.f64 	[%r4], %fd13;
	ld.shared.f64 	%fd37, [%r5+32];
	add.f64 	%fd14, %fd37, %fd12;
	st.shared.f64 	[%r5], %fd14;
	setp.gt.u32 	%p9, %r1, 1;
	@%p9 bra 	$L__BB0_15;
	ld.shared.f64 	%fd38, [%r4+16];
	add.f64 	%fd39, %fd38, %fd13;
	st.shared.f64 	[%r4], %fd39;
	ld.shared.f64 	%fd40, [%r5+16];
	add.f64 	%fd41, %fd40, %fd14;
	st.shared.f64 	[%r5], %fd41;
	setp.ne.s32 	%p10, %r1, 0;
	@%p10 bra 	$L__BB0_15;
	cvt.rn.f64.s32 	%fd42, %r9;
	rcp.rn.f64 	%fd43, %fd42;
	ld.shared.f64 	%fd44, [_ZZ10std_lowbitPdPKdiiE4sh_x+8];
	ld.shared.f64 	%fd45, [_ZZ10std_lowbitPdPKdiiE4sh_x];
	add.f64 	%fd46, %fd44, %fd45;
	ld.shared.f64 	%fd47, [_ZZ10std_lowbitPdPKdiiE5sh_x2+8];
	ld.shared.f64 	%fd48, [_ZZ10std_lowbitPdPKdiiE5sh_x2];
	add.f64 	%fd49, %fd47, %fd48;
	mul.f64 	%fd50, %fd43, %fd46;
	st.shared.f64 	[_ZZ10std_lowbitPdPKdiiE4sh_x], %fd50;
	mul.f64 	%fd51, %fd43, %fd49;
	st.shared.f64 	[_ZZ10std_lowbitPdPKdiiE5sh_x2], %fd51;
	mul.f64 	%fd52, %fd50, %fd50;
	sub.f64 	%fd53, %fd51, %fd52;
	sqrt.rn.f64 	%fd54, %fd53;
	cvta.to.global.u64 	%rd10, %rd3;
	mul.wide.u32 	%rd11, %r2, 8;
	add.s64 	%rd12, %rd10, %rd11;
	st.global.f64 	[%rd12], %fd54;
$L__BB0_15:
	ret;

}
	// .globl	_Z11std_highbitPdPKdiii
.visible .entry _Z11std_highbitPdPKdiii(
	.param .u64 .ptr .align 1 _Z11std_highbitPdPKdiii_param_0,
	.param .u64 .ptr .align 1 _Z11std_highbitPdPKdiii_param_1,
	.param .u32 _Z11std_highbitPdPKdiii_param_2,
	.param .u32 _Z11std_highbitPdPKdiii_param_3,
	.param .u32 _Z11std_highbitPdPKdiii_param_4
)
{
	.reg .pred 	%p<7>;
	.reg .b32 	%r<19>;
	.reg .b64 	%rd<16>;
	.reg .b64 	%fd<39>;
	// demoted variable
	.shared .align 8 .b8 _ZZ11std_highbitPdPKdiiiE4sh_x[2048];
	// demoted variable
	.shared .align 8 .b8 _ZZ11std_highbitPdPKdiiiE5sh_x2[2048];
	ld.param.u64 	%rd7, [_Z11std_highbitPdPKdiii_param_0];
	ld.param.u64 	%rd6, [_Z11std_highbitPdPKdiii_param_1];
	ld.param.u32 	%r7, [_Z11std_highbitPdPKdiii_param_2];
	ld.param.u32 	%r8, [_Z11std_highbitPdPKdiii_param_3];
	ld.param.u32 	%r9, [_Z11std_highbitPdPKdiii_param_4];
	cvta.to.global.u64 	%rd1, %rd7;
	mov.u32 	%r10, %tid.x;
	mov.u32 	%r1, %tid.y;
	mov.u32 	%r11, %ntid.x;
	mad.lo.s32 	%r2, %r1, %r11, %r10;
	shl.b32 	%r12, %r2, 3;
	mov.u32 	%r13, _ZZ11std_highbitPdPKdiiiE4sh_x;
	add.s32 	%r3, %r13, %r12;
	mov.b64 	%rd8, 0;
	st.shared.u64 	[%r3], %rd8;
	mov.u32 	%r14, _ZZ11std_highbitPdPKdiiiE5sh_x2;
	add.s32 	%r4, %r14, %r12;
	st.shared.u64 	[%r4], %rd8;
	mov.u32 	%r15, %ctaid.x;
	mad.lo.s32 	%r5, %r15, %r11, %r10;
	bar.sync 	0;
	setp.ge.s32 	%p1, %r5, %r9;
	@%p1 bra 	$L__BB1_4;
	cvta.to.global.u64 	%rd9, %rd6;
	mul.lo.s32 	%r16, %r8, %r7;
	mul.wide.s32 	%rd10, %r16, 8;
	add.s64 	%rd2, %rd9, %rd10;
	mad.lo.s32 	%r17, %r8, %r1, %r5;
	mul.wide.s32 	%rd11, %r17, 8;
	add.s64 	%rd15, %rd9, %rd11;
	ld.shared.f64 	%fd38, [%r3];
	ld.shared.f64 	%fd37, [%r4];
	mov.u32 	%r18, %ntid.y;
	mul.lo.s32 	%r6, %r8, %r18;
	mul.wide.s32 	%rd12, %r6, 8;
$L__BB1_2:
	ld.global.f64 	%fd9, [%rd15];
	add.s64 	%rd15, %rd15, %rd12;
	add.f64 	%fd38, %fd9, %fd38;
	fma.rn.f64 	%fd37, %fd9, %fd9, %fd37;
	setp.lt.u64 	%p2, %rd15, %rd2;
	@%p2 bra 	$L__BB1_2;
	st.shared.f64 	[%r3], %fd38;
	st.shared.f64 	[%r4], %fd37;
$L__BB1_4:
	bar.sync 	0;
	setp.gt.u32 	%p3, %r2, 127;
	@%p3 bra 	$L__BB1_6;
	ld.shared.f64 	%fd10, [%r3+1024];
	ld.shared.f64 	%fd11, [%r3];
	add.f64 	%fd12, %fd10, %fd11;
	st.shared.f64 	[%r3], %fd12;
	ld.shared.f64 	%fd13, [%r4+1024];
	ld.shared.f64 	%fd14, [%r4];
	add.f64 	%fd15, %fd13, %fd14;
	st.shared.f64 	[%r4], %fd15;
$L__BB1_6:
	bar.sync 	0;
	setp.gt.u32 	%p4, %r2, 63;
	@%p4 bra 	$L__BB1_8;
	ld.shared.f64 	%fd16, [%r3+512];
	ld.shared.f64 	%fd17, [%r3];
	add.f64 	%fd18, %fd16, %fd17;
	st.shared.f64 	[%r3], %fd18;
	ld.shared.f64 	%fd19, [%r4+512];
	ld.shared.f64 	%fd20, [%r4];
	add.f64 	%fd21, %fd19, %fd20;
	st.shared.f64 	[%r4], %fd21;
$L__BB1_8:
	bar.sync 	0;
	setp.gt.u32 	%p5, %r2, 31;
	@%p5 bra 	$L__BB1_11;
	ld.shared.f64 	%fd22, [%r3+256];
	ld.shared.f64 	%fd23, [%r3];
	add.f64 	%fd7, %fd22, %fd23;
	st.shared.f64 	[%r3], %fd7;
	ld.shared.f64 	%fd24, [%r4+256];
	ld.shared.f64 	%fd25, [%r4];
	add.f64 	%fd8, %fd24, %fd25;
	st.shared.f64 	[%r4], %fd8;
	setp.gt.u32 	%p6, %r2, 15;
	@%p6 bra 	$L__BB1_11;
	cvt.rn.f64.s32 	%fd26, %r7;
	rcp.rn.f64 	%fd27, %fd26;
	ld.shared.f64 	%fd28, [%r3+128];
	add.f64 	%fd29, %fd28, %fd7;
	ld.shared.f64 	%fd30, [%r4+128];
	add.f64 	%fd31, %fd30, %fd8;
	mul.f64 	%fd32, %fd27, %fd29;
	st.shared.f64 	[%r3], %fd32;
	mul.f64 	%fd33, %fd27, %fd31;
	st.shared.f64 	[%r4], %fd33;
	mul.f64 	%fd34, %fd32, %fd32;
	sub.f64 	%fd35, %fd33, %fd34;
	sqrt.rn.f64 	%fd36, %fd35;
	mul.wide.s32 	%rd13, %r5, 8;
	add.s64 	%rd14, %rd1, %rd13;
	st.global.f64 	[%rd14], %fd36;
$L__BB1_11:
	ret;

}
	// .globl	_Z16normalize_lowbitPdii
.visible .entry _Z16normalize_lowbitPdii(
	.param .u64 .ptr .align 1 _Z16normalize_lowbitPdii_param_0,
	.param .u32 _Z16normalize_lowbitPdii_param_1,
	.param .u32 _Z16normalize_lowbitPdii_param_2
)
{
	.reg .pred 	%p<8>;
	.reg .b32 	%r<10>;
	.reg .b64 	%rd<46>;
	.reg .b64 	%fd<14>;

	ld.param.u64 	%rd18, [_Z16normalize_lowbitPdii_param_0];
	ld.param.s32 	%rd19, [_Z16normalize_lowbitPdii_param_1];
	ld.param.u32 	%r2, [_Z16normalize_lowbitPdii_param_2];
	cvta.to.global.u64 	%rd20, %rd18;
	mov.u32 	%r3, %tid.x;
	mov.u32 	%r4, %ctaid.x;
	mul.lo.s32 	%r5, %r2, %r4;
	mul.wide.u32 	%rd21, %r4, 8;
	mov.u64 	%rd22, CONST_STD;
	add.s64 	%rd23, %rd22, %rd21;
	ld.const.f64 	%fd2, [%rd23];
	setp.gt.f64 	%p1, %fd2, 0d3EB0C6F7A0B5ED8D;
	rcp.rn.f64 	%fd3, %fd2;
	selp.f64 	%fd1, %fd3, 0d3FF0000000000000, %p1;
	cvt.s64.s32 	%rd24, %r5;
	add.s64 	%rd25, %rd24, %rd19;
	shl.b64 	%rd26, %rd25, 3;
	add.s64 	%rd1, %rd26, %rd20;
	add.s32 	%r6, %r5, %r3;
	mul.wide.s32 	%rd27, %r6, 8;
	add.s64 	%rd44, %rd20, %rd27;
	mov.u32 	%r1, %ntid.x;
	mul.wide.u32 	%rd3, %r1, 8;
	add.s64 	%rd28, %rd44, %rd3;
	max.u64 	%rd29, %rd28, %rd1;
	setp.lt.u64 	%p2, %rd28, %rd1;
	selp.u64 	%rd4, 1, 0, %p2;
	add.s64 	%rd30, %rd28, %rd4;
	sub.s64 	%rd5, %rd29, %rd30;
	and.b64  	%rd31, %rd5, -4294967296;
	setp.ne.s64 	%p3, %rd31, 0;
	@%p3 bra 	$L__BB2_2;
	cvt.u32.u64 	%r7, %rd3;
	cvt.u32.u64 	%r8, %rd5;
	div.u32 	%r9, %r8, %r7;
	cvt.u64.u32 	%rd41, %r9;
	bra.uni 	$L__BB2_3;
$L__BB2_2:
	div.u64 	%rd41, %rd5, %rd3;
$L__BB2_3:
	add.s64 	%rd9, %rd41, %rd4;
	and.b64  	%rd32, %rd9, 3;
	setp.eq.s64 	%p4, %rd32, 3;
	@%p4 bra 	$L__BB2_6;
	add.s64 	%rd33, %rd9, 1;
	and.b64  	%rd34, %rd33, 3;
	neg.s64 	%rd42, %rd34;
$L__BB2_5:
	.pragma "nounroll";
	ld.global.f64 	%fd4, [%rd44];
	mul.f64 	%fd5, %fd1, %fd4;
	st.global.f64 	[%rd44], %fd5;
	add.s64 	%rd44, %rd44, %rd3;
	add.s64 	%rd42, %rd42, 1;
	setp.ne.s64 	%p5, %rd42, 0;
	@%p5 bra 	$L__BB2_5;
$L__BB2_6:
	setp.lt.u64 	%p6, %rd9, 3;
	@%p6 bra 	$L__BB2_9;
	mul.wide.u32 	%rd37, %r1, 16;
$L__BB2_8:
	ld.global.f64 	%fd6, [%rd44];
	mul.f64 	%fd7, %fd1, %fd6;
	st.global.f64 	[%rd44], %fd7;
	add.s64 	%rd36, %rd44, %rd3;
	ld.global.f64 	%fd8, [%rd36];
	mul.f64 	%fd9, %fd1, %fd8;
	st.global.f64 	[%rd36], %fd9;
	add.s64 	%rd38, %rd36, %rd3;
	ld.global.f64 	%fd10, [%rd38];
	mul.f64 	%fd11, %fd1, %fd10;
	st.global.f64 	[%rd38], %fd11;
	add.s64 	%rd39, %rd38, %rd3;
	ld.global.f64 	%fd12, [%rd39];
	mul.f64 	%fd13, %fd1, %fd12;
	st.global.f64 	[%rd39], %fd13;
	add.s64 	%rd40, %rd38, %rd37;
	add.s64 	%rd44, %rd39, %rd3;
	setp.lt.u64 	%p7, %rd40, %rd1;
	@%p7 bra 	$L__BB2_8;
$L__BB2_9:
	ret;

}
	// .globl	_Z9normalizePdiii
.visible .entry _Z9normalizePdiii(
	.param .u64 .ptr .align 1 _Z9normalizePdiii_param_0,
	.param .u32 _Z9normalizePdiii_param_1,
	.param .u32 _Z9normalizePdiii_param_2,
	.param .u32 _Z9normalizePdiii_param_3
)
{
	.reg .pred 	%p<3>;
	.reg .b32 	%r<9>;
	.reg .b64 	%rd<8>;
	.reg .b64 	%fd<6>;

	ld.param.u64 	%rd1, [_Z9normalizePdiii_param_0];
	ld.param.u32 	%r2, [_Z9normalizePdiii_param_2];
	ld.param.u32 	%r3, [_Z9normalizePdiii_param_3];
	mov.u32 	%r4, %ctaid.x;
	mov.u32 	%r5, %ntid.x;
	mov.u32 	%r6, %tid.x;
	mad.lo.s32 	%r1, %r4, %r5, %r6;
	setp.ge.s32 	%p1, %r1, %r3;
	@%p1 bra 	$L__BB3_2;
	cvta.to.global.u64 	%rd2, %rd1;
	mul.wide.s32 	%rd3, %r1, 8;
	mov.u64 	%rd4, CONST_STD;
	add.s64 	%rd5, %rd4, %rd3;
	ld.const.f64 	%fd1, [%rd5];
	setp.gt.f64 	%p2, %fd1, 0d3EB0C6F7A0B5ED8D;
	rcp.rn.f64 	%fd2, %fd1;
	selp.f64 	%fd3, %fd2, 0d3FF0000000000000, %p2;
	mov.u32 	%r7, %ctaid.y;
	mad.lo.s32 	%r8, %r2, %r7, %r1;
	mul.wide.s32 	%rd6, %r8, 8;
	add.s64 	%rd7, %rd2, %rd6;
	ld.global.f64 	%fd4, [%rd7];
	mul.f64 	%fd5, %fd4, %fd3;
	st.global.f64 	[%rd7], %fd5;
$L__BB3_2:
	ret;

}
	// .globl	_Z25ensemble_expansion_lowbitPdPKdS1_ii
.visible .entry _Z25ensemble_expansion_lowbitPdPKdS1_ii(
	.param .u64 .ptr .align 1 _Z25ensemble_expansion_lowbitPdPKdS1_ii_param_0,
	.param .u64 .ptr .align 1 _Z25ensemble_expansion_lowbitPdPKdS1_ii_param_1,
	.param .u64 .ptr .align 1 _Z25ensemble_expansion_lowbitPdPKdS1_ii_param_2,
	.param .u32 _Z25ensemble_expansion_lowbitPdPKdS1_ii_param_3,
	.param .u32 _Z25ensemble_expansion_lowbitPdPKdS1_ii_param_4
)
{
	.reg .pred 	%p<9>;
	.reg .b32 	%r<65>;
	.reg .b64 	%rd<152>;
	.reg .b64 	%fd<164>;
	// demoted variable
	.shared .align 8 .b8 _ZZ25ensemble_expansion_lowbitPdPKdS1_iiE4sh_x[256];
	ld.param.u64 	%rd27, [_Z25ensemble_expansion_lowbitPdPKdS1_ii_param_0];
	ld.param.u64 	%rd28, [_Z25ensemble_expansion_lowbitPdPKdS1_ii_param_1];
	ld.param.u64 	%rd29, [_Z25ensemble_expansion_lowbitPdPKdS1_ii_param_2];
	ld.param.u32 	%r31, [_Z25ensemble_expansion_lowbitPdPKdS1_ii_param_3];
	ld.param.u32 	%r30, [_Z25ensemble_expansion_lowbitPdPKdS1_ii_param_4];
	cvta.to.global.u64 	%rd1, %rd27;
	cvta.to.global.u64 	%rd144, %rd29;
	cvta.to.global.u64 	%rd30, %rd28;
	mov.u32 	%r1, %tid.x;
	mov.u32 	%r32, %ctaid.x;
	shl.b32 	%r2, %r32, 5;
	mov.u32 	%r3, %ctaid.y;
	add.s32 	%r4, %r2, %r1;
	mad.lo.s32 	%r33, %r31, %r3, %r4;
	mul.wide.s32 	%rd31, %r33, 8;
	add.s64 	%rd3, %rd30, %rd31;
	mov.u32 	%r5, %ntid.x;
	mad.lo.s32 	%r6, %r2, %r5, %r1;
	sub.s32 	%r7, %r30, %r2;
	setp.gt.u32 	%p1, %r1, 31;
	@%p1 bra 	$L__BB4_4;
	setp.ge.s32 	%p2, %r4, %r30;
	mov.f64 	%fd158, 0d0000000000000000;
	@%p2 bra 	$L__BB4_3;
	ld.global.f64 	%fd158, [%rd3];
$L__BB4_3:
	shl.b32 	%r34, %r1, 3;
	mov.u32 	%r35, _ZZ25ensemble_expansion_lowbitPdPKdS1_iiE4sh_x;
	add.s32 	%r36, %r35, %r34;
	st.shared.f64 	[%r36], %fd158;
$L__BB4_4:
	mul.wide.u32 	%rd32, %r6, 8;
	add.s64 	%rd33, %rd144, %rd32;
	mad.lo.s32 	%r37, %r30, %r3, %r2;
	mul.lo.s32 	%r38, %r5, %r37;
	shl.b32 	%r39, %r38, 1;
	add.s32 	%r40, %r39, %r1;
	mul.wide.u32 	%rd34, %r40, 8;
	add.s64 	%rd151, %rd1, %rd34;
	setp.gt.s32 	%p3, %r7, 31;
	bar.sync 	0;
	ld.global.f64 	%fd163, [%rd33];
	mul.wide.u32 	%rd35, %r5, 8;
	add.s64 	%rd148, %rd33, %rd35;
	@%p3 bra 	$L__BB4_14;
	add.s32 	%r8, %r7, -1;
	setp.lt.s32 	%p4, %r7, 2;
	mov.b32 	%r64, -1;
	@%p4 bra 	$L__BB4_13;
	add.s32 	%r45, %r7, -2;
	and.b32  	%r9, %r8, 3;
	setp.lt.u32 	%p5, %r45, 3;
	mov.b32 	%r63, 0;
	@%p5 bra 	$L__BB4_10;
	mul.wide.u32 	%rd6, %r5, 64;
	mul.wide.u32 	%rd7, %r5, 32;
	add.s64 	%rd9, %rd35, %rd32;
	mov.u32 	%r48, _ZZ25ensemble_expansion_lowbitPdPKdS1_iiE4sh_x;
	add.s32 	%r56, %r48, 16;
	and.b32  	%r49, %r8, -4;
	neg.s32 	%r57, %r49;
	mov.b32 	%r58, 0;
$L__BB4_8:
	add.s64 	%rd38, %rd144, %rd9;
	ld.global.f64 	%fd14, [%rd38];
	ld.shared.f64 	%fd15, [%r56+-16];
	add.f64 	%fd16, %fd163, %fd15;
	st.global.f64 	[%rd151], %fd16;
	sub.f64 	%fd17, %fd15, %fd163;
	add.s64 	%rd39, %rd151, %rd35;
	st.global.f64 	[%rd39], %fd17;
	add.s64 	%rd40, %rd38, %rd35;
	ld.global.f64 	%fd18, [%rd40];
	ld.shared.f64 	%fd19, [%r56+-8];
	add.f64 	%fd20, %fd14, %fd19;
	add.s64 	%rd41, %rd39, %rd35;
	st.global.f64 	[%rd41], %fd20;
	sub.f64 	%fd21, %fd19, %fd14;
	add.s64 	%rd42, %rd41, %rd35;
	st.global.f64 	[%rd42], %fd21;
	add.s64 	%rd43, %rd40, %rd35;
	ld.global.f64 	%fd22, [%rd43];
	ld.shared.f64 	%fd23, [%r56];
	add.f64 	%fd24, %fd18, %fd23;
	add.s64 	%rd44, %rd42, %rd35;
	st.global.f64 	[%rd44], %fd24;
	sub.f64 	%fd25, %fd23, %fd18;
	add.s64 	%rd45, %rd44, %rd35;
	st.global.f64 	[%rd45], %fd25;
	add.s64 	%rd46, %rd43, %rd35;
	ld.global.f64 	%fd163, [%rd46];
	ld.shared.f64 	%fd26, [%r56+8];
	add.f64 	%fd27, %fd22, %fd26;
	add.s64 	%rd47, %rd45, %rd35;
	st.global.f64 	[%rd47], %fd27;
	sub.f64 	%fd28, %fd26, %fd22;
	add.s64 	%rd48, %rd47, %rd35;
	st.global.f64 	[%rd48], %fd28;
	add.s32 	%r58, %r58, 4;
	add.s64 	%rd13, %rd151, %rd6;
	add.s64 	%rd144, %rd144, %rd7;
	add.s32 	%r57, %r57, 4;
	add.s32 	%r56, %r56, 32;
	setp.ne.s32 	%p6, %r57, 0;
	add.s64 	%rd151, %rd48, %rd35;
	@%p6 bra 	$L__BB4_8;
	add.s64 	%rd148, %rd144, %rd9;
	add.s32 	%r64, %r58, -1;
	and.b32  	%r63, %r8, -4;
	mov.u64 	%rd151, %rd13;
$L__BB4_10:
	setp.eq.s32 	%p7, %r9, 0;
	@%p7 bra 	$L__BB4_13;
	mul.wide.u32 	%rd20, %r5, 16;
	shl.b32 	%r50, %r63, 3;
	mov.u32 	%r51, _ZZ25ensemble_expansion_lowbitPdPKdS1_iiE4sh_x;
	add.s32 	%r62, %r51, %r50;
	neg.s32 	%r61, %r9;
	mov.f64 	%fd162, %fd163;
$L__BB4_12:
	.pragma "nounroll";
	mov.u32 	%r64, %r63;
	ld.global.f64 	%fd163, [%rd148];
	ld.shared.f64 	%fd29, [%r62];
	add.f64 	%fd30, %fd162, %fd29;
	st.global.f64 	[%rd151], %fd30;
	add.s64 	%rd49, %rd151, %rd35;
	sub.f64 	%fd31, %fd29, %fd162;
	st.global.f64 	[%rd49], %fd31;
	add.s32 	%r63, %r64, 1;
	add.s64 	%rd151, %rd151, %rd20;
	add.s64 	%rd148, %rd148, %rd35;
	add.s32 	%r62, %r62, 8;
	add.s32 	%r61, %r61, 1;
	setp.ne.s32 	%p8, %r61, 0;
	mov.f64 	%fd162, %fd163;
	@%p8 bra 	$L__BB4_12;
$L__BB4_13:
	shl.b32 	%r53, %r64, 3;
	mov.u32 	%r54, _ZZ25ensemble_expansion_lowbitPdPKdS1_iiE4sh_x;
	add.s32 	%r55, %r54, %r53;
	ld.shared.f64 	%fd155, [%r55];
	add.f64 	%fd156, %fd163, %fd155;
	st.global.f64 	[%rd151], %fd156;
	add.s64 	%rd143, %rd151, %rd35;
	sub.f64 	%fd157, %fd155, %fd163;
	st.global.f64 	[%rd143], %fd157;
	ret;
$L__BB4_14:
	ld.global.f64 	%fd32, [%rd148];
	add.s64 	%rd51, %rd148, %rd35;
	ld.shared.f64 	%fd33, [_ZZ25ensemble_expansion_lowbitPdPKdS1_iiE4sh_x];
	add.f64 	%fd34, %fd163, %fd33;
	st.global.f64 	[%rd151], %fd34;
	add.s64 	%rd52, %rd151, %rd35;
	sub.f64 	%fd35, %fd33, %fd163;
	st.global.f64 	[%rd52], %fd35;
	add.s64 	%rd53, %rd52, %rd35;
	ld.global.f64 	%fd36, [%rd51];
	add.s64 	%rd54, %rd51, %rd35;
	ld.shared.f64 	%fd37, [_ZZ25ensemble_expansion_lowbitPdPKdS1_iiE4sh_x+8];
	add.f64 	%fd38, %fd32, %fd37;
	st.global.f64 	[%rd53], %fd38;
	add.s64 	%rd55, %rd53, %rd35;
	sub.f64 	%fd39, %fd37, %fd32;
	st.global.f64 	[%rd55], %fd39;
	add.s64 	%rd56, %rd55, %rd35;
	ld.global.f64 	%fd40, [%rd54];
	add.s64 	%rd57, %rd54, %rd35;
	ld.shared.f64 	%fd41, [_ZZ25ensemble_expansion_lowbitPdPKdS1_iiE4sh_x+16];
	add.f64 	%fd42, %fd36, %fd41;
	st.global.f64 	[%rd56], %fd42;
	add.s64 	%rd58, %rd56, %rd35;
	sub.f64 	%fd43, %fd41, %fd36;
	st.global.f64 	[%rd58], %fd43;
	add.s64 	%rd59, %rd58, %rd35;
	ld.global.f64 	%fd44, [%rd57];
	add.s64 	%rd60, %rd57, %rd35;
	ld.shared.f64 	%fd45, [_ZZ25ensemble_expansion_lowbitPdPKdS1_iiE4sh_x+24];
	add.f64 	%fd46, %fd40, %fd45;
	st.global.f64 	[%rd59], %fd46;
	add.s64 	%rd61, %rd59, %rd35;
	sub.f64 	%fd47, %fd45, %fd40;
	st.global.f64 	[%rd61], %fd47;
	add.s64 	%rd62, %rd61, %rd35;
	ld.global.f64 	%fd48, [%rd60];
	add.s64 	%rd63, %rd60, %rd35;
	ld.shared.f64 	%fd49, [_ZZ25ensemble_expansion_lowbitPdPKdS1_iiE4sh_x+32];
	add.f64 	%fd50, %fd44, %fd49;
	st.global.f64 	[%rd62], %fd50;
	add.s64 	%rd64, %rd62, %rd35;
	sub.f64 	%fd51, %fd49, %fd44;
	st.global.f64 	[%rd64], %fd51;
	add.s64 	%rd65, %rd64, %rd35;
	ld.global.f64 	%fd52, [%rd63];
	add.s64 	%rd66, %rd63, %rd35;
	ld.shared.f64 	%fd53, [_ZZ25ensemble_expansion_lowbitPdPKdS1_iiE4sh_x+40];
	add.f64 	%fd54, %fd48, %fd53;
	st.global.f64 	[%rd65], %fd54;
	add.s64 	%rd67, %rd65, %rd35;
	sub.f64 	%fd55, %fd53, %fd48;
	st.global.f64 	[%rd67], %fd55;
	add.s64 	%rd68, %rd67, %rd35;
	ld.global.f64 	%fd56, [%rd66];
	add.s64 	%rd69, %rd66, %rd35;
	ld.shared.f64 	%fd57, [_ZZ25ensemble_expansion_lowbitPdPKdS1_iiE4sh_x+48];
	add.f64 	%fd58, %fd52, %fd57;
	st.global.f64 	[%rd68], %fd58;
	add.s64 	%rd70, %rd68, %rd35;
	sub.f64 	%fd59, %fd57, %fd52;
	st.global.f64 	[%rd70], %fd59;
	add.s64 	%rd71, %rd70, %rd35;
	ld.global.f64 	%fd60, [%rd69];
	add.s64 	%rd72, %rd69, %rd35;
	ld.shared.f64 	%fd61, [_ZZ25ensemble_expansion_lowbitPdPKdS1_iiE4sh_x+56];
	add.f64 	%fd62, %fd56, %fd61;
	st.global.f64 	[%rd71], %fd62;
	add.s64 	%rd73, %rd71, %rd35;
	sub.f64 	%fd63, %fd61, %fd56;
	st.global.f64 	[%rd73], %fd63;
	add.s64 	%rd74, %rd73, %rd35;
	ld.global.f64 	%fd64, [%rd72];
	add.s64 	%rd75, %rd72, %rd35;
	ld.shared.f64 	%fd65, [_ZZ25ensemble_expansion_lowbitPdPKdS1_iiE4sh_x+64];
	add.f64 	%fd66, %fd60, %fd65;
	st.global.f64 	[%rd74], %fd66;
	add.s64 	%rd76, %rd74, %rd35;
	sub.f64 	%fd67, %fd65, %fd60;
	st.global.f64 	[%rd76], %fd67;
	add.s64 	%rd77, %rd76, %rd35;
	ld.global.f64 	%fd68, [%rd75];
	add.s64 	%rd78, %rd75, %rd35;
	ld.shared.f64 	%fd69, [_ZZ25ensemble_expansion_lowbitPdPKdS1_iiE4sh_x+72];
	add.f64 	%fd70, %fd64, %fd69;
	st.global.f64 	[%rd77], %fd70;
	add.s64 	%rd79, %rd77, %rd35;
	sub.f64 	%fd71, %fd69, %fd64;
	st.global.f64 	[%rd79], %fd71;
	add.s64 	%rd80, %rd79, %rd35;
	ld.global.f64 	%fd72, [%rd78];
	add.s64 	%rd81, %rd78, %rd35;
	ld.shared.f64 	%fd73, [_ZZ25ensemble_expansion_lowbitPdPKdS1_iiE4sh_x+80];
	add.f64 	%fd74, %fd68, %fd73;
	st.global.f64 	[%rd80], %fd74;
	add.s64 	%rd82, %rd80, %rd35;
	sub.f64 	%fd75, %fd73, %fd68;
	st.global.f64 	[%rd82], %fd75;
	add.s64 	%rd83, %rd82, %rd35;
	ld.global.f64 	%fd76, [%rd81];
	add.s64 	%rd84, %rd81, %rd35;
	ld.shared.f64 	%fd77, [_ZZ25ensemble_expansion_lowbitPdPKdS1_iiE4sh_x+88];
	add.f64 	%fd78, %fd72, %fd77;
	st.global.f64 	[%rd83], %fd78;
	add.s64 	%rd85, %rd83, %rd35;
	sub.f64 	%fd79, %fd77, %fd72;
	st.global.f64 	[%rd85], %fd79;
	add.s64 	%rd86, %rd85, %rd35;
	ld.global.f64 	%fd80, [%rd84];
	add.s64 	%rd87, %rd84, %rd35;
	ld.shared.f64 	%fd81, [_ZZ25ensemble_expansion_lowbitPdPKdS1_iiE4sh_x+96];
	add.f64 	%fd82, %fd76, %fd81;
	st.global.f64 	[%rd86], %fd82;
	add.s64 	%rd88, %rd86, %rd35;
	sub.f64 	%fd83, %fd81, %fd76;
	st.global.f64 	[%rd88], %fd83;
	add.s64 	%rd89, %rd88, %rd35;
	ld.global.f64 	%fd84, [%rd87];
	add.s64 	%rd90, %rd87, %rd35;
	ld.shared.f64 	%fd85, [_ZZ25ensemble_expansion_lowbitPdPKdS1_iiE4sh_x+104];
	add.f64 	%fd86, %fd80, %fd85;
	st.global.f64 	[%rd89], %fd86;
	add.s64 	%rd91, %rd89, %rd35;
	sub.f64 	%fd87, %fd85, %fd80;
	st.global.f64 	[%rd91], %fd87;
	add.s64 	%rd92, %rd91, %rd35;
	ld.global.f64 	%fd88, [%rd90];
	add.s64 	%rd93, %rd90, %rd35;
	ld.shared.f64 	%fd89, [_ZZ25ensemble_expansion_lowbitPdPKdS1_iiE4sh_x+112];
	add.f64 	%fd90, %fd84, %fd89;
	st.global.f64 	[%rd92], %fd90;
	add.s64 	%rd94, %rd92, %rd35;
	sub.f64 	%fd91, %fd89, %fd84;
	st.global.f64 	[%rd94], %fd91;
	add.s64 	%rd95, %rd94, %rd35;
	ld.global.f64 	%fd92, [%rd93];
	add.s64 	%rd96, %rd93, %rd35;
	ld.shared.f64 	%fd93, [_ZZ25ensemble_expansion_lowbitPdPKdS1_iiE4sh_x+120];
	add.f64 	%fd94, %fd88, %fd93;
	st.global.f64 	[%rd95], %fd94;
	add.s64 	%rd97, %rd95, %rd35;
	sub.f64 	%fd95, %fd93, %fd88;
	st.global.f64 	[%rd97], %fd95;
	add.s64 	%rd98, %rd97, %rd35;
	ld.global.f64 	%fd96, [%rd96];
	add.s64 	%rd99, %rd96, %rd35;
	ld.shared.f64 	%fd97, [_ZZ25ensemble_expansion_lowbitPdPKdS1_iiE4sh_x+128];
	add.f64 	%fd98, %fd92, %fd97;
	st.global.f64 	[%rd98], %fd98;
	add.s64 	%rd100, %rd98, %rd35;
	sub.f64 	%fd99, %fd97, %fd92;
	st.global.f64 	[%rd100], %fd99;
	add.s64 	%rd101, %rd100, %rd35;
	ld.global.f64 	%fd100, [%rd99];
	add.s64 	%rd102, %rd99, %rd35;
	ld.shared.f64 	%fd101, [_ZZ25ensemble_expansion_lowbitPdPKdS1_iiE4sh_x+136];
	add.f64 	%fd102, %fd96, %fd101;
	st.global.f64 	[%rd101], %fd102;
	add.s64 	%rd103, %rd101, %rd35;
	sub.f64 	%fd103, %fd101, %fd96;
	st.global.f64 	[%rd103], %fd103;
	add.s64 	%rd104, %rd103, %rd35;
	ld.global.f64 	%fd104, [%rd102];
	add.s64 	%rd105, %rd102, %rd35;
	ld.shared.f64 	%fd105, [_ZZ25ensemble_expansion_lowbitPdPKdS1_iiE4sh_x+144];
	add.f64 	%fd106, %fd100, %fd105;
	st.global.f64 	[%rd104], %fd106;
	add.s64 	%rd106, %rd104, %rd35;
	sub.f64 	%fd107, %fd105, %fd100;
	st.global.f64 	[%rd106], %fd107;
	add.s64 	%rd107, %rd106, %rd35;
	ld.global.f64 	%fd108, [%rd105];
	add.s64 	%rd108, %rd105, %rd35;
	ld.shared.f64 	%fd109, [_ZZ25ensemble_expansion_lowbitPdPKdS1_iiE4sh_x+152];
	add.f64 	%fd110, %fd104, %fd109;
	st.global.f64 	[%rd107], %fd110;
	add.s64 	%rd109, %rd107, %rd35;
	sub.f64 	%fd111, %fd109, %fd104;
	st.global.f64 	[%rd109], %fd111;
	add.s64 	%rd110, %rd109, %rd35;
	ld.global.f64 	%fd112, [%rd108];
	add.s64 	%rd111, %rd108, %rd35;
	ld.shared.f64 	%fd113, [_ZZ25ensemble_expansion_lowbitPdPKdS1_iiE4sh_x+160];
	add.f64 	%fd114, %fd108, %fd113;
	st.global.f64 	[%rd110], %fd114;
	add.s64 	%rd112, %rd110, %rd35;
	sub.f64 	%fd115, %fd113, %fd108;
	st.global.f64 	[%rd112], %fd115;
	add.s64 	%rd113, %rd112, %rd35;
	ld.global.f64 	%fd116, [%rd111];
	add.s64 	%rd114, %rd111, %rd35;
	ld.shared.f64 	%fd117, [_ZZ25ensemble_expansion_lowbitPdPKdS1_iiE4sh_x+168];
	add.f64 	%fd118, %fd112, %fd117;
	st.global.f64 	[%rd113], %fd118;
	add.s64 	%rd115, %rd113, %rd35;
	sub.f64 	%fd119, %fd117, %fd112;
	st.global.f64 	[%rd115], %fd119;
	add.s64 	%rd116, %rd115, %rd35;
	ld.global.f64 	%fd120, [%rd114];
	add.s64 	%rd117, %rd114, %rd35;
	ld.shared.f64 	%fd121, [_ZZ25ensemble_expansion_lowbitPdPKdS1_iiE4sh_x+176];
	add.f64 	%fd122, %fd116, %fd121;
	st.global.f64 	[%rd116], %fd122;
	add.s64 	%rd118, %rd116, %rd35;
	sub.f64 	%fd123, %fd121, %fd116;
	st.global.f64 	[%rd118], %fd123;
	add.s64 	%rd119, %rd118, %rd35;
	ld.global.f64 	%fd124, [%rd117];
	add.s64 	%rd120, %rd117, %rd35;
	ld.shared.f64 	%fd125, [_ZZ25ensemble_expansion_lowbitPdPKdS1_iiE4sh_x+184];
	add.f64 	%fd126, %fd120, %fd125;
	st.global.f64 	[%rd119], %fd126;
	add.s64 	%rd121, %rd119, %rd35;
	sub.f64 	%fd127, %fd125, %fd120;
	st.global.f64 	[%rd121], %fd127;
	add.s64 	%rd122, %rd121, %rd35;
	ld.global.f64 	%fd128, [%rd120];
	add.s64 	%rd123, %rd120, %rd35;
	ld.shared.f64 	%fd129, [_ZZ25ensemble_expansion_lowbitPdPKdS1_iiE4sh_x+192];
	add.f64 	%fd130, %fd124, %fd129;
	st.global.f64 	[%rd122], %fd130;
	add.s64 	%rd124, %rd122, %rd35;
	sub.f64 	%fd131, %fd129, %fd124;
	st.global.f64 	[%rd124], %fd131;
	add.s64 	%rd125, %rd124, %rd35;
	ld.global.f64 	%fd132, [%rd123];
	add.s64 	%rd126, %rd123, %rd35;
	ld.shared.f64 	%fd133, [_ZZ25ensemble_expansion_lowbitPdPKdS1_iiE4sh_x+200];
	add.f64 	%fd134, %fd128, %fd133;
	st.global.f64 	[%rd125], %fd134;
	add.s64 	%rd127, %rd125, %rd35;
	sub.f64 	%fd135, %fd133, %fd128;
	st.global.f64 	[%rd127], %fd135;
	add.s64 	%rd128, %rd127, %rd35;
	ld.global.f64 	%fd136, [%rd126];
	add.s64 	%rd129, %rd126, %rd35;
	ld.shared.f64 	%fd137, [_ZZ25ensemble_expansion_lowbitPdPKdS1_iiE4sh_x+208];
	add.f64 	%fd138, %fd132, %fd137;
	st.global.f64 	[%rd128], %fd138;
	add.s64 	%rd130, %rd128, %rd35;
	sub.f64 	%fd139, %fd137, %fd132;
	st.global.f64 	[%rd130], %fd139;
	add.s64 	%rd131, %rd130, %rd35;
	ld.global.f64 	%fd140, [%rd129];
	add.s64 	%rd132, %rd129, %rd35;
	ld.shared.f64 	%fd141, [_ZZ25ensemble_expansion_lowbitPdPKdS1_iiE4sh_x+216];
	add.f64 	%fd142, %fd136, %fd141;
	st.global.f64 	[%rd131], %fd142;
	add.s64 	%rd133, %rd131, %rd35;
	sub.f64 	%fd143, %fd141, %fd136;
	st.global.f64 	[%rd133], %fd143;
	add.s64 	%rd134, %rd133, %rd35;
	ld.global.f64 	%fd144, [%rd132];
	add.s64 	%rd135, %rd132, %rd35;
	ld.shared.f64 	%fd145, [_ZZ25ensemble_expansion_lowbitPdPKdS1_iiE4sh_x+224];
	add.f64 	%fd146, %fd140, %fd145;
	st.global.f64 	[%rd134], %fd146;
	add.s64 	%rd136, %rd134, %rd35;
	sub.f64 	%fd147, %fd145, %fd140;
	st.global.f64 	[%rd136], %fd147;
	add.s64 	%rd137, %rd136, %rd35;
	ld.global.f64 	%fd148, [%rd135];
	add.s64 	%rd138, %rd135, %rd35;
	ld.shared.f64 	%fd149, [_ZZ25ensemble_expansion_lowbitPdPKdS1_iiE4sh_x+232];
	add.f64 	%fd150, %fd144, %fd149;
	st.global.f64 	[%rd137], %fd150;
	add.s64 	%rd139, %rd137, %rd35;
	sub.f64 	%fd151, %fd149, %fd144;
	st.global.f64 	[%rd139], %fd151;
	add.s64 	%rd140, %rd139, %rd35;
	ld.global.f64 	%fd163, [%rd138];
	ld.shared.f64 	%fd152, [_ZZ25ensemble_expansion_lowbitPdPKdS1_iiE4sh_x+240];
	add.f64 	%fd153, %fd148, %fd152;
	st.global.f64 	[%rd140], %fd153;
	add.s64 	%rd141, %rd140, %rd35;
	sub.f64 	%fd154, %fd152, %fd148;
	st.global.f64 	[%rd141], %fd154;
	add.s64 	%rd151, %rd141, %rd35;
	mov.b32 	%r64, 30;
	bra.uni 	$L__BB4_13;

}
	// .globl	_Z18ensemble_expansionPdPKdS1_ii
.visible .entry _Z18ensemble_expansionPdPKdS1_ii(
	.param .u64 .ptr .align 1 _Z18ensemble_expansionPdPKdS1_ii_param_0,
	.param .u64 .ptr .align 1 _Z18ensemble_expansionPdPKdS1_ii_param_1,
	.param .u64 .ptr .align 1 _Z18ensemble_expansionPdPKdS1_ii_param_2,
	.param .u32 _Z18ensemble_expansionPdPKdS1_ii_param_3,
	.param .u32 _Z18ensemble_expansionPdPKdS1_ii_param_4
)
{
	.reg .pred 	%p<9>;
	.reg .b32 	%r<65>;
	.reg .b64 	%rd<104>;
	.reg .b64 	%fd<117>;
	// demoted variable
	.shared .align 8 .b8 _ZZ18ensemble_expansionPdPKdS1_iiE4sh_x[256];
	ld.param.u64 	%rd17, [_Z18ensemble_expansionPdPKdS1_ii_param_0];
	ld.param.u64 	%rd18, [_Z18ensemble_expansionPdPKdS1_ii_param_1];
	ld.param.u64 	%rd19, [_Z18ensemble_expansionPdPKdS1_ii_param_2];
	ld.param.u32 	%r29, [_Z18ensemble_expansionPdPKdS1_ii_param_3];
	ld.param.u32 	%r28, [_Z18ensemble_expansionPdPKdS1_ii_param_4];
	cvta.to.global.u64 	%rd20, %rd17;
	cvta.to.global.u64 	%rd21, %rd19;
	cvta.to.global.u64 	%rd22, %rd18;
	mov.u32 	%r1, %tid.x;
	mov.u32 	%r30, %ctaid.x;
	shl.b32 	%r2, %r30, 5;
	mov.u32 	%r31, %ctaid.y;
	add.s32 	%r3, %r2, %r1;
	mad.lo.s32 	%r32, %r29, %r31, %r3;
	mul.wide.s32 	%rd23, %r32, 8;
	add.s64 	%rd1, %rd22, %rd23;
	mov.u32 	%r4, %ntid.x;
	mad.lo.s32 	%r33, %r31, %r4, %r1;
	mul.wide.u32 	%rd24, %r33, 8;
	add.s64 	%rd2, %rd21, %rd24;
	mad.lo.s32 	%r34, %r28, %r31, %r2;
	mul.lo.s32 	%r35, %r4, %r34;
	shl.b32 	%r36, %r35, 1;
	add.s32 	%r37, %r36, %r1;
	mul.wide.u32 	%rd25, %r37, 8;
	add.s64 	%rd103, %rd20, %rd25;
	sub.s32 	%r5, %r28, %r2;
	setp.gt.u32 	%p1, %r1, 31;
	@%p1 bra 	$L__BB5_4;
	setp.ge.s32 	%p2, %r3, %r28;
	mov.f64 	%fd116, 0d0000000000000000;
	@%p2 bra 	$L__BB5_3;
	ld.global.f64 	%fd116, [%rd1];
$L__BB5_3:
	shl.b32 	%r38, %r1, 3;
	mov.u32 	%r39, _ZZ18ensemble_expansionPdPKdS1_iiE4sh_x;
	add.s32 	%r40, %r39, %r38;
	st.shared.f64 	[%r40], %fd116;
$L__BB5_4:
	setp.lt.s32 	%p3, %r5, 32;
	bar.sync 	0;
	ld.global.f64 	%fd3, [%rd2];
	@%p3 bra 	$L__BB5_6;
	ld.shared.f64 	%fd20, [_ZZ18ensemble_expansionPdPKdS1_iiE4sh_x];
	add.f64 	%fd21, %fd3, %fd20;
	st.global.f64 	[%rd103], %fd21;
	mul.wide.u32 	%rd35, %r4, 8;
	add.s64 	%rd36, %rd103, %rd35;
	sub.f64 	%fd22, %fd20, %fd3;
	st.global.f64 	[%rd36], %fd22;
	add.s64 	%rd37, %rd36, %rd35;
	ld.shared.f64 	%fd23, [_ZZ18ensemble_expansionPdPKdS1_iiE4sh_x+8];
	add.f64 	%fd24, %fd3, %fd23;
	st.global.f64 	[%rd37], %fd24;
	add.s64 	%rd38, %rd37, %rd35;
	sub.f64 	%fd25, %fd23, %fd3;
	st.global.f64 	[%rd38], %fd25;
	add.s64 	%rd39, %rd38, %rd35;
	ld.shared.f64 	%fd26, [_ZZ18ensemble_expansionPdPKdS1_iiE4sh_x+16];
	add.f64 	%fd27, %fd3, %fd26;
	st.global.f64 	[%rd39], %fd27;
	add.s64 	%rd40, %rd39, %rd35;
	sub.f64 	%fd28, %fd26, %fd3;
	st.global.f64 	[%rd40], %fd28;
	add.s64 	%rd41, %rd40, %rd35;
	ld.shared.f64 	%fd29, [_ZZ18ensemble_expansionPdPKdS1_iiE4sh_x+24];
	add.f64 	%fd30, %fd3, %fd29;
	st.global.f64 	[%rd41], %fd30;
	add.s64 	%rd42, %rd41, %rd35;
	sub.f64 	%fd31, %fd29, %fd3;
	st.global.f64 	[%rd42], %fd31;
	add.s64 	%rd43, %rd42, %rd35;
	ld.shared.f64 	%fd32, [_ZZ18ensemble_expansionPdPKdS1_iiE4sh_x+32];
	add.f64 	%fd33, %fd3, %fd32;
	st.global.f64 	[%rd43], %fd33;
	add.s64 	%rd44, %rd43, %rd35;
	sub.f64 	%fd34, %fd32, %fd3;
	st.global.f64 	[%rd44], %fd34;
	add.s64 	%rd45, %rd44, %rd35;
	ld.shared.f64 	%fd35, [_ZZ18ensemble_expansionPdPKdS1_iiE4sh_x+40];
	add.f64 	%fd36, %fd3, %fd35;
	st.global.f64 	[%rd45], %fd36;
	add.s64 	%rd46, %rd45, %rd35;
	sub.f64 	%fd37, %fd35, %fd3;
	st.global.f64 	[%rd46], %fd37;
	add.s64 	%rd47, %rd46, %rd35;
	ld.shared.f64 	%fd38, [_ZZ18ensemble_expansionPdPKdS1_iiE4sh_x+48];
	add.f64 	%fd39, %fd3, %fd38;
	st.global.f64 	[%rd47], %fd39;
	add.s64 	%rd48, %rd47, %rd35;
	sub.f64 	%fd40, %fd38, %fd3;
	st.global.f64 	[%rd48], %fd40;
	add.s64 	%rd49, %rd48, %rd35;
	ld.shared.f64 	%fd41, [_ZZ18ensemble_expansionPdPKdS1_iiE4sh_x+56];
	add.f64 	%fd42, %fd3, %fd41;
	st.global.f64 	[%rd49], %fd42;
	add.s64 	%rd50, %rd49, %rd35;
	sub.f64 	%fd43, %fd41, %fd3;
	st.global.f64 	[%rd50], %fd43;
	add.s64 	%rd51, %rd50, %rd35;
	ld.shared.f64 	%fd44, [_ZZ18ensemble_expansionPdPKdS1_iiE4sh_x+64];
	add.f64 	%fd45, %fd3, %fd44;
	st.global.f64 	[%rd51], %fd45;
	add.s64 	%rd52, %rd51, %rd35;
	sub.f64 	%fd46, %fd44, %fd3;
	st.global.f64 	[%rd52], %fd46;
	add.s64 	%rd53, %rd52, %rd35;
	ld.shared.f64 	%fd47, [_ZZ18ensemble_expansionPdPKdS1_iiE4sh_x+72];
	add.f64 	%fd48, %fd3, %fd47;
	st.global.f64 	[%rd53], %fd48;
	add.s64 	%rd54, %rd53, %rd35;
	sub.f64 	%fd49, %fd47, %fd3;
	st.global.f64 	[%rd54], %fd49;
	add.s64 	%rd55, %rd54, %rd35;
	ld.shared.f64 	%fd50, [_ZZ18ensemble_expansionPdPKdS1_iiE4sh_x+80];
	add.f64 	%fd51, %fd3, %fd50;
	st.global.f64 	[%rd55], %fd51;
	add.s64 	%rd56, %rd55, %rd35;
	sub.f64 	%fd52, %fd50, %fd3;
	st.global.f64 	[%rd56], %fd52;
	add.s64 	%rd57, %rd56, %rd35;
	ld.shared.f64 	%fd53, [_ZZ18ensemble_expansionPdPKdS1_iiE4sh_x+88];
	add.f64 	%fd54, %fd3, %fd53;
	st.global.f64 	[%rd57], %fd54;
	add.s64 	%rd58, %rd57, %rd35;
	sub.f64 	%fd55, %fd53, %fd3;
	st.global.f64 	[%rd58], %fd55;
	add.s64 	%rd59, %rd58, %rd35;
	ld.shared.f64 	%fd56, [_ZZ18ensemble_expansionPdPKdS1_iiE4sh_x+96];
	add.f64 	%fd57, %fd3, %fd56;
	st.global.f64 	[%rd59], %fd57;
	add.s64 	%rd60, %rd59, %rd35;
	sub.f64 	%fd58, %fd56, %fd3;
	st.global.f64 	[%rd60], %fd58;
	add.s64 	%rd61, %rd60, %rd35;
	ld.shared.f64 	%fd59, [_ZZ18ensemble_expansionPdPKdS1_iiE4sh_x+104];
	add.f64 	%fd60, %fd3, %fd59;
	st.global.f64 	[%rd61], %fd60;
	add.s64 	%rd62, %rd61, %rd35;
	sub.f64 	%fd61, %fd59, %fd3;
	st.global.f64 	[%rd62], %fd61;
	add.s64 	%rd63, %rd62, %rd35;
	ld.shared.f64 	%fd62, [_ZZ18ensemble_expansionPdPKdS1_iiE4sh_x+112];
	add.f64 	%fd63, %fd3, %fd62;
	st.global.f64 	[%rd63], %fd63;
	add.s64 	%rd64, %rd63, %rd35;
	sub.f64 	%fd64, %fd62, %fd3;
	st.global.f64 	[%rd64], %fd64;
	add.s64 	%rd65, %rd64, %rd35;
	ld.shared.f64 	%fd65, [_ZZ18ensemble_expansionPdPKdS1_iiE4sh_x+120];
	add.f64 	%fd66, %fd3, %fd65;
	st.global.f64 	[%rd65], %fd66;
	add.s64 	%rd66, %rd65, %rd35;
	sub.f64 	%fd67, %fd65, %fd3;
	st.global.f64 	[%rd66], %fd67;
	add.s64 	%rd67, %rd66, %rd35;
	ld.shared.f64 	%fd68, [_ZZ18ensemble_expansionPdPKdS1_iiE4sh_x+128];
	add.f64 	%fd69, %fd3, %fd68;
	st.global.f64 	[%rd67], %fd69;
	add.s64 	%rd68, %rd67, %rd35;
	sub.f64 	%fd70, %fd68, %fd3;
	st.global.f64 	[%rd68], %fd70;
	add.s64 	%rd69, %rd68, %rd35;
	ld.shared.f64 	%fd71, [_ZZ18ensemble_expansionPdPKdS1_iiE4sh_x+136];
	add.f64 	%fd72, %fd3, %fd71;
	st.global.f64 	[%rd69], %fd72;
	add.s64 	%rd70, %rd69, %rd35;
	sub.f64 	%fd73, %fd71, %fd3;
	st.global.f64 	[%rd70], %fd73;
	add.s64 	%rd71, %rd70, %rd35;
	ld.shared.f64 	%fd74, [_ZZ18ensemble_expansionPdPKdS1_iiE4sh_x+144];
	add.f64 	%fd75, %fd3, %fd74;
	st.global.f64 	[%rd71], %fd75;
	add.s64 	%rd72, %rd71, %rd35;
	sub.f64 	%fd76, %fd74, %fd3;
	st.global.f64 	[%rd72], %fd76;
	add.s64 	%rd73, %rd72, %rd35;
	ld.shared.f64 	%fd77, [_ZZ18ensemble_expansionPdPKdS1_iiE4sh_x+152];
	add.f64 	%fd78, %fd3, %fd77;
	st.global.f64 	[%rd73], %fd78;
	add.s64 	%rd74, %rd73, %rd35;
	sub.f64 	%fd79, %fd77, %fd3;
	st.global.f64 	[%rd74], %fd79;
	add.s64 	%rd75, %rd74, %rd35;
	ld.shared.f64 	%fd80, [_ZZ18ensemble_expansionPdPKdS1_iiE4sh_x+160];
	add.f64 	%fd81, %fd3, %fd80;
	st.global.f64 	[%rd75], %fd81;
	add.s64 	%rd76, %rd75, %rd35;
	sub.f64 	%fd82, %fd80, %fd3;
	st.global.f64 	[%rd76], %fd82;
	add.s64 	%rd77, %rd76, %rd35;
	ld.shared.f64 	%fd83, [_ZZ18ensemble_expansionPdPKdS1_iiE4sh_x+168];
	add.f64 	%fd84, %fd3, %fd83;
	st.global.f64 	[%rd77], %fd84;
	add.s64 	%rd78, %rd77, %rd35;
	sub.f64 	%fd85, %fd83, %fd3;
	st.global.f64 	[%rd78], %fd85;
	add.s64 	%rd79, %rd78, %rd35;
	ld.shared.f64 	%fd86, [_ZZ18ensemble_expansionPdPKdS1_iiE4sh_x+176];
	add.f64 	%fd87, %fd3, %fd86;
	st.global.f64 	[%rd79], %fd87;
	add.s64 	%rd80, %rd79, %rd35;
	sub.f64 	%fd88, %fd86, %fd3;
	st.global.f64 	[%rd80], %fd88;
	add.s64 	%rd81, %rd80, %rd35;
	ld.shared.f64 	%fd89, [_ZZ18ensemble_expansionPdPKdS1_iiE4sh_x+184];
	add.f64 	%fd90, %fd3, %fd89;
	st.global.f64 	[%rd81], %fd90;
	add.s64 	%rd82, %rd81, %rd35;
	sub.f64 	%fd91, %fd89, %fd3;
	st.global.f64 	[%rd82], %fd91;
	add.s64 	%rd83, %rd82, %rd35;
	ld.shared.f64 	%fd92, [_ZZ18ensemble_expansionPdPKdS1_iiE4sh_x+192];
	add.f64 	%fd93, %fd3, %fd92;
	st.global.f64 	[%rd83], %fd93;
	add.s64 	%rd84, %rd83, %rd35;
	sub.f64 	%fd94, %fd92, %fd3;
	st.global.f64 	[%rd84], %fd94;
	add.s64 	%rd85, %rd84, %rd35;
	ld.shared.f64 	%fd95, [_ZZ18ensemble_expansionPdPKdS1_iiE4sh_x+200];
	add.f64 	%fd96, %fd3, %fd95;
	st.global.f64 	[%rd85], %fd96;
	add.s64 	%rd86, %rd85, %rd35;
	sub.f64 	%fd97, %fd95, %fd3;
	st.global.f64 	[%rd86], %fd97;
	add.s64 	%rd87, %rd86, %rd35;
	ld.shared.f64 	%fd98, [_ZZ18ensemble_expansionPdPKdS1_iiE4sh_x+208];
	add.f64 	%fd99, %fd3, %fd98;
	st.global.f64 	[%rd87], %fd99;
	add.s64 	%rd88, %rd87, %rd35;
	sub.f64 	%fd100, %fd98, %fd3;
	st.global.f64 	[%rd88], %fd100;
	add.s64 	%rd89, %rd88, %rd35;
	ld.shared.f64 	%fd101, [_ZZ18ensemble_expansionPdPKdS1_iiE4sh_x+216];
	add.f64 	%fd102, %fd3, %fd101;
	st.global.f64 	[%rd89], %fd102;
	add.s64 	%rd90, %rd89, %rd35;
	sub.f64 	%fd103, %fd101, %fd3;
	st.global.f64 	[%rd90], %fd103;
	add.s64 	%rd91, %rd90, %rd35;
	ld.shared.f64 	%fd104, [_ZZ18ensemble_expansionPdPKdS1_iiE4sh_x+224];
	add.f64 	%fd105, %fd3, %fd104;
	st.global.f64 	[%rd91], %fd105;
	add.s64 	%rd92, %rd91, %rd35;
	sub.f64 	%fd106, %fd104, %fd3;
	st.global.f64 	[%rd92], %fd106;
	add.s64 	%rd93, %rd92, %rd35;
	ld.shared.f64 	%fd107, [_ZZ18ensemble_expansionPdPKdS1_iiE4sh_x+232];
	add.f64 	%fd108, %fd3, %fd107;
	st.global.f64 	[%rd93], %fd108;
	add.s64 	%rd94, %rd93, %rd35;
	sub.f64 	%fd109, %fd107, %fd3;
	st.global.f64 	[%rd94], %fd109;
	add.s64 	%rd95, %rd94, %rd35;
	ld.shared.f64 	%fd110, [_ZZ18ensemble_expansionPdPKdS1_iiE4sh_x+240];
	add.f64 	%fd111, %fd3, %fd110;
	st.global.f64 	[%rd95], %fd111;
	add.s64 	%rd96, %rd95, %rd35;
	sub.f64 	%fd112, %fd110, %fd3;
	st.global.f64 	[%rd96], %fd112;
	add.s64 	%rd103, %rd96, %rd35;
	mov.b32 	%r64, 30;
	bra.uni 	$L__BB5_14;
$L__BB5_6:
	add.s32 	%r6, %r5, -1;
	setp.lt.s32 	%p4, %r5, 2;
	mov.b32 	%r64, -1;
	@%p4 bra 	$L__BB5_14;
	add.s32 	%r45, %r5, -2;
	and.b32  	%r7, %r6, 3;
	setp.lt.u32 	%p5, %r45, 3;
	mov.b32 	%r63, 0;
	@%p5 bra 	$L__BB5_11;
	mul.wide.u32 	%rd5, %r4, 64;
	and.b32  	%r63, %r6, -4;
	neg.s32 	%r57, %r63;
	mov.u32 	%r49, _ZZ18ensemble_expansionPdPKdS1_iiE4sh_x;
	add.s32 	%r56, %r49, 16;
	mul.wide.u32 	%rd6, %r4, 8;
	mov.b32 	%r58, 0;
$L__BB5_9:
	ld.shared.f64 	%fd5, [%r56+-16];
	add.f64 	%fd6, %fd3, %fd5;
	st.global.f64 	[%rd103], %fd6;
	sub.f64 	%fd7, %fd5, %fd3;
	add.s64 	%rd27, %rd103, %rd6;
	st.global.f64 	[%rd27], %fd7;
	ld.shared.f64 	%fd8, [%r56+-8];
	add.f64 	%fd9, %fd3, %fd8;
	add.s64 	%rd28, %rd27, %rd6;
	st.global.f64 	[%rd28], %fd9;
	sub.f64 	%fd10, %fd8, %fd3;
	add.s64 	%rd29, %rd28, %rd6;
	st.global.f64 	[%rd29], %fd10;
	ld.shared.f64 	%fd11, [%r56];
	add.f64 	%fd12, %fd3, %fd11;
	add.s64 	%rd30, %rd29, %rd6;
	st.global.f64 	[%rd30], %fd12;
	sub.f64 	%fd13, %fd11, %fd3;
	add.s64 	%rd31, %rd30, %rd6;
	st.global.f64 	[%rd31], %fd13;
	ld.shared.f64 	%fd14, [%r56+8];
	add.f64 	%fd15, %fd3, %fd14;
	add.s64 	%rd32, %rd31, %rd6;
	st.global.f64 	[%rd32], %fd15;
	sub.f64 	%fd16, %fd14, %fd3;
	add.s64 	%rd33, %rd32, %rd6;
	st.global.f64 	[%rd33], %fd16;
	add.s32 	%r58, %r58, 4;
	add.s64 	%rd8, %rd103, %rd5;
	add.s32 	%r57, %r57, 4;
	add.s32 	%r56, %r56, 32;
	setp.ne.s32 	%p6, %r57, 0;
	add.s64 	%rd103, %rd33, %rd6;
	@%p6 bra 	$L__BB5_9;
	add.s32 	%r64, %r58, -1;
	mov.u64 	%rd103, %rd8;
$L__BB5_11:
	setp.eq.s32 	%p7, %r7, 0;
	@%p7 bra 	$L__BB5_14;
	mul.wide.u32 	%rd12, %r4, 16;
	mul.wide.u32 	%rd13, %r4, 8;
	shl.b32 	%r50, %r63, 3;
	mov.u32 	%r51, _ZZ18ensemble_expansionPdPKdS1_iiE4sh_x;
	add.s32 	%r62, %r51, %r50;
	neg.s32 	%r61, %r7;
$L__BB5_13:
	.pragma "nounroll";
	mov.u32 	%r64, %r63;
	ld.shared.f64 	%fd17, [%r62];
	add.f64 	%fd18, %fd3, %fd17;
	st.global.f64 	[%rd103], %fd18;
	add.s64 	%rd34, %rd103, %rd13;
	sub.f64 	%fd19, %fd17, %fd3;
	st.global.f64 	[%rd34], %fd19;
	add.s32 	%r63, %r64, 1;
	add.s64 	%rd103, %rd103, %rd12;
	add.s32 	%r62, %r62, 8;
	add.s32 	%r61, %r61, 1;
	setp.ne.s32 	%p8, %r61, 0;
	@%p8 bra 	$L__BB5_13;
$L__BB5_14:
	shl.b32 	%r53, %r64, 3;
	mov.u32 	%r54, _ZZ18ensemble_expansionPdPKdS1_iiE4sh_x;
	add.s32 	%r55, %r54, %r53;
	ld.shared.f64 	%fd113, [%r55];
	add.f64 	%fd114, %fd3, %fd113;
	st.global.f64 	[%rd103], %fd114;
	mul.wide.u32 	%rd97, %r4, 8;
	add.s64 	%rd98, %rd103, %rd97;
	sub.f64 	%fd115, %fd113, %fd3;
	st.global.f64 	[%rd98], %fd115;
	ret;

}
	// .globl	_Z7extremePdS_PiS0_S0_S0_PKdiii
.visible .entry _Z7extremePdS_PiS0_S0_S0_PKdiii(
	.param .u64 .ptr .align 1 _Z7extremePdS_PiS0_S0_S0_PKdiii_param_0,
	.param .u64 .ptr .align 1 _Z7extremePdS_PiS0_S0_S0_PKdiii_param_1,
	.param .u64 .ptr .align 1 _Z7extremePdS_PiS0_S0_S0_PKdiii_param_2,
	.param .u64 .ptr .align 1 _Z7extremePdS_PiS0_S0_S0_PKdiii_param_3,
	.param .u64 .ptr .align 1 _Z7extremePdS_PiS0_S0_S0_PKdiii_param_4,
	.param .u64 .ptr .align 1 _Z7extremePdS_PiS0_S0_S0_PKdiii_param_5,
	.param .u64 .ptr .align 1 _Z7extremePdS_PiS0_S0_S0_PKdiii_param_6,
	.param .u32 _Z7extremePdS_PiS0_S0_S0_PKdiii_param_7,
	.param .u32 _Z7extremePdS_PiS0_S0_S0_PKdiii_param_8,
	.param .u32 _Z7extremePdS_PiS0_S0_S0_PKdiii_param_9
)
{
	.reg .pred 	%p<56>;
	.reg .b32 	%r<118>;
	.reg .b64 	%rd<230>;
	.reg .b64 	%fd<47>;

	ld.param.u64 	%rd104, [_Z7extremePdS_PiS0_S0_S0_PKdiii_param_0];
	ld.param.u64 	%rd105, [_Z7extremePdS_PiS0_S0_S0_PKdiii_param_1];
	ld.param.u64 	%rd106, [_Z7extremePdS_PiS0_S0_S0_PKdiii_param_2];
	ld.param.u64 	%rd107, [_Z7extremePdS_PiS0_S0_S0_PKdiii_param_3];
	ld.param.u64 	%rd108, [_Z7extremePdS_PiS0_S0_S0_PKdiii_param_6];
	ld.param.u32 	%r53, [_Z7extremePdS_PiS0_S0_S0_PKdiii_param_7];
	ld.param.u32 	%r56, [_Z7extremePdS_PiS0_S0_S0_PKdiii_param_8];
	ld.param.u32 	%r54, [_Z7extremePdS_PiS0_S0_S0_PKdiii_param_9];
	cvta.to.global.u64 	%rd109, %rd105;
	cvta.to.global.u64 	%rd110, %rd104;
	cvta.to.global.u64 	%rd111, %rd107;
	cvta.to.global.u64 	%rd112, %rd106;
	cvta.to.global.u64 	%rd113, %rd108;
	mov.u32 	%r57, %tid.x;
	mov.u32 	%r58, %ctaid.x;
	mov.u32 	%r59, %ntid.x;
	mad.lo.s32 	%r1, %r58, %r59, %r57;
	mul.lo.s32 	%r60, %r56, %r1;
	mul.wide.s32 	%rd114, %r60, 4;
	add.s64 	%rd115, %rd112, %rd114;
	add.s64 	%rd116, %rd111, %rd114;
	mul.wide.s32 	%rd117, %r60, 8;
	add.s64 	%rd118, %rd110, %rd117;
	add.s64 	%rd119, %rd109, %rd117;
	add.s64 	%rd173, %rd113, %rd117;
	ld.global.f64 	%fd44, [%rd173];
	mul.wide.s32 	%rd120, %r54, 8;
	add.s64 	%rd121, %rd173, %rd120;
	ld.global.f64 	%fd45, [%rd121];
	add.s64 	%rd215, %rd121, %rd120;
	ld.global.f64 	%fd46, [%rd215];
	mov.b32 	%r61, 0;
	st.global.u32 	[%rd115], %r61;
	mul.wide.s32 	%rd122, %r54, 4;
	add.s64 	%rd178, %rd115, %rd122;
	st.global.u32 	[%rd116], %r61;
	add.s64 	%rd180, %rd116, %rd122;
	st.global.f64 	[%rd118], %fd44;
	add.s64 	%rd179, %rd118, %rd120;
	st.global.f64 	[%rd119], %fd44;
	add.s64 	%rd181, %rd119, %rd120;
	setp.lt.s32 	%p1, %r53, 4;
	mov.b32 	%r91, 1;
	mov.u32 	%r92, %r91;
	@%p1 bra 	$L__BB6_36;
	add.s32 	%r2, %r53, -3;
	add.s32 	%r65, %r53, -4;
	setp.lt.u32 	%p2, %r65, 3;
	mov.b32 	%r92, 1;
	mov.b32 	%r110, 3;
	mov.u32 	%r91, %r92;
	@%p2 bra 	$L__BB6_20;
	and.b32  	%r3, %r2, -4;
	mul.wide.s32 	%rd7, %r54, 16;
	mov.b32 	%r92, 1;
	mov.b32 	%r88, 3;
$L__BB6_3:
	.pragma "nounroll";
	add.s64 	%rd125, %rd173, %rd120;
	add.s64 	%rd13, %rd125, %rd7;
	ld.global.f64 	%fd7, [%rd13];
	setp.ltu.f64 	%p3, %fd45, %fd44;
	setp.ltu.f64 	%p4, %fd45, %fd46;
	or.pred  	%p5, %p3, %p4;
	@%p5 bra 	$L__BB6_5;
	add.s32 	%r68, %r88, -2;
	st.global.u32 	[%rd178], %r68;
	mul.wide.s32 	%rd126, %r54, 4;
	add.s64 	%rd178, %rd178, %rd126;
	st.global.f64 	[%rd179], %fd45;
	mul.wide.s32 	%rd127, %r54, 8;
	add.s64 	%rd179, %rd179, %rd127;
	add.s32 	%r91, %r91, 1;
$L__BB6_5:
	setp.gtu.f64 	%p6, %fd45, %fd44;
	setp.gtu.f64 	%p7, %fd45, %fd46;
	or.pred  	%p8, %p6, %p7;
	@%p8 bra 	$L__BB6_7;
	add.s32 	%r69, %r88, -2;
	st.global.u32 	[%rd180], %r69;
	mul.wide.s32 	%rd128, %r54, 4;
	add.s64 	%rd180, %rd180, %rd128;
	st.global.f64 	[%rd181], %fd45;
	mul.wide.s32 	%rd129, %r54, 8;
	add.s64 	%rd181, %rd181, %rd129;
	add.s32 	%r92, %r92, 1;
$L__BB6_7:
	mul.wide.s32 	%rd130, %r54, 8;
	add.s64 	%rd173, %rd13, %rd130;
	ld.global.f64 	%fd44, [%rd173];
	setp.ltu.f64 	%p10, %fd46, %fd7;
	or.pred  	%p11, %p7, %p10;
	@%p11 bra 	$L__BB6_9;
	add.s32 	%r70, %r88, -1;
	st.global.u32 	[%rd178], %r70;
	mul.wide.s32 	%rd131, %r54, 4;
	add.s64 	%rd178, %rd178, %rd131;
	st.global.f64 	[%rd179], %fd46;
	mul.wide.s32 	%rd132, %r54, 8;
	add.s64 	%rd179, %rd179, %rd132;
	add.s32 	%r91, %r91, 1;
$L__BB6_9:
	setp.gtu.f64 	%p13, %fd46, %fd7;
	or.pred  	%p14, %p4, %p13;
	@%p14 bra 	$L__BB6_11;
	add.s32 	%r71, %r88, -1;
	st.global.u32 	[%rd180], %r71;
	mul.wide.s32 	%rd133, %r54, 4;
	add.s64 	%rd180, %rd180, %rd133;
	st.global.f64 	[%rd181], %fd46;
	mul.wide.s32 	%rd134, %r54, 8;
	add.s64 	%rd181, %rd181, %rd134;
	add.s32 	%r92, %r92, 1;
$L__BB6_11:
	mul.wide.s32 	%rd135, %r54, 8;
	add.s64 	%rd136, %rd173, %rd135;
	ld.global.f64 	%fd45, [%rd136];
	setp.ltu.f64 	%p16, %fd7, %fd44;
	or.pred  	%p17, %p13, %p16;
	@%p17 bra 	$L__BB6_13;
	st.global.u32 	[%rd178], %r88;
	mul.wide.s32 	%rd137, %r54, 4;
	add.s64 	%rd178, %rd178, %rd137;
	st.global.f64 	[%rd179], %fd7;
	mul.wide.s32 	%rd138, %r54, 8;
	add.s64 	%rd179, %rd179, %rd138;
	add.s32 	%r91, %r91, 1;
$L__BB6_13:
	setp.gtu.f64 	%p19, %fd7, %fd44;
	or.pred  	%p20, %p10, %p19;
	@%p20 bra 	$L__BB6_15;
	st.global.u32 	[%rd180], %r88;
	mul.wide.s32 	%rd139, %r54, 4;
	add.s64 	%rd180, %rd180, %rd139;
	st.global.f64 	[%rd181], %fd7;
	mul.wide.s32 	%rd140, %r54, 8;
	add.s64 	%rd181, %rd181, %rd140;
	add.s32 	%r92, %r92, 1;
$L__BB6_15:
	add.s64 	%rd215, %rd173, %rd7;
	ld.global.f64 	%fd46, [%rd215];
	setp.ltu.f64 	%p22, %fd44, %fd45;
	or.pred  	%p23, %p19, %p22;
	@%p23 bra 	$L__BB6_17;
	add.s32 	%r72, %r88, 1;
	st.global.u32 	[%rd178], %r72;
	mul.wide.s32 	%rd141, %r54, 4;
	add.s64 	%rd178, %rd178, %rd141;
	st.global.f64 	[%rd179], %fd44;
	mul.wide.s32 	%rd142, %r54, 8;
	add.s64 	%rd179, %rd179, %rd142;
	add.s32 	%r91, %r91, 1;
$L__BB6_17:
	setp.gtu.f64 	%p25, %fd44, %fd45;
	or.pred  	%p26, %p16, %p25;
	@%p26 bra 	$L__BB6_19;
	add.s32 	%r73, %r88, 1;
	st.global.u32 	[%rd180], %r73;
	mul.wide.s32 	%rd143, %r54, 4;
	add.s64 	%rd180, %rd180, %rd143;
	st.global.f64 	[%rd181], %fd44;
	mul.wide.s32 	%rd144, %r54, 8;
	add.s64 	%rd181, %rd181, %rd144;
	add.s32 	%r92, %r92, 1;
$L__BB6_19:
	add.s32 	%r110, %r88, 4;
	add.s32 	%r74, %r88, 1;
	setp.ne.s32 	%p27, %r74, %r3;
	mov.u32 	%r88, %r110;
	@%p27 bra 	$L__BB6_3;
$L__BB6_20:
	and.b32  	%r29, %r2, 3;
	setp.eq.s32 	%p28, %r29, 0;
	@%p28 bra 	$L__BB6_36;
	setp.eq.s32 	%p29, %r29, 1;
	mov.f64 	%fd41, %fd46;
	mov.f64 	%fd42, %fd45;
	mov.f64 	%fd43, %fd44;
	@%p29 bra 	$L__BB6_31;
	mul.wide.s32 	%rd146, %r54, 8;
	add.s64 	%rd57, %rd215, %rd146;
	ld.global.f64 	%fd42, [%rd57];
	setp.ltu.f64 	%p30, %fd45, %fd44;
	setp.ltu.f64 	%p31, %fd45, %fd46;
	or.pred  	%p32, %p30, %p31;
	@%p32 bra 	$L__BB6_24;
	add.s32 	%r76, %r110, -2;
	st.global.u32 	[%rd178], %r76;
	mul.wide.s32 	%rd147, %r54, 4;
	add.s64 	%rd178, %rd178, %rd147;
	st.global.f64 	[%rd179], %fd45;
	add.s64 	%rd179, %rd179, %rd146;
	add.s32 	%r91, %r91, 1;
$L__BB6_24:
	setp.gtu.f64 	%p33, %fd45, %fd44;
	setp.gtu.f64 	%p34, %fd45, %fd46;
	or.pred  	%p35, %p33, %p34;
	@%p35 bra 	$L__BB6_26;
	add.s32 	%r77, %r110, -2;
	st.global.u32 	[%rd180], %r77;
	mul.wide.s32 	%rd149, %r54, 4;
	add.s64 	%rd180, %rd180, %rd149;
	st.global.f64 	[%rd181], %fd45;
	add.s64 	%rd181, %rd181, %rd146;
	add.s32 	%r92, %r92, 1;
$L__BB6_26:
	add.s64 	%rd215, %rd57, %rd146;
	ld.global.f64 	%fd41, [%rd215];
	setp.ltu.f64 	%p37, %fd46, %fd42;
	or.pred  	%p38, %p34, %p37;
	@%p38 bra 	$L__BB6_28;
	add.s32 	%r78, %r110, -1;
	st.global.u32 	[%rd178], %r78;
	mul.wide.s32 	%rd152, %r54, 4;
	add.s64 	%rd178, %rd178, %rd152;
	st.global.f64 	[%rd179], %fd46;
	add.s64 	%rd179, %rd179, %rd146;
	add.s32 	%r91, %r91, 1;
$L__BB6_28:
	setp.ltu.f64 	%p39, %fd45, %fd46;
	setp.gtu.f64 	%p40, %fd46, %fd42;
	or.pred  	%p41, %p39, %p40;
	@%p41 bra 	$L__BB6_30;
	add.s32 	%r79, %r110, -1;
	st.global.u32 	[%rd180], %r79;
	mul.wide.s32 	%rd154, %r54, 4;
	add.s64 	%rd180, %rd180, %rd154;
	st.global.f64 	[%rd181], %fd46;
	add.s64 	%rd181, %rd181, %rd146;
	add.s32 	%r92, %r92, 1;
$L__BB6_30:
	add.s32 	%r110, %r110, 2;
	mov.f64 	%fd45, %fd42;
	mov.f64 	%fd43, %fd46;
$L__BB6_31:
	and.b32  	%r80, %r2, 1;
	setp.eq.b32 	%p42, %r80, 1;
	not.pred 	%p43, %p42;
	mov.f64 	%fd44, %fd46;
	mov.f64 	%fd46, %fd41;
	@%p43 bra 	$L__BB6_36;
	mul.wide.s32 	%rd156, %r54, 8;
	add.s64 	%rd157, %rd215, %rd156;
	ld.global.f64 	%fd46, [%rd157];
	setp.ltu.f64 	%p44, %fd42, %fd43;
	setp.ltu.f64 	%p45, %fd42, %fd41;
	or.pred  	%p46, %p44, %p45;
	@%p46 bra 	$L__BB6_34;
	add.s32 	%r81, %r110, -2;
	st.global.u32 	[%rd178], %r81;
	mul.wide.s32 	%rd158, %r54, 4;
	add.s64 	%rd178, %rd178, %rd158;
	st.global.f64 	[%rd179], %fd42;
	add.s64 	%rd179, %rd179, %rd156;
	add.s32 	%r91, %r91, 1;
$L__BB6_34:
	setp.gtu.f64 	%p47, %fd42, %fd43;
	setp.gtu.f64 	%p48, %fd42, %fd41;
	or.pred  	%p49, %p47, %p48;
	mov.f64 	%fd44, %fd42;
	mov.f64 	%fd45, %fd41;
	@%p49 bra 	$L__BB6_36;
	add.s32 	%r82, %r110, -2;
	st.global.u32 	[%rd180], %r82;
	mul.wide.s32 	%rd160, %r54, 4;
	add.s64 	%rd180, %rd180, %rd160;
	st.global.f64 	[%rd181], %fd42;
	add.s64 	%rd181, %rd181, %rd156;
	add.s32 	%r92, %r92, 1;
	mov.f64 	%fd44, %fd42;
	mov.f64 	%fd45, %fd41;
$L__BB6_36:
	setp.ltu.f64 	%p50, %fd45, %fd44;
	setp.ltu.f64 	%p51, %fd45, %fd46;
	or.pred  	%p52, %p50, %p51;
	@%p52 bra 	$L__BB6_38;
	add.s32 	%r83, %r53, -2;
	st.global.u32 	[%rd178], %r83;
	mul.wide.s32 	%rd162, %r54, 4;
	add.s64 	%rd178, %rd178, %rd162;
	st.global.f64 	[%rd179], %fd45;
	mul.wide.s32 	%rd163, %r54, 8;
	add.s64 	%rd179, %rd179, %rd163;
	add.s32 	%r91, %r91, 1;
$L__BB6_38:
	setp.gtu.f64 	%p53, %fd45, %fd44;
	setp.gtu.f64 	%p54, %fd45, %fd46;
	or.pred  	%p55, %p53, %p54;
	@%p55 bra 	$L__BB6_40;
	add.s32 	%r84, %r53, -2;
	st.global.u32 	[%rd180], %r84;
	mul.wide.s32 	%rd164, %r54, 4;
	add.s64 	%rd180, %rd180, %rd164;
	st.global.f64 	[%rd181], %fd45;
	mul.wide.s32 	%rd165, %r54, 8;
	add.s64 	%rd181, %rd181, %rd165;
	add.s32 	%r92, %r92, 1;
$L__BB6_40:
	ld.param.u64 	%rd172, [_Z7extremePdS_PiS0_S0_S0_PKdiii_param_5];
	ld.param.u64 	%rd171, [_Z7extremePdS_PiS0_S0_S0_PKdiii_param_4];
	cvta.to.global.u64 	%rd166, %rd171;
	cvta.to.global.u64 	%rd167, %rd172;
	add.s32 	%r85, %r53, -1;
	st.global.u32 	[%rd178], %r85;
	st.global.f64 	[%rd179], %fd46;
	add.s32 	%r86, %r91, 1;
	st.global.u32 	[%rd180], %r85;
	st.global.f64 	[%rd181], %fd46;
	add.s32 	%r87, %r92, 1;
	mul.wide.s32 	%rd168, %r1, 4;
	add.s64 	%rd169, %rd166, %rd168;
	st.global.u32 	[%rd169], %r86;
	add.s64 	%rd170, %rd167, %rd168;
	st.global.u32 	[%rd170], %r87;
	ret;

}
	// .globl	_Z9zerocrossPdS_PiPKdiii
.visible .entry _Z9zerocrossPdS_PiPKdiii(
	.param .u64 .ptr .align 1 _Z9zerocrossPdS_PiPKdiii_param_0,
	.param .u64 .ptr .align 1 _Z9zerocrossPdS_PiPKdiii_param_1,
	.param .u64 .ptr .align 1 _Z9zerocrossPdS_PiPKdiii_param_2,
	.param .u64 .ptr .align 1 _Z9zerocrossPdS_PiPKdiii_param_3,
	.param .u32 _Z9zerocrossPdS_PiPKdiii_param_4,
	.param .u32 _Z9zerocrossPdS_PiPKdiii_param_5,
	.param .u32 _Z9zerocrossPdS_PiPKdiii_param_6
)
{
	.reg .pred 	%p<54>;
	.reg .b32 	%r<58>;
	.reg .b64 	%rd<105>;
	.reg .b64 	%fd<60>;

	ld.param.u64 	%rd57, [_Z9zerocrossPdS_PiPKdiii_param_0];
	ld.param.u64 	%rd58, [_Z9zerocrossPdS_PiPKdiii_param_1];
	ld.param.u64 	%rd56, [_Z9zerocrossPdS_PiPKdiii_param_2];
	ld.param.u64 	%rd59, [_Z9zerocrossPdS_PiPKdiii_param_3];
	ld.param.u32 	%r33, [_Z9zerocrossPdS_PiPKdiii_param_4];
	ld.param.u32 	%r34, [_Z9zerocrossPdS_PiPKdiii_param_5];
	ld.param.u32 	%r35, [_Z9zerocrossPdS_PiPKdiii_param_6];
	cvta.to.global.u64 	%rd1, %rd57;
	cvta.to.global.u64 	%rd2, %rd58;
	cvta.to.global.u64 	%rd3, %rd59;
	setp.lt.s32 	%p1, %r33, 3;
	@%p1 bra 	$L__BB7_29;
	mov.u32 	%r38, %ntid.x;
	mov.u32 	%r39, %ctaid.x;
	mov.u32 	%r40, %tid.x;
	mad.lo.s32 	%r41, %r39, %r38, %r40;
	mul.lo.s32 	%r42, %r34, %r41;
	mul.wide.s32 	%rd60, %r42, 8;
	add.s64 	%rd95, %rd2, %rd60;
	add.s64 	%rd96, %rd1, %rd60;
	add.s64 	%rd86, %rd3, %rd60;
	mul.wide.s32 	%rd61, %r35, 8;
	add.s64 	%rd97, %rd86, %rd61;
	cvta.to.global.u64 	%rd62, %rd56;
	ld.global.f64 	%fd56, [%rd97];
	ld.global.f64 	%fd57, [%rd86];
	mul.wide.s32 	%rd63, %r41, 4;
	add.s64 	%rd8, %rd62, %rd63;
	add.s32 	%r1, %r33, -2;
	add.s32 	%r43, %r33, -3;
	and.b32  	%r2, %r1, 3;
	setp.lt.u32 	%p2, %r43, 3;
	mov.b32 	%r51, 0;
	mov.b32 	%r52, 2;
	@%p2 bra 	$L__BB7_21;
	and.b32  	%r3, %r1, -4;
	mul.wide.s32 	%rd9, %r35, 16;
	mov.b32 	%r51, 0;
	mov.b32 	%r52, 2;
$L__BB7_3:
	add.s64 	%rd13, %rd86, %rd9;
	ld.global.f64 	%fd5, [%rd13];
	setp.gt.f64 	%p3, %fd57, 0d0000000000000000;
	setp.lt.f64 	%p4, %fd56, 0d0000000000000000;
	and.pred  	%p5, %p3, %p4;
	@%p5 bra 	$L__BB7_5;
	setp.geu.f64 	%p6, %fd57, 0d0000000000000000;
	setp.leu.f64 	%p7, %fd56, 0d0000000000000000;
	or.pred  	%p8, %p6, %p7;
	@%p8 bra 	$L__BB7_6;
$L__BB7_5:
	sub.f64 	%fd15, %fd56, %fd57;
	cvt.rn.f64.u32 	%fd16, %r52;
	mul.f64 	%fd17, %fd15, %fd16;
	sub.f64 	%fd18, %fd56, %fd17;
	div.rn.f64 	%fd19, %fd18, %fd15;
	mov.f64 	%fd20, 0dBFF0000000000000;
	sub.f64 	%fd21, %fd20, %fd19;
	st.global.f64 	[%rd95], %fd21;
	add.s64 	%rd95, %rd95, %rd61;
	mov.b64 	%rd67, 0;
	st.global.u64 	[%rd96], %rd67;
	add.s64 	%rd96, %rd96, %rd61;
	add.s32 	%r51, %r51, 1;
	bra.uni 	$L__BB7_8;
$L__BB7_6:
	setp.neu.f64 	%p9, %fd57, 0d0000000000000000;
	setp.neu.f64 	%p10, %fd56, 0d0000000000000000;
	and.pred  	%p11, %p9, %p10;
	@%p11 bra 	$L__BB7_8;
	cvt.rn.f64.u32 	%fd14, %r52;
	st.global.f64 	[%rd95], %fd14;
	add.s64 	%rd95, %rd95, %rd61;
	mov.b64 	%rd65, 0;
	st.global.u64 	[%rd96], %rd65;
	add.s64 	%rd96, %rd96, %rd61;
	add.s32 	%r51, %r51, 1;
$L__BB7_8:
	setp.lt.f64 	%p12, %fd56, 0d0000000000000000;
	st.global.u32 	[%rd8], %r51;
	add.s32 	%r9, %r52, 1;
	add.s64 	%rd20, %rd13, %rd61;
	ld.global.f64 	%fd6, [%rd20];
	setp.gt.f64 	%p13, %fd56, 0d0000000000000000;
	setp.lt.f64 	%p14, %fd5, 0d0000000000000000;
	and.pred  	%p15, %p13, %p14;
	setp.gt.f64 	%p16, %fd5, 0d0000000000000000;
	and.pred  	%p17, %p12, %p16;
	or.pred  	%p18, %p15, %p17;
	@%p18 bra 	$L__BB7_11;
	setp.neu.f64 	%p19, %fd56, 0d0000000000000000;
	setp.neu.f64 	%p20, %fd5, 0d0000000000000000;
	and.pred  	%p21, %p19, %p20;
	@%p21 bra 	$L__BB7_12;
	cvt.rn.f64.u32 	%fd22, %r9;
	st.global.f64 	[%rd95], %fd22;
	add.s64 	%rd95, %rd95, %rd61;
	mov.b64 	%rd70, 0;
	st.global.u64 	[%rd96], %rd70;
	add.s64 	%rd96, %rd96, %rd61;
	add.s32 	%r51, %r51, 1;
	bra.uni 	$L__BB7_12;
$L__BB7_11:
	sub.f64 	%fd23, %fd5, %fd56;
	cvt.rn.f64.u32 	%fd24, %r9;
	mul.f64 	%fd25, %fd23, %fd24;
	sub.f64 	%fd26, %fd5, %fd25;
	div.rn.f64 	%fd27, %fd26, %fd23;
	mov.f64 	%fd28, 0dBFF0000000000000;
	sub.f64 	%fd29, %fd28, %fd27;
	st.global.f64 	[%rd95], %fd29;
	add.s64 	%rd95, %rd95, %rd61;
	mov.b64 	%rd72, 0;
	st.global.u64 	[%rd96], %rd72;
	add.s64 	%rd96, %rd96, %rd61;
	add.s32 	%r51, %r51, 1;
$L__BB7_12:
	setp.gt.f64 	%p22, %fd5, 0d0000000000000000;
	setp.lt.f64 	%p23, %fd5, 0d0000000000000000;
	st.global.u32 	[%rd8], %r51;
	add.s32 	%r13, %r52, 2;
	add.s64 	%rd86, %rd20, %rd61;
	ld.global.f64 	%fd57, [%rd86];
	setp.lt.f64 	%p24, %fd6, 0d0000000000000000;
	and.pred  	%p25, %p22, %p24;
	setp.gt.f64 	%p26, %fd6, 0d0000000000000000;
	and.pred  	%p27, %p23, %p26;
	or.pred  	%p28, %p25, %p27;
	@%p28 bra 	$L__BB7_15;
	setp.neu.f64 	%p29, %fd5, 0d0000000000000000;
	setp.neu.f64 	%p30, %fd6, 0d0000000000000000;
	and.pred  	%p31, %p29, %p30;
	@%p31 bra 	$L__BB7_16;
	cvt.rn.f64.u32 	%fd30, %r13;
	st.global.f64 	[%rd95], %fd30;
	add.s64 	%rd95, %rd95, %rd61;
	mov.b64 	%rd75, 0;
	st.global.u64 	[%rd96], %rd75;
	add.s64 	%rd96, %rd96, %rd61;
	add.s32 	%r51, %r51, 1;
	bra.uni 	$L__BB7_16;
$L__BB7_15:
	sub.f64 	%fd31, %fd6, %fd5;
	cvt.rn.f64.u32 	%fd32, %r13;
	mul.f64 	%fd33, %fd31, %fd32;
	sub.f64 	%fd34, %fd6, %fd33;
	div.rn.f64 	%fd35, %fd34, %fd31;
	mov.f64 	%fd36, 0dBFF0000000000000;
	sub.f64 	%fd37, %fd36, %fd35;
	st.global.f64 	[%rd95], %fd37;
	add.s64 	%rd95, %rd95, %rd61;
	mov.b64 	%rd77, 0;
	st.global.u64 	[%rd96], %rd77;
	add.s64 	%rd96, %rd96, %rd61;
	add.s32 	%r51, %r51, 1;
$L__BB7_16:
	st.global.u32 	[%rd8], %r51;
	add.s32 	%r17, %r52, 3;
	add.s64 	%rd97, %rd20, %rd9;
	ld.global.f64 	%fd56, [%rd97];
	setp.lt.f64 	%p34, %fd57, 0d0000000000000000;
	and.pred  	%p35, %p26, %p34;
	setp.gt.f64 	%p36, %fd57, 0d0000000000000000;
	and.pred  	%p37, %p24, %p36;
	or.pred  	%p38, %p35, %p37;
	@%p38 bra 	$L__BB7_19;
	setp.neu.f64 	%p39, %fd6, 0d0000000000000000;
	setp.neu.f64 	%p40, %fd57, 0d0000000000000000;
	and.pred  	%p41, %p39, %p40;
	@%p41 bra 	$L__BB7_20;
	cvt.rn.f64.u32 	%fd38, %r17;
	st.global.f64 	[%rd95], %fd38;
	add.s64 	%rd95, %rd95, %rd61;
	mov.b64 	%rd79, 0;
	st.global.u64 	[%rd96], %rd79;
	add.s64 	%rd96, %rd96, %rd61;
	add.s32 	%r51, %r51, 1;
	bra.uni 	$L__BB7_20;
$L__BB7_19:
	sub.f64 	%fd39, %fd57, %fd6;
	cvt.rn.f64.u32 	%fd40, %r17;
	mul.f64 	%fd41, %fd39, %fd40;
	sub.f64 	%fd42, %fd57, %fd41;
	div.rn.f64 	%fd43, %fd42, %fd39;
	mov.f64 	%fd44, 0dBFF0000000000000;
	sub.f64 	%fd45, %fd44, %fd43;
	st.global.f64 	[%rd95], %fd45;
	add.s64 	%rd95, %rd95, %rd61;
	mov.b64 	%rd81, 0;
	st.global.u64 	[%rd96], %rd81;
	add.s64 	%rd96, %rd96, %rd61;
	add.s32 	%r51, %r51, 1;
$L__BB7_20:
	st.global.u32 	[%rd8], %r51;
	add.s32 	%r52, %r52, 4;
	setp.ne.s32 	%p42, %r13, %r3;
	@%p42 bra 	$L__BB7_3;
$L__BB7_21:
	setp.eq.s32 	%p43, %r2, 0;
	@%p43 bra 	$L__BB7_29;
	add.s64 	%rd100, %rd97, %rd61;
	neg.s32 	%r54, %r2;
$L__BB7_23:
	.pragma "nounroll";
	mov.f64 	%fd12, %fd57;
	mov.f64 	%fd57, %fd56;
	ld.global.f64 	%fd56, [%rd100];
	setp.gt.f64 	%p44, %fd12, 0d0000000000000000;
	setp.lt.f64 	%p45, %fd57, 0d0000000000000000;
	and.pred  	%p46, %p44, %p45;
	@%p46 bra 	$L__BB7_27;
	setp.lt.f64 	%p47, %fd12, 0d0000000000000000;
	setp.gt.f64 	%p48, %fd57, 0d0000000000000000;
	and.pred  	%p49, %p47, %p48;
	@%p49 bra 	$L__BB7_27;
	setp.neu.f64 	%p50, %fd12, 0d0000000000000000;
	setp.neu.f64 	%p51, %fd57, 0d0000000000000000;
	and.pred  	%p52, %p50, %p51;
	@%p52 bra 	$L__BB7_28;
	cvt.rn.f64.u32 	%fd46, %r52;
	st.global.f64 	[%rd95], %fd46;
	add.s64 	%rd95, %rd95, %rd61;
	mov.b64 	%rd83, 0;
	st.global.u64 	[%rd96], %rd83;
	add.s64 	%rd96, %rd96, %rd61;
	add.s32 	%r51, %r51, 1;
	bra.uni 	$L__BB7_28;
$L__BB7_27:
	sub.f64 	%fd47, %fd57, %fd12;
	cvt.rn.f64.u32 	%fd48, %r52;
	mul.f64 	%fd49, %fd47, %fd48;
	sub.f64 	%fd50, %fd57, %fd49;
	div.rn.f64 	%fd51, %fd50, %fd47;
	mov.f64 	%fd52, 0dBFF0000000000000;
	sub.f64 	%fd53, %fd52, %fd51;
	st.global.f64 	[%rd95], %fd53;
	add.s64 	%rd95, %rd95, %rd61;
	mov.b64 	%rd85, 0;
	st.global.u64 	[%rd96], %rd85;
	add.s64 	%rd96, %rd96, %rd61;
	add.s32 	%r51, %r51, 1;
$L__BB7_28:
	st.global.u32 	[%rd8], %r51;
	add.s32 	%r52, %r52, 1;
	add.s64 	%rd100, %rd100, %rd61;
	add.s32 	%r54, %r54, 1;
	setp.ne.s32 	%p53, %r54, 0;
	@%p53 bra 	$L__BB7_23;
$L__BB7_29:
	ret;

}
	// .globl	_Z8criticalPdS_PiPKdiii
.visible .entry _Z8criticalPdS_PiPKdiii(
	.param .u64 .ptr .align 1 _Z8criticalPdS_PiPKdiii_param_0,
	.param .u64 .ptr .align 1 _Z8criticalPdS_PiPKdiii_param_1,
	.param .u64 .ptr .align 1 _Z8criticalPdS_PiPKdiii_param_2,
	.param .u64 .ptr .align 1 _Z8criticalPdS_PiPKdiii_param_3,
	.param .u32 _Z8criticalPdS_PiPKdiii_param_4,
	.param .u32 _Z8criticalPdS_PiPKdiii_param_5,
	.param .u32 _Z8criticalPdS_PiPKdiii_param_6
)
{
	.reg .pred 	%p<78>;
	.reg .b32 	%r<90>;
	.reg .b64 	%rd<157>;
	.reg .b64 	%fd<80>;

	ld.param.u64 	%rd74, [_Z8criticalPdS_PiPKdiii_param_0];
	ld.param.u64 	%rd75, [_Z8criticalPdS_PiPKdiii_param_1];
	ld.param.u64 	%rd76, [_Z8criticalPdS_PiPKdiii_param_3];
	ld.param.u32 	%r45, [_Z8criticalPdS_PiPKdiii_param_4];
	ld.param.u32 	%r48, [_Z8criticalPdS_PiPKdiii_param_5];
	ld.param.u32 	%r46, [_Z8criticalPdS_PiPKdiii_param_6];
	cvta.to.global.u64 	%rd77, %rd74;
	cvta.to.global.u64 	%rd78, %rd75;
	cvta.to.global.u64 	%rd1, %rd76;
	mov.u32 	%r49, %tid.x;
	mov.u32 	%r50, %ctaid.x;
	mov.u32 	%r51, %ntid.x;
	mad.lo.s32 	%r1, %r50, %r51, %r49;
	mul.lo.s32 	%r2, %r48, %r1;
	shl.b32 	%r52, %r2, 1;
	mul.wide.s32 	%rd79, %r52, 8;
	add.s64 	%rd149, %rd78, %rd79;
	add.s64 	%rd150, %rd77, %rd79;
	mul.wide.s32 	%rd125, %r2, 8;
	add.s64 	%rd81, %rd1, %rd125;
	ld.global.f64 	%fd77, [%rd81];
	mul.wide.s32 	%rd82, %r46, 8;
	add.s64 	%rd142, %rd81, %rd82;
	ld.global.f64 	%fd75, [%rd142];
	add.s64 	%rd83, %rd142, %rd82;
	ld.global.f64 	%fd74, [%rd83];
	setp.lt.s32 	%p1, %r45, 4;
	mov.b32 	%r85, 0;
	mov.f64 	%fd78, %fd75;
	mov.f64 	%fd79, %fd74;
	@%p1 bra 	$L__BB8_32;
	add.s32 	%r3, %r45, -3;
	setp.eq.s32 	%p2, %r45, 4;
	mov.b32 	%r85, 0;
	mov.b32 	%r81, 3;
	@%p2 bra 	$L__BB8_22;
	mul.wide.s32 	%rd85, %r46, 32;
	add.s64 	%rd6, %rd1, %rd85;
	and.b32  	%r58, %r3, -2;
	neg.s32 	%r72, %r58;
	mov.b32 	%r85, 0;
	mov.b32 	%r71, 2;
	mul.wide.s32 	%rd86, %r46, 24;
	add.s64 	%rd87, %rd1, %rd86;
$L__BB8_3:
	mov.f64 	%fd6, %fd77;
	mov.f64 	%fd5, %fd75;
	mov.f64 	%fd77, %fd74;
	mov.u32 	%r5, %r71;
	add.s64 	%rd88, %rd87, %rd125;
	ld.global.f64 	%fd75, [%rd88];
	setp.leu.f64 	%p3, %fd5, %fd6;
	setp.ltu.f64 	%p4, %fd5, %fd77;
	or.pred  	%p5, %p3, %p4;
	@%p5 bra 	$L__BB8_5;
	add.s32 	%r59, %r5, -1;
	cvt.rn.f64.s32 	%fd20, %r59;
	st.global.f64 	[%rd149], %fd20;
	mul.wide.s32 	%rd89, %r46, 8;
	add.s64 	%rd149, %rd149, %rd89;
	st.global.f64 	[%rd150], %fd5;
	add.s64 	%rd150, %rd150, %rd89;
	add.s32 	%r85, %r85, 1;
$L__BB8_5:
	setp.geu.f64 	%p6, %fd5, %fd6;
	setp.gtu.f64 	%p7, %fd5, %fd77;
	or.pred  	%p8, %p6, %p7;
	@%p8 bra 	$L__BB8_7;
	add.s32 	%r60, %r5, -1;
	cvt.rn.f64.s32 	%fd21, %r60;
	st.global.f64 	[%rd149], %fd21;
	mul.wide.s32 	%rd90, %r46, 8;
	add.s64 	%rd149, %rd149, %rd90;
	st.global.f64 	[%rd150], %fd5;
	add.s64 	%rd150, %rd150, %rd90;
	add.s32 	%r85, %r85, 1;
$L__BB8_7:
	setp.gt.f64 	%p9, %fd6, 0d0000000000000000;
	setp.lt.f64 	%p10, %fd5, 0d0000000000000000;
	and.pred  	%p11, %p9, %p10;
	@%p11 bra 	$L__BB8_9;
	setp.geu.f64 	%p12, %fd6, 0d0000000000000000;
	setp.leu.f64 	%p13, %fd5, 0d0000000000000000;
	or.pred  	%p14, %p12, %p13;
	@%p14 bra 	$L__BB8_10;
$L__BB8_9:
	sub.f64 	%fd23, %fd5, %fd6;
	add.s32 	%r62, %r5, 1;
	cvt.rn.f64.u32 	%fd24, %r62;
	mul.f64 	%fd25, %fd23, %fd24;
	sub.f64 	%fd26, %fd5, %fd25;
	div.rn.f64 	%fd27, %fd26, %fd23;
	mov.f64 	%fd28, 0dC000000000000000;
	sub.f64 	%fd29, %fd28, %fd27;
	st.global.f64 	[%rd149], %fd29;
	mul.wide.s32 	%rd93, %r46, 8;
	add.s64 	%rd149, %rd149, %rd93;
	mov.b64 	%rd94, 0;
	st.global.u64 	[%rd150], %rd94;
	add.s64 	%rd150, %rd150, %rd93;
	add.s32 	%r85, %r85, 1;
	bra.uni 	$L__BB8_12;
$L__BB8_10:
	setp.neu.f64 	%p15, %fd6, 0d0000000000000000;
	setp.neu.f64 	%p16, %fd5, 0d0000000000000000;
	and.pred  	%p17, %p15, %p16;
	@%p17 bra 	$L__BB8_12;
	add.s32 	%r61, %r5, -1;
	cvt.rn.f64.s32 	%fd22, %r61;
	st.global.f64 	[%rd149], %fd22;
	mul.wide.s32 	%rd91, %r46, 8;
	add.s64 	%rd149, %rd149, %rd91;
	mov.b64 	%rd92, 0;
	st.global.u64 	[%rd150], %rd92;
	add.s64 	%rd150, %rd150, %rd91;
	add.s32 	%r85, %r85, 1;
$L__BB8_12:
	add.s32 	%r71, %r5, 2;
	add.s64 	%rd95, %rd6, %rd125;
	ld.global.f64 	%fd74, [%rd95];
	setp.leu.f64 	%p18, %fd77, %fd5;
	setp.ltu.f64 	%p19, %fd77, %fd75;
	or.pred  	%p20, %p18, %p19;
	@%p20 bra 	$L__BB8_14;
	cvt.rn.f64.s32 	%fd30, %r5;
	st.global.f64 	[%rd149], %fd30;
	mul.wide.s32 	%rd96, %r46, 8;
	add.s64 	%rd149, %rd149, %rd96;
	st.global.f64 	[%rd150], %fd77;
	add.s64 	%rd150, %rd150, %rd96;
	add.s32 	%r85, %r85, 1;
$L__BB8_14:
	setp.geu.f64 	%p21, %fd77, %fd5;
	setp.gtu.f64 	%p22, %fd77, %fd75;
	or.pred  	%p23, %p21, %p22;
	@%p23 bra 	$L__BB8_16;
	cvt.rn.f64.s32 	%fd31, %r5;
	st.global.f64 	[%rd149], %fd31;
	mul.wide.s32 	%rd97, %r46, 8;
	add.s64 	%rd149, %rd149, %rd97;
	st.global.f64 	[%rd150], %fd77;
	add.s64 	%rd150, %rd150, %rd97;
	add.s32 	%r85, %r85, 1;
$L__BB8_16:
	setp.gt.f64 	%p25, %fd5, 0d0000000000000000;
	setp.lt.f64 	%p26, %fd77, 0d0000000000000000;
	and.pred  	%p27, %p25, %p26;
	setp.gt.f64 	%p28, %fd77, 0d0000000000000000;
	and.pred  	%p29, %p10, %p28;
	or.pred  	%p30, %p27, %p29;
	@%p30 bra 	$L__BB8_19;
	setp.neu.f64 	%p31, %fd5, 0d0000000000000000;
	setp.neu.f64 	%p32, %fd77, 0d0000000000000000;
	and.pred  	%p33, %p31, %p32;
	@%p33 bra 	$L__BB8_20;
	cvt.rn.f64.s32 	%fd32, %r5;
	st.global.f64 	[%rd149], %fd32;
	mul.wide.s32 	%rd98, %r46, 8;
	add.s64 	%rd149, %rd149, %rd98;
	mov.b64 	%rd99, 0;
	st.global.u64 	[%rd150], %rd99;
	add.s64 	%rd150, %rd150, %rd98;
	add.s32 	%r85, %r85, 1;
	bra.uni 	$L__BB8_20;
$L__BB8_19:
	sub.f64 	%fd33, %fd77, %fd5;
	cvt.rn.f64.u32 	%fd34, %r71;
	mul.f64 	%fd35, %fd33, %fd34;
	sub.f64 	%fd36, %fd77, %fd35;
	div.rn.f64 	%fd37, %fd36, %fd33;
	mov.f64 	%fd38, 0dC000000000000000;
	sub.f64 	%fd39, %fd38, %fd37;
	st.global.f64 	[%rd149], %fd39;
	mul.wide.s32 	%rd100, %r46, 8;
	add.s64 	%rd149, %rd149, %rd100;
	mov.b64 	%rd101, 0;
	st.global.u64 	[%rd150], %rd101;
	add.s64 	%rd150, %rd150, %rd100;
	add.s32 	%r85, %r85, 1;
$L__BB8_20:
	mul.wide.s32 	%rd102, %r46, 16;
	add.s64 	%rd125, %rd125, %rd102;
	add.s32 	%r72, %r72, 2;
	setp.ne.s32 	%p34, %r72, 0;
	@%p34 bra 	$L__BB8_3;
	mul.wide.s32 	%rd103, %r46, 8;
	add.s64 	%rd104, %rd1, %rd103;
	add.s64 	%rd142, %rd104, %rd125;
	add.s32 	%r81, %r71, 1;
	mov.f64 	%fd78, %fd75;
	mov.f64 	%fd79, %fd74;
$L__BB8_22:
	and.b32  	%r63, %r3, 1;
	setp.eq.b32 	%p35, %r63, 1;
	not.pred 	%p36, %p35;
	@%p36 bra 	$L__BB8_32;
	mul.wide.s32 	%rd105, %r46, 16;
	add.s64 	%rd106, %rd142, %rd105;
	ld.global.f64 	%fd79, [%rd106];
	setp.leu.f64 	%p37, %fd75, %fd77;
	setp.ltu.f64 	%p38, %fd75, %fd74;
	or.pred  	%p39, %p37, %p38;
	@%p39 bra 	$L__BB8_25;
	add.s32 	%r64, %r81, -2;
	cvt.rn.f64.s32 	%fd40, %r64;
	st.global.f64 	[%rd149], %fd40;
	mul.wide.s32 	%rd107, %r46, 8;
	add.s64 	%rd149, %rd149, %rd107;
	st.global.f64 	[%rd150], %fd75;
	add.s64 	%rd150, %rd150, %rd107;
	add.s32 	%r85, %r85, 1;
$L__BB8_25:
	setp.geu.f64 	%p40, %fd75, %fd77;
	setp.gtu.f64 	%p41, %fd75, %fd74;
	or.pred  	%p42, %p40, %p41;
	@%p42 bra 	$L__BB8_27;
	add.s32 	%r65, %r81, -2;
	cvt.rn.f64.s32 	%fd41, %r65;
	st.global.f64 	[%rd149], %fd41;
	mul.wide.s32 	%rd108, %r46, 8;
	add.s64 	%rd149, %rd149, %rd108;
	st.global.f64 	[%rd150], %fd75;
	add.s64 	%rd150, %rd150, %rd108;
	add.s32 	%r85, %r85, 1;
$L__BB8_27:
	setp.gt.f64 	%p43, %fd77, 0d0000000000000000;
	setp.lt.f64 	%p44, %fd75, 0d0000000000000000;
	and.pred  	%p45, %p43, %p44;
	@%p45 bra 	$L__BB8_31;
	setp.lt.f64 	%p46, %fd77, 0d0000000000000000;
	setp.gt.f64 	%p47, %fd75, 0d0000000000000000;
	and.pred  	%p48, %p46, %p47;
	@%p48 bra 	$L__BB8_31;
	setp.neu.f64 	%p49, %fd77, 0d0000000000000000;
	setp.neu.f64 	%p50, %fd75, 0d0000000000000000;
	and.pred  	%p51, %p49, %p50;
	mov.f64 	%fd77, %fd75;
	mov.f64 	%fd78, %fd74;
	@%p51 bra 	$L__BB8_32;
	add.s32 	%r66, %r81, -2;
	cvt.rn.f64.s32 	%fd42, %r66;
	st.global.f64 	[%rd149], %fd42;
	mul.wide.s32 	%rd109, %r46, 8;
	add.s64 	%rd149, %rd149, %rd109;
	mov.b64 	%rd110, 0;
	st.global.u64 	[%rd150], %rd110;
	add.s64 	%rd150, %rd150, %rd109;
	add.s32 	%r85, %r85, 1;
	mov.f64 	%fd77, %fd75;
	mov.f64 	%fd78, %fd74;
	bra.uni 	$L__BB8_32;
$L__BB8_31:
	sub.f64 	%fd43, %fd75, %fd77;
	cvt.rn.f64.u32 	%fd44, %r81;
	mul.f64 	%fd45, %fd43, %fd44;
	sub.f64 	%fd46, %fd75, %fd45;
	div.rn.f64 	%fd47, %fd46, %fd43;
	mov.f64 	%fd48, 0dC000000000000000;
	sub.f64 	%fd49, %fd48, %fd47;
	st.global.f64 	[%rd149], %fd49;
	mul.wide.s32 	%rd111, %r46, 8;
	add.s64 	%rd149, %rd149, %rd111;
	mov.b64 	%rd112, 0;
	st.global.u64 	[%rd150], %rd112;
	add.s64 	%rd150, %rd150, %rd111;
	add.s32 	%r85, %r85, 1;
	mov.f64 	%fd77, %fd75;
	mov.f64 	%fd78, %fd74;
$L__BB8_32:
	setp.gt.f64 	%p52, %fd77, 0d0000000000000000;
	setp.lt.f64 	%p53, %fd78, 0d0000000000000000;
	and.pred  	%p54, %p52, %p53;
	@%p54 bra 	$L__BB8_34;
	setp.geu.f64 	%p55, %fd77, 0d0000000000000000;
	setp.leu.f64 	%p56, %fd78, 0d0000000000000000;
	or.pred  	%p57, %p55, %p56;
	@%p57 bra 	$L__BB8_35;
$L__BB8_34:
	sub.f64 	%fd51, %fd78, %fd77;
	cvt.rn.f64.s32 	%fd52, %r45;
	mul.f64 	%fd53, %fd51, %fd52;
	sub.f64 	%fd54, %fd78, %fd53;
	div.rn.f64 	%fd55, %fd54, %fd51;
	mov.f64 	%fd56, 0dC000000000000000;
	sub.f64 	%fd57, %fd56, %fd55;
	st.global.f64 	[%rd149], %fd57;
	mul.wide.s32 	%rd115, %r46, 8;
	add.s64 	%rd149, %rd149, %rd115;
	mov.b64 	%rd116, 0;
	st.global.u64 	[%rd150], %rd116;
	add.s64 	%rd150, %rd150, %rd115;
	add.s32 	%r85, %r85, 1;
	bra.uni 	$L__BB8_37;
$L__BB8_35:
	setp.neu.f64 	%p58, %fd78, 0d0000000000000000;
	setp.neu.f64 	%p59, %fd79, 0d0000000000000000;
	and.pred  	%p60, %p58, %p59;
	@%p60 bra 	$L__BB8_37;
	add.s32 	%r67, %r45, -2;
	cvt.rn.f64.s32 	%fd50, %r67;
	st.global.f64 	[%rd149], %fd50;
	mul.wide.s32 	%rd113, %r46, 8;
	add.s64 	%rd149, %rd149, %rd113;
	mov.b64 	%rd114, 0;
	st.global.u64 	[%rd150], %rd114;
	add.s64 	%rd150, %rd150, %rd113;
	add.s32 	%r85, %r85, 1;
$L__BB8_37:
	setp.ltu.f64 	%p61, %fd78, %fd77;
	setp.ltu.f64 	%p62, %fd78, %fd79;
	or.pred  	%p63, %p61, %p62;
	@%p63 bra 	$L__BB8_39;
	add.s32 	%r68, %r45, -2;
	cvt.rn.f64.s32 	%fd58, %r68;
	st.global.f64 	[%rd149], %fd58;
	mul.wide.s32 	%rd117, %r46, 8;
	add.s64 	%rd149, %rd149, %rd117;
	st.global.f64 	[%rd150], %fd78;
	add.s64 	%rd150, %rd150, %rd117;
	add.s32 	%r85, %r85, 1;
$L__BB8_39:
	setp.gtu.f64 	%p64, %fd78, %fd77;
	setp.gtu.f64 	%p65, %fd78, %fd79;
	or.pred  	%p66, %p64, %p65;
	@%p66 bra 	$L__BB8_41;
	add.s32 	%r69, %r45, -2;
	cvt.rn.f64.s32 	%fd59, %r69;
	st.global.f64 	[%rd149], %fd59;
	mul.wide.s32 	%rd118, %r46, 8;
	add.s64 	%rd149, %rd149, %rd118;
	st.global.f64 	[%rd150], %fd78;
	add.s64 	%rd150, %rd150, %rd118;
	add.s32 	%r85, %r85, 1;
$L__BB8_41:
	setp.lt.f64 	%p67, %fd78, 0d0000000000000000;
	setp.gt.f64 	%p68, %fd78, 0d0000000000000000;
	setp.lt.f64 	%p69, %fd79, 0d0000000000000000;
	and.pred  	%p70, %p68, %p69;
	setp.gt.f64 	%p71, %fd79, 0d0000000000000000;
	and.pred  	%p72, %p67, %p71;
	or.pred  	%p73, %p70, %p72;
	not.pred 	%p74, %p73;
	@%p74 bra 	$L__BB8_43;
	sub.f64 	%fd61, %fd79, %fd78;
	cvt.rn.f64.s32 	%fd62, %r45;
	mul.f64 	%fd63, %fd61, %fd62;
	sub.f64 	%fd64, %fd79, %fd63;
	div.rn.f64 	%fd65, %fd64, %fd61;
	mov.f64 	%fd66, 0dBFF0000000000000;
	sub.f64 	%fd67, %fd66, %fd65;
	st.global.f64 	[%rd149], %fd67;
	mov.b64 	%rd120, 0;
	st.global.u64 	[%rd150], %rd120;
	add.s32 	%r85, %r85, 1;
	bra.uni 	$L__BB8_45;
$L__BB8_43:
	setp.neu.f64 	%p75, %fd78, 0d0000000000000000;
	setp.neu.f64 	%p76, %fd79, 0d0000000000000000;
	and.pred  	%p77, %p75, %p76;
	@%p77 bra 	$L__BB8_45;
	add.s32 	%r70, %r45, -2;
	cvt.rn.f64.s32 	%fd60, %r70;
	st.global.f64 	[%rd149], %fd60;
	mov.b64 	%rd119, 0;
	st.global.u64 	[%rd150], %rd119;
	add.s32 	%r85, %r85, 1;
$L__BB8_45:
	ld.param.u64 	%rd124, [_Z8criticalPdS_PiPKdiii_param_2];
	cvta.to.global.u64 	%rd121, %rd124;
	mul.wide.s32 	%rd122, %r1, 4;
	add.s64 	%rd123, %rd121, %rd122;
	st.global.u32 	[%rd123], %r85;
	ret;

}
	// .globl	_Z11extreme_ampPdS_PiS0_S0_S0_PKdiii
.visible .entry _Z11extreme_ampPdS_PiS0_S0_S0_PKdiii(
	.param .u64 .ptr .align 1 _Z11extreme_ampPdS_PiS0_S0_S0_PKdiii_param_0,
	.param .u64 .ptr .align 1 _Z11extreme_ampPdS_PiS0_S0_S0_PKdiii_param_1,
	.param .u64 .ptr .align 1 _Z11extreme_ampPdS_PiS0_S0_S0_PKdiii_param_2,
	.param .u64 .ptr .align 1 _Z11extreme_ampPdS_PiS0_S0_S0_PKdiii_param_3,
	.param .u64 .ptr .align 1 _Z11extreme_ampPdS_PiS0_S0_S0_PKdiii_param_4,
	.param .u64 .ptr .align 1 _Z11extreme_ampPdS_PiS0_S0_S0_PKdiii_param_5,
	.param .u64 .ptr .align 1 _Z11extreme_ampPdS_PiS0_S0_S0_PKdiii_param_6,
	.param .u32 _Z11extreme_ampPdS_PiS0_S0_S0_PKdiii_param_7,
	.param .u32 _Z11extreme_ampPdS_PiS0_S0_S0_PKdiii_param_8,
	.param .u32 _Z11extreme_ampPdS_PiS0_S0_S0_PKdiii_param_9
)
{
	.reg .pred 	%p<56>;
	.reg .b32 	%r<118>;
	.reg .b64 	%rd<230>;
	.reg .b64 	%fd<57>;

	ld.param.u64 	%rd104, [_Z11extreme_ampPdS_PiS0_S0_S0_PKdiii_param_0];
	ld.param.u64 	%rd105, [_Z11extreme_ampPdS_PiS0_S0_S0_PKdiii_param_1];
	ld.param.u64 	%rd106, [_Z11extreme_ampPdS_PiS0_S0_S0_PKdiii_param_2];
	ld.param.u64 	%rd107, [_Z11extreme_ampPdS_PiS0_S0_S0_PKdiii_param_3];
	ld.param.u64 	%rd108, [_Z11extreme_ampPdS_PiS0_S0_S0_PKdiii_param_6];
	ld.param.u32 	%r53, [_Z11extreme_ampPdS_PiS0_S0_S0_PKdiii_param_7];
	ld.param.u32 	%r56, [_Z11extreme_ampPdS_PiS0_S0_S0_PKdiii_param_8];
	ld.param.u32 	%r54, [_Z11extreme_ampPdS_PiS0_S0_S0_PKdiii_param_9];
	cvta.to.global.u64 	%rd109, %rd105;
	cvta.to.global.u64 	%rd110, %rd104;
	cvta.to.global.u64 	%rd111, %rd107;
	cvta.to.global.u64 	%rd112, %rd106;
	cvta.to.global.u64 	%rd113, %rd108;
	mov.u32 	%r57, %tid.x;
	mov.u32 	%r58, %ctaid.x;
	mov.u32 	%r59, %ntid.x;
	mad.lo.s32 	%r1, %r58, %r59, %r57;
	mul.lo.s32 	%r60, %r56, %r1;
	mul.wide.s32 	%rd114, %r60, 4;
	add.s64 	%rd115, %rd112, %rd114;
	add.s64 	%rd116, %rd111, %rd114;
	mul.wide.s32 	%rd117, %r60, 8;
	add.s64 	%rd118, %rd110, %rd117;
	add.s64 	%rd119, %rd109, %rd117;
	add.s64 	%rd173, %rd113, %rd117;
	ld.global.f64 	%fd30, [%rd173];
	abs.f64 	%fd54, %fd30;
	mul.wide.s32 	%rd120, %r54, 8;
	add.s64 	%rd121, %rd173, %rd120;
	ld.global.f64 	%fd31, [%rd121];
	abs.f64 	%fd55, %fd31;
	add.s64 	%rd215, %rd121, %rd120;
	ld.global.f64 	%fd32, [%rd215];
	abs.f64 	%fd56, %fd32;
	mov.b32 	%r61, 0;
	st.global.u32 	[%rd115], %r61;
	mul.wide.s32 	%rd122, %r54, 4;
	add.s64 	%rd178, %rd115, %rd122;
	st.global.u32 	[%rd116], %r61;
	add.s64 	%rd180, %rd116, %rd122;
	st.global.f64 	[%rd118], %fd54;
	add.s64 	%rd179, %rd118, %rd120;
	st.global.f64 	[%rd119], %fd54;
	add.s64 	%rd181, %rd119, %rd120;
	setp.lt.s32 	%p1, %r53, 4;
	mov.b32 	%r91, 1;
	mov.u32 	%r92, %r91;
	@%p1 bra 	$L__BB9_36;
	add.s32 	%r2, %r53, -3;
	add.s32 	%r65, %r53, -4;
	setp.lt.u32 	%p2, %r65, 3;
	mov.b32 	%r92, 1;
	mov.b32 	%r110, 3;
	mov.u32 	%r91, %r92;
	@%p2 bra 	$L__BB9_20;
	and.b32  	%r3, %r2, -4;
	mul.wide.s32 	%rd7, %r54, 16;
	mov.b32 	%r92, 1;
	mov.b32 	%r88, 3;
$L__BB9_3:
	.pragma "nounroll";
	add.s64 	%rd125, %rd173, %rd120;
	add.s64 	%rd13, %rd125, %rd7;
	ld.global.f64 	%fd34, [%rd13];
	abs.f64 	%fd7, %fd34;
	setp.ltu.f64 	%p3, %fd55, %fd54;
	setp.ltu.f64 	%p4, %fd55, %fd56;
	or.pred  	%p5, %p3, %p4;
	@%p5 bra 	$L__BB9_5;
	add.s32 	%r68, %r88, -2;
	st.global.u32 	[%rd178], %r68;
	mul.wide.s32 	%rd126, %r54, 4;
	add.s64 	%rd178, %rd178, %rd126;
	st.global.f64 	[%rd179], %fd55;
	mul.wide.s32 	%rd127, %r54, 8;
	add.s64 	%rd179, %rd179, %rd127;
	add.s32 	%r91, %r91, 1;
$L__BB9_5:
	setp.gtu.f64 	%p6, %fd55, %fd54;
	setp.gtu.f64 	%p7, %fd55, %fd56;
	or.pred  	%p8, %p6, %p7;
	@%p8 bra 	$L__BB9_7;
	add.s32 	%r69, %r88, -2;
	st.global.u32 	[%rd180], %r69;
	mul.wide.s32 	%rd128, %r54, 4;
	add.s64 	%rd180, %rd180, %rd128;
	st.global.f64 	[%rd181], %fd55;
	mul.wide.s32 	%rd129, %r54, 8;
	add.s64 	%rd181, %rd181, %rd129;
	add.s32 	%r92, %r92, 1;
$L__BB9_7:
	mul.wide.s32 	%rd130, %r54, 8;
	add.s64 	%rd173, %rd13, %rd130;
	ld.global.f64 	%fd35, [%rd173];
	abs.f64 	%fd54, %fd35;
	setp.ltu.f64 	%p10, %fd56, %fd7;
	or.pred  	%p11, %p7, %p10;
	@%p11 bra 	$L__BB9_9;
	add.s32 	%r70, %r88, -1;
	st.global.u32 	[%rd178], %r70;
	mul.wide.s32 	%rd131, %r54, 4;
	add.s64 	%rd178, %rd178, %rd131;
	st.global.f64 	[%rd179], %fd56;
	mul.wide.s32 	%rd132, %r54, 8;
	add.s64 	%rd179, %rd179, %rd132;
	add.s32 	%r91, %r91, 1;
$L__BB9_9:
	setp.gtu.f64 	%p13, %fd56, %fd7;
	or.pred  	%p14, %p4, %p13;
	@%p14 bra 	$L__BB9_11;
	add.s32 	%r71, %r88, -1;
	st.global.u32 	[%rd180], %r71;
	mul.wide.s32 	%rd133, %r54, 4;
	add.s64 	%rd180, %rd180, %rd133;
	st.global.f64 	[%rd181], %fd56;
	mul.wide.s32 	%rd134, %r54, 8;
	add.s64 	%rd181, %rd181, %rd134;
	add.s32 	%r92, %r92, 1;
$L__BB9_11:
	mul.wide.s32 	%rd135, %r54, 8;
	add.s64 	%rd136, %rd173, %rd135;
	ld.global.f64 	%fd36, [%rd136];
	abs.f64 	%fd55, %fd36;
	setp.ltu.f64 	%p16, %fd7, %fd54;
	or.pred  	%p17, %p13, %p16;
	@%p17 bra 	$L__BB9_13;
	st.global.u32 	[%rd178], %r88;
	mul.wide.s32 	%rd137, %r54, 4;
	add.s64 	%rd178, %rd178, %rd137;
	st.global.f64 	[%rd179], %fd7;
	mul.wide.s32 	%rd138, %r54, 8;
	add.s64 	%rd179, %rd179, %rd138;
	add.s32 	%r91, %r91, 1;
$L__BB9_13:
	setp.gtu.f64 	%p19, %fd7, %fd54;
	or.pred  	%p20, %p10, %p19;
	@%p20 bra 	$L__BB9_15;
	st.global.u32 	[%rd180], %r88;
	mul.wide.s32 	%rd139, %r54, 4;
	add.s64 	%rd180, %rd180, %rd139;
	st.global.f64 	[%rd181], %fd7;
	mul.wide.s32 	%rd140, %r54, 8;
	add.s64 	%rd181, %rd181, %rd140;
	add.s32 	%r92, %r92, 1;
$L__BB9_15:
	add.s64 	%rd215, %rd173, %rd7;
	ld.global.f64 	%fd37, [%rd215];
	abs.f64 	%fd56, %fd37;
	setp.ltu.f64 	%p22, %fd54, %fd55;
	or.pred  	%p23, %p19, %p22;
	@%p23 bra 	$L__BB9_17;
	add.s32 	%r72, %r88, 1;
	st.global.u32 	[%rd178], %r72;
	mul.wide.s32 	%rd141, %r54, 4;
	add.s64 	%rd178, %rd178, %rd141;
	st.global.f64 	[%rd179], %fd54;
	mul.wide.s32 	%rd142, %r54, 8;
	add.s64 	%rd179, %rd179, %rd142;
	add.s32 	%r91, %r91, 1;
$L__BB9_17:
	setp.gtu.f64 	%p25, %fd54, %fd55;
	or.pred  	%p26, %p16, %p25;
	@%p26 bra 	$L__BB9_19;
	add.s32 	%r73, %r88, 1;
	st.global.u32 	[%rd180], %r73;
	mul.wide.s32 	%rd143, %r54, 4;
	add.s64 	%rd180, %rd180, %rd143;
	st.global.f64 	[%rd181], %fd54;
	mul.wide.s32 	%rd144, %r54, 8;
	add.s64 	%rd181, %rd181, %rd144;
	add.s32 	%r92, %r92, 1;
$L__BB9_19:
	add.s32 	%r110, %r88, 4;
	add.s32 	%r74, %r88, 1;
	setp.ne.s32 	%p27, %r74, %r3;
	mov.u32 	%r88, %r110;
	@%p27 bra 	$L__BB9_3;
$L__BB9_20:
	and.b32  	%r29, %r2, 3;
	setp.eq.s32 	%p28, %r29, 0;
	@%p28 bra 	$L__BB9_36;
	setp.eq.s32 	%p29, %r29, 1;
	mov.f64 	%fd51, %fd56;
	mov.f64 	%fd52, %fd55;
	mov.f64 	%fd53, %fd54;
	@%p29 bra 	$L__BB9_31;
	mul.wide.s32 	%rd146, %r54, 8;
	add.s64 	%rd57, %rd215, %rd146;
	ld.global.f64 	%fd39, [%rd57];
	abs.f64 	%fd52, %fd39;
	setp.ltu.f64 	%p30, %fd55, %fd54;
	setp.ltu.f64 	%p31, %fd55, %fd56;
	or.pred  	%p32, %p30, %p31;
	@%p32 bra 	$L__BB9_24;
	add.s32 	%r76, %r110, -2;
	st.global.u32 	[%rd178], %r76;
	mul.wide.s32 	%rd147, %r54, 4;
	add.s64 	%rd178, %rd178, %rd147;
	st.global.f64 	[%rd179], %fd55;
	add.s64 	%rd179, %rd179, %rd146;
	add.s32 	%r91, %r91, 1;
$L__BB9_24:
	setp.gtu.f64 	%p33, %fd55, %fd54;
	setp.gtu.f64 	%p34, %fd55, %fd56;
	or.pred  	%p35, %p33, %p34;
	@%p35 bra 	$L__BB9_26;
	add.s32 	%r77, %r110, -2;
	st.global.u32 	[%rd180], %r77;
	mul.wide.s32 	%rd149, %r54, 4;
	add.s64 	%rd180, %rd180, %rd149;
	st.global.f64 	[%rd181], %fd55;
	add.s64 	%rd181, %rd181, %rd146;
	add.s32 	%r92, %r92, 1;
$L__BB9_26:
	add.s64 	%rd215, %rd57, %rd146;
	ld.global.f64 	%fd18, [%rd215];
	setp.ltu.f64 	%p37, %fd56, %fd52;
	or.pred  	%p38, %p34, %p37;
	@%p38 bra 	$L__BB9_28;
	add.s32 	%r78, %r110, -1;
	st.global.u32 	[%rd178], %r78;
	mul.wide.s32 	%rd152, %r54, 4;
	add.s64 	%rd178, %rd178, %rd152;
	st.global.f64 	[%rd179], %fd56;
	add.s64 	%rd179, %rd179, %rd146;
	add.s32 	%r91, %r91, 1;
$L__BB9_28:
	setp.ltu.f64 	%p39, %fd55, %fd56;
	setp.gtu.f64 	%p40, %fd56, %fd52;
	or.pred  	%p41, %p39, %p40;
	@%p41 bra 	$L__BB9_30;
	add.s32 	%r79, %r110, -1;
	st.global.u32 	[%rd180], %r79;
	mul.wide.s32 	%rd154, %r54, 4;
	add.s64 	%rd180, %rd180, %rd154;
	st.global.f64 	[%rd181], %fd56;
	add.s64 	%rd181, %rd181, %rd146;
	add.s32 	%r92, %r92, 1;
$L__BB9_30:
	abs.f64 	%fd51, %fd18;
	add.s32 	%r110, %r110, 2;
	mov.f64 	%fd55, %fd52;
	mov.f64 	%fd53, %fd56;
$L__BB9_31:
	and.b32  	%r80, %r2, 1;
	setp.eq.b32 	%p42, %r80, 1;
	not.pred 	%p43, %p42;
	mov.f64 	%fd54, %fd56;
	mov.f64 	%fd56, %fd51;
	@%p43 bra 	$L__BB9_36;
	mul.wide.s32 	%rd156, %r54, 8;
	add.s64 	%rd157, %rd215, %rd156;
	ld.global.f64 	%fd25, [%rd157];
	setp.ltu.f64 	%p44, %fd52, %fd53;
	setp.ltu.f64 	%p45, %fd52, %fd51;
	or.pred  	%p46, %p44, %p45;
	@%p46 bra 	$L__BB9_34;
	add.s32 	%r81, %r110, -2;
	st.global.u32 	[%rd178], %r81;
	mul.wide.s32 	%rd158, %r54, 4;
	add.s64 	%rd178, %rd178, %rd158;
	st.global.f64 	[%rd179], %fd52;
	add.s64 	%rd179, %rd179, %rd156;
	add.s32 	%r91, %r91, 1;
$L__BB9_34:
	abs.f64 	%fd56, %fd25;
	setp.gtu.f64 	%p47, %fd52, %fd53;
	setp.gtu.f64 	%p48, %fd52, %fd51;
	or.pred  	%p49, %p47, %p48;
	mov.f64 	%fd54, %fd52;
	mov.f64 	%fd55, %fd51;
	@%p49 bra 	$L__BB9_36;
	add.s32 	%r82, %r110, -2;
	st.global.u32 	[%rd180], %r82;
	mul.wide.s32 	%rd160, %r54, 4;
	add.s64 	%rd180, %rd180, %rd160;
	st.global.f64 	[%rd181], %fd52;
	add.s64 	%rd181, %rd181, %rd156;
	add.s32 	%r92, %r92, 1;
	mov.f64 	%fd54, %fd52;
	mov.f64 	%fd55, %fd51;
$L__BB9_36:
	setp.ltu.f64 	%p50, %fd55, %fd54;
	setp.ltu.f64 	%p51, %fd55, %fd56;
	or.pred  	%p52, %p50, %p51;
	@%p52 bra 	$L__BB9_38;
	add.s32 	%r83, %r53, -2;
	st.global.u32 	[%rd178], %r83;
	mul.wide.s32 	%rd162, %r54, 4;
	add.s64 	%rd178, %rd178, %rd162;
	st.global.f64 	[%rd179], %fd55;
	mul.wide.s32 	%rd163, %r54, 8;
	add.s64 	%rd179, %rd179, %rd163;
	add.s32 	%r91, %r91, 1;
$L__BB9_38:
	setp.gtu.f64 	%p53, %fd55, %fd54;
	setp.gtu.f64 	%p54, %fd55, %fd56;
	or.pred  	%p55, %p53, %p54;
	@%p55 bra 	$L__BB9_40;
	add.s32 	%r84, %r53, -2;
	st.global.u32 	[%rd180], %r84;
	mul.wide.s32 	%rd164, %r54, 4;
	add.s64 	%rd180, %rd180, %rd164;
	st.global.f64 	[%rd181], %fd55;
	mul.wide.s32 	%rd165, %r54, 8;
	add.s64 	%rd181, %rd181, %rd165;
	add.s32 	%r92, %r92, 1;
$L__BB9_40:
	ld.param.u64 	%rd172, [_Z11extreme_ampPdS_PiS0_S0_S0_PKdiii_param_5];
	ld.param.u64 	%rd171, [_Z11extreme_ampPdS_PiS0_S0_S0_PKdiii_param_4];
	cvta.to.global.u64 	%rd166, %rd171;
	cvta.to.global.u64 	%rd167, %rd172;
	add.s32 	%r85, %r53, -1;
	st.global.u32 	[%rd178], %r85;
	st.global.f64 	[%rd179], %fd56;
	add.s32 	%r86, %r91, 1;
	st.global.u32 	[%rd180], %r85;
	st.global.f64 	[%rd181], %fd56;
	add.s32 	%r87, %r92, 1;
	mul.wide.s32 	%rd168, %r1, 4;
	add.s64 	%rd169, %rd166, %rd168;
	st.global.u32 	[%rd169], %r86;
	add.s64 	%rd170, %rd167, %rd168;
	st.global.u32 	[%rd170], %r87;
	ret;

}
	// .globl	_Z7forwardPdS_S_S_S_S_PiS0_S0_S0_ii
.visible .entry _Z7forwardPdS_S_S_S_S_PiS0_S0_S0_ii(
	.param .u64 .ptr .align 1 _Z7forwardPdS_S_S_S_S_PiS0_S0_S0_ii_param_0,
	.param .u64 .ptr .align 1 _Z7forwardPdS_S_S_S_S_PiS0_S0_S0_ii_param_1,
	.param .u64 .ptr .align 1 _Z7forwardPdS_S_S_S_S_PiS0_S0_S0_ii_param_2,
	.param .u64 .ptr .align 1 _Z7forwardPdS_S_S_S_S_PiS0_S0_S0_ii_param_3,
	.param .u64 .ptr .align 1 _Z7forwardPdS_S_S_S_S_PiS0_S0_S0_ii_param_4,
	.param .u64 .ptr .align 1 _Z7forwardPdS_S_S_S_S_PiS0_S0_S0_ii_param_5,
	.param .u64 .ptr .align 1 _Z7forwardPdS_S_S_S_S_PiS0_S0_S0_ii_param_6,
	.param .u64 .ptr .align 1 _Z7forwardPdS_S_S_S_S_PiS0_S0_S0_ii_param_7,
	.param .u64 .ptr .align 1 _Z7forwardPdS_S_S_S_S_PiS0_S0_S0_ii_param_8,
	.param .u64 .ptr .align 1 _Z7forwardPdS_S_S_S_S_PiS0_S0_S0_ii_param_9,
	.param .u32 _Z7forwardPdS_S_S_S_S_PiS0_S0_S0_ii_param_10,
	.param .u32 _Z7forwardPdS_S_S_S_S_PiS0_S0_S0_ii_param_11
)
{
	.reg .pred 	%p<17>;
	.reg .b32 	%r<158>;
	.reg .b64 	%rd<226>;
	.reg .b64 	%fd<369>;

	ld.param.u64 	%rd99, [_Z7forwardPdS_S_S_S_S_PiS0_S0_S0_ii_param_0];
	ld.param.u64 	%rd100, [_Z7forwardPdS_S_S_S_S_PiS0_S0_S0_ii_param_1];
	ld.param.u64 	%rd101, [_Z7forwardPdS_S_S_S_S_PiS0_S0_S0_ii_param_2];
	ld.param.u64 	%rd102, [_Z7forwardPdS_S_S_S_S_PiS0_S0_S0_ii_param_3];
	ld.param.u64 	%rd103, [_Z7forwardPdS_S_S_S_S_PiS0_S0_S0_ii_param_4];
	ld.param.u64 	%rd104, [_Z7forwardPdS_S_S_S_S_PiS0_S0_S0_ii_param_6];
	ld.param.u64 	%rd105, [_Z7forwardPdS_S_S_S_S_PiS0_S0_S0_ii_param_7];
	ld.param.u64 	%rd106, [_Z7forwardPdS_S_S_S_S_PiS0_S0_S0_ii_param_8];
	ld.param.u32 	%r66, [_Z7forwardPdS_S_S_S_S_PiS0_S0_S0_ii_param_10];
	ld.param.u32 	%r65, [_Z7forwardPdS_S_S_S_S_PiS0_S0_S0_ii_param_11];
	cvta.to.global.u64 	%rd107, %rd105;
	cvta.to.global.u64 	%rd108, %rd104;
	cvta.to.global.u64 	%rd1, %rd103;
	cvta.to.global.u64 	%rd109, %rd106;
	cvta.to.global.u64 	%rd2, %rd102;
	cvta.to.global.u64 	%rd3, %rd101;
	cvta.to.global.u64 	%rd4, %rd100;
	cvta.to.global.u64 	%rd5, %rd99;
	mov.u32 	%r67, %tid.x;
	mov.u32 	%r68, %ctaid.x;
	mov.u32 	%r69, %ntid.x;
	mad.lo.s32 	%r1, %r68, %r69, %r67;
	mul.lo.s32 	%r2, %r66, %r1;
	mul.wide.s32 	%rd110, %r2, 4;
	add.s64 	%rd197, %rd108, %rd110;
	add.s64 	%rd212, %rd107, %rd110;
	mul.wide.s32 	%rd111, %r2, 8;
	add.s64 	%rd8, %rd1, %rd111;
	add.s64 	%rd112, %rd5, %rd111;
	add.s64 	%rd113, %rd4, %rd111;
	add.s64 	%rd114, %rd3, %rd111;
	add.s64 	%rd115, %rd2, %rd111;
	mov.b64 	%rd116, 0;
	st.global.u64 	[%rd112], %rd116;
	mul.wide.s32 	%rd117, %r65, 8;
	add.s64 	%rd210, %rd112, %rd117;
	st.global.u64 	[%rd113], %rd116;
	add.s64 	%rd225, %rd113, %rd117;
	st.global.u64 	[%rd114], %rd116;
	add.s64 	%rd209, %rd114, %rd117;
	st.global.u64 	[%rd115], %rd116;
	add.s64 	%rd224, %rd115, %rd117;
	mul.wide.s32 	%rd118, %r1, 4;
	add.s64 	%rd119, %rd109, %rd118;
	ld.global.u32 	%r3, [%rd119];
	setp.lt.s32 	%p1, %r3, 4;
	@%p1 bra 	$L__BB10_14;
	ld.global.f64 	%fd328, [%rd8];
	mul.wide.s32 	%rd13, %r65, 8;
	add.s64 	%rd126, %rd8, %rd13;
	ld.global.f64 	%fd337, [%rd126];
	add.s64 	%rd14, %rd126, %rd13;
	ld.global.f64 	%fd338, [%rd14];
	ld.global.u32 	%r138, [%rd197];
	mul.wide.s32 	%rd127, %r65, 4;
	add.s64 	%rd128, %rd197, %rd127;
	ld.global.u32 	%r139, [%rd128];
	add.s64 	%rd201, %rd128, %rd127;
	ld.global.u32 	%r140, [%rd201];
	sub.f64 	%fd107, %fd337, %fd338;
	sub.s32 	%r76, %r139, %r140;
	cvt.rn.f64.s32 	%fd108, %r76;
	div.rn.f64 	%fd109, %fd107, %fd108;
	sub.s32 	%r77, %r138, %r139;
	cvt.rn.f64.s32 	%fd110, %r77;
	fma.rn.f64 	%fd4, %fd109, %fd110, %fd337;
	setp.geu.f64 	%p3, %fd328, %fd4;
	@%p3 bra 	$L__BB10_3;
	st.global.f64 	[%rd8], %fd4;
	mov.f64 	%fd328, %fd4;
$L__BB10_3:
	add.s64 	%rd207, %rd14, %rd13;
	add.s32 	%r7, %r3, -3;
	and.b32  	%r8, %r7, 3;
	setp.lt.u32 	%p4, %r3, 7;
	mov.f64 	%fd340, 0d0000000000000000;
	mov.f64 	%fd339, %fd340;
	@%p4 bra 	$L__BB10_7;
	mul.wide.s32 	%rd17, %r65, 24;
	mul.wide.s32 	%rd196, %r2, 8;
	add.s64 	%rd19, %rd5, %rd13;
	add.s64 	%rd20, %rd3, %rd13;
	add.s64 	%rd21, %rd1, %rd17;
	and.b32  	%r79, %r7, -4;
	neg.s32 	%r124, %r79;
	mov.f64 	%fd340, 0d0000000000000000;
$L__BB10_5:
	add.s64 	%rd130, %rd19, %rd196;
	add.s64 	%rd131, %rd20, %rd196;
	add.s64 	%rd132, %rd21, %rd196;
	mul.wide.s32 	%rd133, %r65, 12;
	add.s64 	%rd134, %rd197, %rd133;
	ld.global.f64 	%fd114, [%rd132];
	ld.global.u32 	%r80, [%rd134];
	sub.s32 	%r81, %r139, %r138;
	cvt.rn.f64.s32 	%fd115, %r81;
	sub.s32 	%r82, %r140, %r138;
	cvt.rn.f64.s32 	%fd116, %r82;
	div.rn.f64 	%fd117, %fd115, %fd116;
	fma.rn.f64 	%fd118, %fd117, %fd339, 0d4000000000000000;
	add.f64 	%fd119, %fd117, 0dBFF0000000000000;
	div.rn.f64 	%fd120, %fd119, %fd118;
	sub.f64 	%fd121, %fd338, %fd337;
	sub.s32 	%r83, %r140, %r139;
	cvt.rn.f64.s32 	%fd122, %r83;
	div.rn.f64 	%fd123, %fd121, %fd122;
	sub.f64 	%fd124, %fd337, %fd328;
	div.rn.f64 	%fd125, %fd124, %fd115;
	sub.f64 	%fd126, %fd123, %fd125;
	mul.f64 	%fd127, %fd126, 0d4018000000000000;
	div.rn.f64 	%fd128, %fd127, %fd116;
	mul.f64 	%fd129, %fd117, %fd340;
	sub.f64 	%fd130, %fd128, %fd129;
	div.rn.f64 	%fd131, %fd130, %fd118;
	st.global.f64 	[%rd130], %fd120;
	st.global.f64 	[%rd131], %fd131;
	mul.wide.s32 	%rd135, %r65, 16;
	add.s64 	%rd24, %rd197, %rd135;
	add.s64 	%rd136, %rd132, %rd13;
	ld.global.f64 	%fd328, [%rd136];
	ld.global.u32 	%r138, [%rd24];
	sub.s32 	%r84, %r80, %r139;
	cvt.rn.f64.s32 	%fd132, %r84;
	div.rn.f64 	%fd133, %fd122, %fd132;
	fma.rn.f64 	%fd134, %fd133, %fd120, 0d4000000000000000;
	add.f64 	%fd135, %fd133, 0dBFF0000000000000;
	div.rn.f64 	%fd136, %fd135, %fd134;
	sub.f64 	%fd137, %fd114, %fd338;
	sub.s32 	%r85, %r80, %r140;
	cvt.rn.f64.s32 	%fd138, %r85;
	div.rn.f64 	%fd139, %fd137, %fd138;
	sub.f64 	%fd140, %fd139, %fd123;
	mul.f64 	%fd141, %fd140, 0d4018000000000000;
	div.rn.f64 	%fd142, %fd141, %fd132;
	mul.f64 	%fd143, %fd133, %fd131;
	sub.f64 	%fd144, %fd142, %fd143;
	div.rn.f64 	%fd145, %fd144, %fd134;
	add.s64 	%rd137, %rd130, %rd13;
	st.global.f64 	[%rd137], %fd136;
	add.s64 	%rd138, %rd131, %rd13;
	st.global.f64 	[%rd138], %fd145;
	mul.wide.s32 	%rd139, %r65, 20;
	add.s64 	%rd140, %rd197, %rd139;
	add.s64 	%rd141, %rd136, %rd13;
	ld.global.f64 	%fd337, [%rd141];
	ld.global.u32 	%r139, [%rd140];
	sub.s32 	%r86, %r138, %r140;
	cvt.rn.f64.s32 	%fd146, %r86;
	div.rn.f64 	%fd147, %fd138, %fd146;
	fma.rn.f64 	%fd148, %fd147, %fd136, 0d4000000000000000;
	add.f64 	%fd149, %fd147, 0dBFF0000000000000;
	div.rn.f64 	%fd150, %fd149, %fd148;
	sub.f64 	%fd151, %fd328, %fd114;
	sub.s32 	%r87, %r138, %r80;
	cvt.rn.f64.s32 	%fd152, %r87;
	div.rn.f64 	%fd153, %fd151, %fd152;
	sub.f64 	%fd154, %fd153, %fd139;
	mul.f64 	%fd155, %fd154, 0d4018000000000000;
	div.rn.f64 	%fd156, %fd155, %fd146;
	mul.f64 	%fd157, %fd147, %fd145;
	sub.f64 	%fd158, %fd156, %fd157;
	div.rn.f64 	%fd159, %fd158, %fd148;
	add.s64 	%rd142, %rd137, %rd13;
	st.global.f64 	[%rd142], %fd150;
	add.s64 	%rd143, %rd138, %rd13;
	st.global.f64 	[%rd143], %fd159;
	add.s64 	%rd144, %rd197, %rd17;
	add.s64 	%rd145, %rd141, %rd13;
	ld.global.f64 	%fd338, [%rd145];
	ld.global.u32 	%r140, [%rd144];
	sub.s32 	%r88, %r139, %r80;
	cvt.rn.f64.s32 	%fd160, %r88;
	div.rn.f64 	%fd161, %fd152, %fd160;
	fma.rn.f64 	%fd162, %fd161, %fd150, 0d4000000000000000;
	add.f64 	%fd163, %fd161, 0dBFF0000000000000;
	div.rn.f64 	%fd339, %fd163, %fd162;
	sub.f64 	%fd164, %fd337, %fd328;
	sub.s32 	%r89, %r139, %r138;
	cvt.rn.f64.s32 	%fd165, %r89;
	div.rn.f64 	%fd166, %fd164, %fd165;
	sub.f64 	%fd167, %fd166, %fd153;
	mul.f64 	%fd168, %fd167, 0d4018000000000000;
	div.rn.f64 	%fd169, %fd168, %fd160;
	mul.f64 	%fd170, %fd161, %fd159;
	sub.f64 	%fd171, %fd169, %fd170;
	div.rn.f64 	%fd340, %fd171, %fd162;
	add.s64 	%rd146, %rd142, %rd13;
	st.global.f64 	[%rd146], %fd339;
	add.s64 	%rd147, %rd143, %rd13;
	st.global.f64 	[%rd147], %fd340;
	mul.wide.s32 	%rd148, %r65, 32;
	add.s64 	%rd196, %rd196, %rd148;
	add.s32 	%r124, %r124, 4;
	setp.ne.s32 	%p5, %r124, 0;
	mov.u64 	%rd197, %rd24;
	@%p5 bra 	$L__BB10_5;
	add.s64 	%rd201, %rd24, %rd13;
	add.s64 	%rd210, %rd19, %rd196;
	add.s64 	%rd209, %rd20, %rd196;
	add.s64 	%rd207, %rd21, %rd196;
$L__BB10_7:
	setp.eq.s32 	%p6, %r8, 0;
	@%p6 bra 	$L__BB10_11;
	mul.wide.s32 	%rd37, %r65, 4;
	add.s64 	%rd206, %rd201, %rd37;
	neg.s32 	%r134, %r8;
	mov.b64 	%rd205, 0;
$L__BB10_9:
	.pragma "nounroll";
	mov.u32 	%r27, %r139;
	mov.f64 	%fd29, %fd337;
	mov.u32 	%r139, %r140;
	mov.f64 	%fd337, %fd338;
	add.s64 	%rd150, %rd210, %rd205;
	add.s64 	%rd151, %rd209, %rd205;
	add.s64 	%rd152, %rd207, %rd205;
	ld.global.f64 	%fd338, [%rd152];
	ld.global.u32 	%r140, [%rd206];
	sub.s32 	%r90, %r27, %r138;
	cvt.rn.f64.s32 	%fd172, %r90;
	sub.s32 	%r91, %r139, %r138;
	cvt.rn.f64.s32 	%fd173, %r91;
	div.rn.f64 	%fd174, %fd172, %fd173;
	fma.rn.f64 	%fd175, %fd174, %fd339, 0d4000000000000000;
	add.f64 	%fd176, %fd174, 0dBFF0000000000000;
	div.rn.f64 	%fd339, %fd176, %fd175;
	sub.f64 	%fd177, %fd337, %fd29;
	sub.s32 	%r92, %r139, %r27;
	cvt.rn.f64.s32 	%fd178, %r92;
	div.rn.f64 	%fd179, %fd177, %fd178;
	sub.f64 	%fd180, %fd29, %fd328;
	div.rn.f64 	%fd181, %fd180, %fd172;
	sub.f64 	%fd182, %fd179, %fd181;
	mul.f64 	%fd183, %fd182, 0d4018000000000000;
	div.rn.f64 	%fd184, %fd183, %fd173;
	mul.f64 	%fd185, %fd174, %fd340;
	sub.f64 	%fd186, %fd184, %fd185;
	div.rn.f64 	%fd340, %fd186, %fd175;
	st.global.f64 	[%rd150], %fd339;
	st.global.f64 	[%rd151], %fd340;
	add.s64 	%rd206, %rd206, %rd37;
	add.s64 	%rd205, %rd205, %rd13;
	add.s32 	%r134, %r134, 1;
	setp.ne.s32 	%p7, %r134, 0;
	mov.f64 	%fd328, %fd29;
	mov.u32 	%r138, %r27;
	@%p7 bra 	$L__BB10_9;
	add.s64 	%rd210, %rd210, %rd205;
	add.s64 	%rd209, %rd209, %rd205;
	add.s64 	%rd207, %rd207, %rd205;
	mov.f64 	%fd328, %fd29;
	mov.u32 	%r138, %r27;
$L__BB10_11:
	sub.f64 	%fd187, %fd337, %fd328;
	sub.s32 	%r93, %r139, %r138;
	cvt.rn.f64.s32 	%fd39, %r93;
	div.rn.f64 	%fd40, %fd187, %fd39;
	sub.s32 	%r94, %r140, %r139;
	cvt.rn.f64.s32 	%fd41, %r94;
	fma.rn.f64 	%fd42, %fd40, %fd41, %fd337;
	setp.geu.f64 	%p8, %fd338, %fd42;
	@%p8 bra 	$L__BB10_13;
	neg.s32 	%r95, %r65;
	mul.wide.s32 	%rd153, %r95, 8;
	add.s64 	%rd154, %rd207, %rd153;
	st.global.f64 	[%rd154], %fd42;
	mov.f64 	%fd338, %fd42;
$L__BB10_13:
	sub.s32 	%r96, %r140, %r138;
	cvt.rn.f64.s32 	%fd188, %r96;
	div.rn.f64 	%fd189, %fd39, %fd188;
	fma.rn.f64 	%fd190, %fd189, %fd339, 0d4000000000000000;
	add.f64 	%fd191, %fd189, 0dBFF0000000000000;
	div.rn.f64 	%fd192, %fd191, %fd190;
	sub.f64 	%fd193, %fd338, %fd337;
	div.rn.f64 	%fd194, %fd193, %fd41;
	sub.f64 	%fd195, %fd194, %fd40;
	mul.f64 	%fd196, %fd195, 0d4018000000000000;
	div.rn.f64 	%fd197, %fd196, %fd188;
	mul.f64 	%fd198, %fd189, %fd340;
	sub.f64 	%fd199, %fd197, %fd198;
	div.rn.f64 	%fd200, %fd199, %fd190;
	st.global.f64 	[%rd210], %fd192;
	mul.wide.s32 	%rd155, %r65, 8;
	add.s64 	%rd210, %rd210, %rd155;
	st.global.f64 	[%rd209], %fd200;
	bra.uni 	$L__BB10_16;
$L__BB10_14:
	setp.ne.s32 	%p2, %r3, 3;
	@%p2 bra 	$L__BB10_16;
	ld.global.f64 	%fd87, [%rd8];
	add.s64 	%rd121, %rd8, %rd117;
	ld.global.f64 	%fd88, [%rd121];
	add.s64 	%rd122, %rd121, %rd117;
	ld.global.f64 	%fd89, [%rd122];
	ld.global.u32 	%r70, [%rd197];
	mul.wide.s32 	%rd123, %r65, 4;
	add.s64 	%rd124, %rd197, %rd123;
	ld.global.u32 	%r71, [%rd124];
	add.s64 	%rd125, %rd124, %rd123;
	ld.global.u32 	%r72, [%rd125];
	sub.s32 	%r73, %r71, %r70;
	cvt.rn.f64.s32 	%fd90, %r73;
	sub.s32 	%r74, %r72, %r70;
	cvt.rn.f64.s32 	%fd91, %r74;
	div.rn.f64 	%fd92, %fd90, %fd91;
	mul.f64 	%fd93, %fd92, 0d0000000000000000;
	add.f64 	%fd94, %fd93, 0d4000000000000000;
	add.f64 	%fd95, %fd92, 0dBFF0000000000000;
	div.rn.f64 	%fd96, %fd95, %fd94;
	sub.f64 	%fd97, %fd89, %fd88;
	sub.s32 	%r75, %r72, %r71;
	cvt.rn.f64.s32 	%fd98, %r75;
	div.rn.f64 	%fd99, %fd97, %fd98;
	sub.f64 	%fd100, %fd88, %fd87;
	div.rn.f64 	%fd101, %fd100, %fd90;
	sub.f64 	%fd102, %fd99, %fd101;
	mul.f64 	%fd103, %fd102, 0d4018000000000000;
	div.rn.f64 	%fd104, %fd103, %fd91;
	sub.f64 	%fd105, %fd104, %fd93;
	div.rn.f64 	%fd106, %fd105, %fd94;
	st.global.f64 	[%rd210], %fd96;
	add.s64 	%rd210, %rd210, %rd117;
	st.global.f64 	[%rd209], %fd106;
$L__BB10_16:
	ld.param.u64 	%rd195, [_Z7forwardPdS_S_S_S_S_PiS0_S0_S0_ii_param_9];
	ld.param.u64 	%rd194, [_Z7forwardPdS_S_S_S_S_PiS0_S0_S0_ii_param_5];
	cvta.to.global.u64 	%rd52, %rd194;
	mul.wide.s32 	%rd211, %r2, 8;
	add.s64 	%rd53, %rd52, %rd211;
	mov.b64 	%rd157, 0;
	st.global.u64 	[%rd210], %rd157;
	cvta.to.global.u64 	%rd158, %rd195;
	mul.wide.s32 	%rd159, %r1, 4;
	add.s64 	%rd160, %rd158, %rd159;
	ld.global.u32 	%r34, [%rd160];
	setp.lt.s32 	%p9, %r34, 4;
	@%p9 bra 	$L__BB10_30;
	ld.global.f64 	%fd355, [%rd53];
	mul.wide.s32 	%rd54, %r65, 8;
	add.s64 	%rd167, %rd53, %rd54;
	ld.global.f64 	%fd364, [%rd167];
	add.s64 	%rd55, %rd167, %rd54;
	ld.global.f64 	%fd365, [%rd55];
	ld.global.u32 	%r155, [%rd212];
	mul.wide.s32 	%rd168, %r65, 4;
	add.s64 	%rd169, %rd212, %rd168;
	ld.global.u32 	%r156, [%rd169];
	add.s64 	%rd216, %rd169, %rd168;
	ld.global.u32 	%r157, [%rd216];
	sub.f64 	%fd221, %fd364, %fd365;
	sub.s32 	%r103, %r156, %r157;
	cvt.rn.f64.s32 	%fd222, %r103;
	div.rn.f64 	%fd223, %fd221, %fd222;
	sub.s32 	%r104, %r155, %r156;
	cvt.rn.f64.s32 	%fd224, %r104;
	fma.rn.f64 	%fd47, %fd223, %fd224, %fd364;
	setp.leu.f64 	%p11, %fd355, %fd47;
	@%p11 bra 	$L__BB10_19;
	st.global.f64 	[%rd53], %fd47;
	mov.f64 	%fd355, %fd47;
$L__BB10_19:
	add.s64 	%rd222, %rd55, %rd54;
	add.s32 	%r38, %r34, -3;
	and.b32  	%r39, %r38, 3;
	setp.lt.u32 	%p12, %r34, 7;
	mov.f64 	%fd367, 0d0000000000000000;
	mov.f64 	%fd366, %fd367;
	@%p12 bra 	$L__BB10_23;
	mul.wide.s32 	%rd58, %r65, 16;
	mul.wide.s32 	%rd59, %r65, 24;
	mul.wide.s32 	%rd60, %r65, 20;
	mul.wide.s32 	%rd61, %r65, 12;
	mul.wide.s32 	%rd63, %r65, 32;
	add.s64 	%rd64, %rd4, %rd54;
	add.s64 	%rd65, %rd2, %rd54;
	add.s64 	%rd66, %rd52, %rd59;
	and.b32  	%r106, %r38, -4;
	neg.s32 	%r141, %r106;
	mov.f64 	%fd367, 0d0000000000000000;
$L__BB10_21:
	add.s64 	%rd171, %rd64, %rd211;
	add.s64 	%rd172, %rd65, %rd211;
	add.s64 	%rd173, %rd66, %rd211;
	add.s64 	%rd174, %rd212, %rd61;
	ld.global.f64 	%fd228, [%rd173];
	ld.global.u32 	%r107, [%rd174];
	sub.s32 	%r108, %r156, %r155;
	cvt.rn.f64.s32 	%fd229, %r108;
	sub.s32 	%r109, %r157, %r155;
	cvt.rn.f64.s32 	%fd230, %r109;
	div.rn.f64 	%fd231, %fd229, %fd230;
	fma.rn.f64 	%fd232, %fd231, %fd366, 0d4000000000000000;
	add.f64 	%fd233, %fd231, 0dBFF0000000000000;
	div.rn.f64 	%fd234, %fd233, %fd232;
	sub.f64 	%fd235, %fd365, %fd364;
	sub.s32 	%r110, %r157, %r156;
	cvt.rn.f64.s32 	%fd236, %r110;
	div.rn.f64 	%fd237, %fd235, %fd236;
	sub.f64 	%fd238, %fd364, %fd355;
	div.rn.f64 	%fd239, %fd238, %fd229;
	sub.f64 	%fd240, %fd237, %fd239;
	mul.f64 	%fd241, %fd240, 0d4018000000000000;
	div.rn.f64 	%fd242, %fd241, %fd230;
	mul.f64 	%fd243, %fd231, %fd367;
	sub.f64 	%fd244, %fd242, %fd243;
	div.rn.f64 	%fd245, %fd244, %fd232;
	st.global.f64 	[%rd171], %fd234;
	st.global.f64 	[%rd172], %fd245;
	add.s64 	%rd69, %rd212, %rd58;
	add.s64 	%rd175, %rd173, %rd54;
	ld.global.f64 	%fd355, [%rd175];
	ld.global.u32 	%r155, [%rd69];
	sub.s32 	%r111, %r107, %r156;
	cvt.rn.f64.s32 	%fd246, %r111;
	div.rn.f64 	%fd247, %fd236, %fd246;
	fma.rn.f64 	%fd248, %fd247, %fd234, 0d4000000000000000;
	add.f64 	%fd249, %fd247, 0dBFF0000000000000;
	div.rn.f64 	%fd250, %fd249, %fd248;
	sub.f64 	%fd251, %fd228, %fd365;
	sub.s32 	%r112, %r107, %r157;
	cvt.rn.f64.s32 	%fd252, %r112;
	div.rn.f64 	%fd253, %fd251, %fd252;
	sub.f64 	%fd254, %fd253, %fd237;
	mul.f64 	%fd255, %fd254, 0d4018000000000000;
	div.rn.f64 	%fd256, %fd255, %fd246;
	mul.f64 	%fd257, %fd247, %fd245;
	sub.f64 	%fd258, %fd256, %fd257;
	div.rn.f64 	%fd259, %fd258, %fd248;
	add.s64 	%rd176, %rd171, %rd54;
	st.global.f64 	[%rd176], %fd250;
	add.s64 	%rd177, %rd172, %rd54;
	st.global.f64 	[%rd177], %fd259;
	add.s64 	%rd178, %rd212, %rd60;
	add.s64 	%rd179, %rd175, %rd54;
	ld.global.f64 	%fd364, [%rd179];
	ld.global.u32 	%r156, [%rd178];
	sub.s32 	%r113, %r155, %r157;
	cvt.rn.f64.s32 	%fd260, %r113;
	div.rn.f64 	%fd261, %fd252, %fd260;
	fma.rn.f64 	%fd262, %fd261, %fd250, 0d4000000000000000;
	add.f64 	%fd263, %fd261, 0dBFF0000000000000;
	div.rn.f64 	%fd264, %fd263, %fd262;
	sub.f64 	%fd265, %fd355, %fd228;
	sub.s32 	%r114, %r155, %r107;
	cvt.rn.f64.s32 	%fd266, %r114;
	div.rn.f64 	%fd267, %fd265, %fd266;
	sub.f64 	%fd268, %fd267, %fd253;
	mul.f64 	%fd269, %fd268, 0d4018000000000000;
	div.rn.f64 	%fd270, %fd269, %fd260;
	mul.f64 	%fd271, %fd261, %fd259;
	sub.f64 	%fd272, %fd270, %fd271;
	div.rn.f64 	%fd273, %fd272, %fd262;
	add.s64 	%rd180, %rd176, %rd54;
	st.global.f64 	[%rd180], %fd264;
	add.s64 	%rd181, %rd177, %rd54;
	st.global.f64 	[%rd181], %fd273;
	add.s64 	%rd182, %rd212, %rd59;
	add.s64 	%rd183, %rd179, %rd54;
	ld.global.f64 	%fd365, [%rd183];
	ld.global.u32 	%r157, [%rd182];
	sub.s32 	%r115, %r156, %r107;
	cvt.rn.f64.s32 	%fd274, %r115;
	div.rn.f64 	%fd275, %fd266, %fd274;
	fma.rn.f64 	%fd276, %fd275, %fd264, 0d4000000000000000;
	add.f64 	%fd277, %fd275, 0dBFF0000000000000;
	div.rn.f64 	%fd366, %fd277, %fd276;
	sub.f64 	%fd278, %fd364, %fd355;
	sub.s32 	%r116, %r156, %r155;
	cvt.rn.f64.s32 	%fd279, %r116;
	div.rn.f64 	%fd280, %fd278, %fd279;
	sub.f64 	%fd281, %fd280, %fd267;
	mul.f64 	%fd282, %fd281, 0d4018000000000000;
	div.rn.f64 	%fd283, %fd282, %fd274;
	mul.f64 	%fd284, %fd275, %fd273;
	sub.f64 	%fd285, %fd283, %fd284;
	div.rn.f64 	%fd367, %fd285, %fd276;
	add.s64 	%rd184, %rd180, %rd54;
	st.global.f64 	[%rd184], %fd366;
	add.s64 	%rd185, %rd181, %rd54;
	st.global.f64 	[%rd185], %fd367;
	add.s64 	%rd211, %rd211, %rd63;
	add.s32 	%r141, %r141, 4;
	setp.ne.s32 	%p13, %r141, 0;
	mov.u64 	%rd212, %rd69;
	@%p13 bra 	$L__BB10_21;
	add.s64 	%rd216, %rd69, %rd54;
	add.s64 	%rd225, %rd64, %rd211;
	add.s64 	%rd224, %rd65, %rd211;
	add.s64 	%rd222, %rd66, %rd211;
$L__BB10_23:
	setp.eq.s32 	%p14, %r39, 0;
	@%p14 bra 	$L__BB10_27;
	mul.wide.s32 	%rd82, %r65, 4;
	add.s64 	%rd221, %rd216, %rd82;
	neg.s32 	%r151, %r39;
	mov.b64 	%rd220, 0;
$L__BB10_25:
	.pragma "nounroll";
	mov.u32 	%r58, %r156;
	mov.f64 	%fd72, %fd364;
	mov.u32 	%r156, %r157;
	mov.f64 	%fd364, %fd365;
	add.s64 	%rd187, %rd225, %rd220;
	add.s64 	%rd188, %rd224, %rd220;
	add.s64 	%rd189, %rd222, %rd220;
	ld.global.f64 	%fd365, [%rd189];
	ld.global.u32 	%r157, [%rd221];
	sub.s32 	%r117, %r58, %r155;
	cvt.rn.f64.s32 	%fd286, %r117;
	sub.s32 	%r118, %r156, %r155;
	cvt.rn.f64.s32 	%fd287, %r118;
	div.rn.f64 	%fd288, %fd286, %fd287;
	fma.rn.f64 	%fd289, %fd288, %fd366, 0d4000000000000000;
	add.f64 	%fd290, %fd288, 0dBFF0000000000000;
	div.rn.f64 	%fd366, %fd290, %fd289;
	sub.f64 	%fd291, %fd364, %fd72;
	sub.s32 	%r119, %r156, %r58;
	cvt.rn.f64.s32 	%fd292, %r119;
	div.rn.f64 	%fd293, %fd291, %fd292;
	sub.f64 	%fd294, %fd72, %fd355;
	div.rn.f64 	%fd295, %fd294, %fd286;
	sub.f64 	%fd296, %fd293, %fd295;
	mul.f64 	%fd297, %fd296, 0d4018000000000000;
	div.rn.f64 	%fd298, %fd297, %fd287;
	mul.f64 	%fd299, %fd288, %fd367;
	sub.f64 	%fd300, %fd298, %fd299;
	div.rn.f64 	%fd367, %fd300, %fd289;
	st.global.f64 	[%rd187], %fd366;
	st.global.f64 	[%rd188], %fd367;
	add.s64 	%rd221, %rd221, %rd82;
	add.s64 	%rd220, %rd220, %rd54;
	add.s32 	%r151, %r151, 1;
	setp.ne.s32 	%p15, %r151, 0;
	mov.f64 	%fd355, %fd72;
	mov.u32 	%r155, %r58;
	@%p15 bra 	$L__BB10_25;
	add.s64 	%rd225, %rd225, %rd220;
	add.s64 	%rd224, %rd224, %rd220;
	add.s64 	%rd222, %rd222, %rd220;
	mov.f64 	%fd355, %fd72;
	mov.u32 	%r155, %r58;
$L__BB10_27:
	sub.f64 	%fd301, %fd364, %fd355;
	sub.s32 	%r120, %r156, %r155;
	cvt.rn.f64.s32 	%fd82, %r120;
	div.rn.f64 	%fd83, %fd301, %fd82;
	sub.s32 	%r121, %r157, %r156;
	cvt.rn.f64.s32 	%fd84, %r121;
	fma.rn.f64 	%fd85, %fd83, %fd84, %fd364;
	setp.leu.f64 	%p16, %fd365, %fd85;
	@%p16 bra 	$L__BB10_29;
	neg.s32 	%r122, %r65;
	mul.wide.s32 	%rd190, %r122, 8;
	add.s64 	%rd191, %rd222, %rd190;
	st.global.f64 	[%rd191], %fd85;
	mov.f64 	%fd365, %fd85;
$L__BB10_29:
	sub.s32 	%r123, %r157, %r155;
	cvt.rn.f64.s32 	%fd302, %r123;
	div.rn.f64 	%fd303, %fd82, %fd302;
	fma.rn.f64 	%fd304, %fd303, %fd366, 0d4000000000000000;
	add.f64 	%fd305, %fd303, 0dBFF0000000000000;
	div.rn.f64 	%fd306, %fd305, %fd304;
	sub.f64 	%fd307, %fd365, %fd364;
	div.rn.f64 	%fd308, %fd307, %fd84;
	sub.f64 	%fd309, %fd308, %fd83;
	mul.f64 	%fd310, %fd309, 0d4018000000000000;
	div.rn.f64 	%fd311, %fd310, %fd302;
	mul.f64 	%fd312, %fd303, %fd367;
	sub.f64 	%fd313, %fd311, %fd312;
	div.rn.f64 	%fd314, %fd313, %fd304;
	st.global.f64 	[%rd225], %fd306;
	mul.wide.s32 	%rd192, %r65, 8;
	add.s64 	%rd225, %rd225, %rd192;
	st.global.f64 	[%rd224], %fd314;
	bra.uni 	$L__BB10_32;
$L__BB10_30:
	setp.ne.s32 	%p10, %r34, 3;
	@%p10 bra 	$L__BB10_32;
	ld.global.f64 	%fd201, [%rd53];
	mul.wide.s32 	%rd161, %r65, 8;
	add.s64 	%rd162, %rd53, %rd161;
	ld.global.f64 	%fd202, [%rd162];
	add.s64 	%rd163, %rd162, %rd161;
	ld.global.f64 	%fd203, [%rd163];
	ld.global.u32 	%r97, [%rd212];
	mul.wide.s32 	%rd164, %r65, 4;
	add.s64 	%rd165, %rd212, %rd164;
	ld.global.u32 	%r98, [%rd165];
	add.s64 	%rd166, %rd165, %rd164;
	ld.global.u32 	%r99, [%rd166];
	sub.s32 	%r100, %r98, %r97;
	cvt.rn.f64.s32 	%fd204, %r100;
	sub.s32 	%r101, %r99, %r97;
	cvt.rn.f64.s32 	%fd205, %r101;
	div.rn.f64 	%fd206, %fd204, %fd205;
	mul.f64 	%fd207, %fd206, 0d0000000000000000;
	add.f64 	%fd208, %fd207, 0d4000000000000000;
	add.f64 	%fd209, %fd206, 0dBFF0000000000000;
	div.rn.f64 	%fd210, %fd209, %fd208;
	sub.f64 	%fd211, %fd203, %fd202;
	sub.s32 	%r102, %r99, %r98;
	cvt.rn.f64.s32 	%fd212, %r102;
	div.rn.f64 	%fd213, %fd211, %fd212;
	sub.f64 	%fd214, %fd202, %fd201;
	div.rn.f64 	%fd215, %fd214, %fd204;
	sub.f64 	%fd216, %fd213, %fd215;
	mul.f64 	%fd217, %fd216, 0d4018000000000000;
	div.rn.f64 	%fd218, %fd217, %fd205;
	sub.f64 	%fd219, %fd218, %fd207;
	div.rn.f64 	%fd220, %fd219, %fd208;
	st.global.f64 	[%rd225], %fd210;
	add.s64 	%rd225, %rd225, %rd161;
	st.global.f64 	[%rd224], %fd220;
$L__BB10_32:
	mov.b64 	%rd193, 0;
	st.global.u64 	[%rd225], %rd193;
	ret;

}
	// .globl	_Z15extreme_forwardPdS_S_S_S_S_PiS0_S0_S0_PKdiii
.visible .entry _Z15extreme_forwardPdS_S_S_S_S_PiS0_S0_S0_PKdiii(
	.param .u64 .ptr .align 1 _Z15extreme_forwardPdS_S_S_S_S_PiS0_S0_S0_PKdiii_param_0,
	.param .u64 .ptr .align 1 _Z15extreme_forwardPdS_S_S_S_S_PiS0_S0_S0_PKdiii_param_1,
	.param .u64 .ptr .align 1 _Z15extreme_forwardPdS_S_S_S_S_PiS0_S0_S0_PKdiii_param_2,
	.param .u64 .ptr .align 1 _Z15extreme_forwardPdS_S_S_S_S_PiS0_S0_S0_PKdiii_param_3,
	.param .u64 .ptr .align 1 _Z15extreme_forwardPdS_S_S_S_S_PiS0_S0_S0_PKdiii_param_4,
	.param .u64 .ptr .align 1 _Z15extreme_forwardPdS_S_S_S_S_PiS0_S0_S0_PKdiii_param_5,
	.param .u64 .ptr .align 1 _Z15extreme_forwardPdS_S_S_S_S_PiS0_S0_S0_PKdiii_param_6,
	.param .u64 .ptr .align 1 _Z15extreme_forwardPdS_S_S_S_S_PiS0_S0_S0_PKdiii_param_7,
	.param .u64 .ptr .align 1 _Z15extreme_forwardPdS_S_S_S_S_PiS0_S0_S0_PKdiii_param_8,
	.param .u64 .ptr .align 1 _Z15extreme_forwardPdS_S_S_S_S_PiS0_S0_S0_PKdiii_param_9,
	.param .u64 .ptr .align 1 _Z15extreme_forwardPdS_S_S_S_S_PiS0_S0_S0_PKdiii_param_10,
	.param .u32 _Z15extreme_forwardPdS_S_S_S_S_PiS0_S0_S0_PKdiii_param_11,
	.param .u32 _Z15extreme_forwardPdS_S_S_S_S_PiS0_S0_S0_PKdiii_param_12,
	.param .u32 _Z15extreme_forwardPdS_S_S_S_S_PiS0_S0_S0_PKdiii_param_13
)
{
	.reg .pred 	%p<43>;
	.reg .b16 	%rs<41>;
	.reg .b32 	%r<234>;
	.reg .b64 	%rd<194>;
	.reg .b64 	%fd<465>;
	// demoted variable
	.shared .align 8 .b8 _ZZ15extreme_forwardPdS_S_S_S_S_PiS0_S0_S0_PKdiiiE5max_v[1536];
	// demoted variable
	.shared .align 8 .b8 _ZZ15extreme_forwardPdS_S_S_S_S_PiS0_S0_S0_PKdiiiE5min_v[1536];
	// demoted variable
	.shared .align 4 .b8 _ZZ15extreme_forwardPdS_S_S_S_S_PiS0_S0_S0_PKdiiiE5max_i[768];
	// demoted variable
	.shared .align 4 .b8 _ZZ15extreme_forwardPdS_S_S_S_S_PiS0_S0_S0_PKdiiiE5min_i[768];
	ld.param.u64 	%rd81, [_Z15extreme_forwardPdS_S_S_S_S_PiS0_S0_S0_PKdiii_param_0];
	ld.param.u64 	%rd82, [_Z15extreme_forwardPdS_S_S_S_S_PiS0_S0_S0_PKdiii_param_1];
	ld.param.u64 	%rd83, [_Z15extreme_forwardPdS_S_S_S_S_PiS0_S0_S0_PKdiii_param_2];
	ld.param.u64 	%rd84, [_Z15extreme_forwardPdS_S_S_S_S_PiS0_S0_S0_PKdiii_param_3];
	ld.param.u64 	%rd85, [_Z15extreme_forwardPdS_S_S_S_S_PiS0_S0_S0_PKdiii_param_4];
	ld.param.u64 	%rd86, [_Z15extreme_forwardPdS_S_S_S_S_PiS0_S0_S0_PKdiii_param_5];
	ld.param.u64 	%rd87, [_Z15extreme_forwardPdS_S_S_S_S_PiS0_S0_S0_PKdiii_param_6];
	ld.param.u64 	%rd88, [_Z15extreme_forwardPdS_S_S_S_S_PiS0_S0_S0_PKdiii_param_7];
	ld.param.u64 	%rd89, [_Z15extreme_forwardPdS_S_S_S_S_PiS0_S0_S0_PKdiii_param_10];
	ld.param.u32 	%r61, [_Z15extreme_forwardPdS_S_S_S_S_PiS0_S0_S0_PKdiii_param_11];
	ld.param.u32 	%r66, [_Z15extreme_forwardPdS_S_S_S_S_PiS0_S0_S0_PKdiii_param_12];
	ld.param.u32 	%r62, [_Z15extreme_forwardPdS_S_S_S_S_PiS0_S0_S0_PKdiii_param_13];
	cvta.to.global.u64 	%rd90, %rd86;
	cvta.to.global.u64 	%rd91, %rd85;
	cvta.to.global.u64 	%rd92, %rd84;
	cvta.to.global.u64 	%rd93, %rd83;
	cvta.to.global.u64 	%rd94, %rd82;
	cvta.to.global.u64 	%rd95, %rd81;
	cvta.to.global.u64 	%rd96, %rd88;
	cvta.to.global.u64 	%rd97, %rd87;
	cvta.to.global.u64 	%rd1, %rd89;
	mov.u32 	%r67, %tid.x;
	mov.u32 	%r68, %ctaid.y;
	mov.u32 	%r69, %ctaid.x;
	mov.u32 	%r70, %ntid.x;
	mad.lo.s32 	%r71, %r69, %r70, %r67;
	mad.lo.s32 	%r1, %r66, %r68, %r71;
	mul.wide.s32 	%rd98, %r1, 4;
	add.s64 	%rd99, %rd97, %rd98;
	add.s64 	%rd100, %rd96, %rd98;
	mul.wide.s32 	%rd101, %r1, 8;
	add.s64 	%rd2, %rd91, %rd101;
	add.s64 	%rd3, %rd90, %rd101;
	add.s64 	%rd102, %rd1, %rd101;
	add.s64 	%rd103, %rd95, %rd101;
	add.s64 	%rd104, %rd94, %rd101;
	add.s64 	%rd105, %rd93, %rd101;
	add.s64 	%rd106, %rd92, %rd101;
	ld.global.f64 	%fd437, [%rd102];
	mul.wide.s32 	%rd107, %r62, 8;
	add.s64 	%rd108, %rd102, %rd107;
	ld.global.f64 	%fd449, [%rd108];
	add.s64 	%rd109, %rd108, %rd107;
	ld.global.f64 	%fd448, [%rd109];
	mov.b32 	%r214, 0;
	st.global.u32 	[%rd99], %r214;
	mul.wide.s32 	%rd110, %r62, 4;
	add.s64 	%rd184, %rd99, %rd110;
	st.global.u32 	[%rd100], %r214;
	add.s64 	%rd188, %rd100, %rd110;
	add.s64 	%rd185, %rd2, %rd107;
	add.s64 	%rd189, %rd3, %rd107;
	mov.b64 	%rd111, 0;
	st.global.u64 	[%rd103], %rd111;
	add.s64 	%rd171, %rd103, %rd107;
	st.global.u64 	[%rd104], %rd111;
	add.s64 	%rd191, %rd104, %rd107;
	st.global.u64 	[%rd105], %rd111;
	add.s64 	%rd170, %rd105, %rd107;
	st.global.u64 	[%rd106], %rd111;
	add.s64 	%rd190, %rd106, %rd107;
	shl.b32 	%r72, %r67, 3;
	mov.u32 	%r73, _ZZ15extreme_forwardPdS_S_S_S_S_PiS0_S0_S0_PKdiiiE5max_v;
	add.s32 	%r2, %r73, %r72;
	st.shared.f64 	[%r2], %fd437;
	mov.u32 	%r74, _ZZ15extreme_forwardPdS_S_S_S_S_PiS0_S0_S0_PKdiiiE5min_v;
	add.s32 	%r3, %r74, %r72;
	st.shared.f64 	[%r3], %fd437;
	st.shared.f64 	[%r2+512], %fd437;
	st.shared.f64 	[%r3+512], %fd437;
	st.shared.f64 	[%r2+1024], %fd437;
	st.shared.f64 	[%r3+1024], %fd437;
	shl.b32 	%r75, %r67, 2;
	mov.u32 	%r76, _ZZ15extreme_forwardPdS_S_S_S_S_PiS0_S0_S0_PKdiiiE5max_i;
	add.s32 	%r77, %r76, %r75;
	st.shared.u32 	[%r77], %r214;
	mov.u32 	%r78, _ZZ15extreme_forwardPdS_S_S_S_S_PiS0_S0_S0_PKdiiiE5min_i;
	add.s32 	%r4, %r78, %r75;
	st.shared.u32 	[%r4], %r214;
	mov.b32 	%r232, 1;
	st.shared.u32 	[%r77+256], %r232;
	st.shared.u32 	[%r4+256], %r232;
	mov.b32 	%r215, 2;
	st.shared.u32 	[%r77+512], %r215;
	st.shared.u32 	[%r4+512], %r215;
	setp.lt.s32 	%p1, %r61, 4;
	mov.f64 	%fd435, 0d0000000000000000;
	mov.b16 	%rs36, 1;
	mov.f64 	%fd438, %fd437;
	mov.f64 	%fd462, %fd437;
	mov.f64 	%fd432, %fd437;
	mov.u32 	%r210, %r214;
	mov.u32 	%r211, %r215;
	mov.u32 	%r212, %r232;
	mov.f64 	%fd433, %fd437;
	mov.f64 	%fd434, %fd437;
	mov.f64 	%fd450, %fd437;
	mov.u16 	%rs35, %rs36;
	mov.u32 	%r217, %r232;
	mov.u32 	%r213, %r232;
	mov.f64 	%fd436, %fd435;
	mov.f64 	%fd463, %fd435;
	mov.f64 	%fd464, %fd435;
	@%p1 bra 	$L__BB11_19;
	ld.param.u32 	%r193, [_Z15extreme_forwardPdS_S_S_S_S_PiS0_S0_S0_PKdiii_param_11];
	mul.wide.s32 	%rd112, %r62, 24;
	add.s64 	%rd114, %rd112, %rd101;
	add.s64 	%rd159, %rd1, %rd114;
	neg.s32 	%r200, %r193;
	mov.b16 	%rs35, 1;
	mov.f64 	%fd464, 0d0000000000000000;
	mov.b32 	%r207, 3;
	mov.b32 	%r232, 1;
	mov.b32 	%r215, 2;
	mov.b32 	%r214, 0;
	mov.f64 	%fd438, %fd437;
	mov.f64 	%fd462, %fd437;
	mov.f64 	%fd432, %fd437;
	mov.f64 	%fd433, %fd437;
	mov.f64 	%fd434, %fd437;
	mov.f64 	%fd463, %fd464;
	mov.f64 	%fd436, %fd464;
	mov.f64 	%fd435, %fd464;
	mov.u16 	%rs36, %rs35;
	mov.f64 	%fd450, %fd437;
$L__BB11_2:
	mov.f64 	%fd14, %fd450;
	mov.f64 	%fd450, %fd449;
	mov.f64 	%fd449, %fd448;
	mov.f64 	%fd8, %fd433;
	mov.u32 	%r11, %r211;
	mov.f64 	%fd5, %fd438;
	mov.u32 	%r8, %r215;
	ld.global.f64 	%fd448, [%rd159];
	setp.ltu.f64 	%p2, %fd450, %fd14;
	setp.ltu.f64 	%p3, %fd450, %fd449;
	or.pred  	%p4, %p2, %p3;
	@%p4 bra 	$L__BB11_10;
	add.s32 	%r16, %r207, -2;
	st.global.u32 	[%rd184], %r16;
	mul.wide.s32 	%rd115, %r62, 4;
	add.s64 	%rd184, %rd184, %rd115;
	st.global.f64 	[%rd185], %fd450;
	mul.wide.s32 	%rd116, %r62, 8;
	add.s64 	%rd185, %rd185, %rd116;
	add.s32 	%r17, %r213, 1;
	and.b16  	%rs11, %rs35, 255;
	setp.eq.s16 	%p5, %rs11, 0;
	@%p5 bra 	$L__BB11_9;
	mov.u32 	%r83, %tid.x;
	shl.b32 	%r84, %r83, 2;
	mov.u32 	%r85, _ZZ15extreme_forwardPdS_S_S_S_S_PiS0_S0_S0_PKdiiiE5max_i;
	add.s32 	%r18, %r85, %r84;
	setp.eq.s32 	%p6, %r213, 2;
	@%p6 bra 	$L__BB11_7;
	setp.ne.s32 	%p7, %r213, 1;
	@%p7 bra 	$L__BB11_8;
	st.shared.f64 	[%r2+512], %fd450;
	st.shared.u32 	[%r18+256], %r16;
	mov.b32 	%r213, 2;
	mov.b16 	%rs35, 1;
	mov.u32 	%r211, %r11;
	mov.u32 	%r212, %r16;
	mov.f64 	%fd433, %fd8;
	mov.f64 	%fd434, %fd450;
	bra.uni 	$L__BB11_10;
$L__BB11_7:
	st.shared.f64 	[%r2+1024], %fd450;
	st.shared.u32 	[%r18+512], %r16;
	mov.b32 	%r213, 3;
	mov.b16 	%rs35, 1;
	mov.u32 	%r211, %r16;
	mov.f64 	%fd433, %fd450;
	bra.uni 	$L__BB11_10;
$L__BB11_8:
	sub.f64 	%fd69, %fd434, %fd8;
	sub.s32 	%r88, %r212, %r11;
	cvt.rn.f64.s32 	%fd70, %r88;
	div.rn.f64 	%fd71, %fd69, %fd70;
	sub.s32 	%r89, %r210, %r212;
	cvt.rn.f64.s32 	%fd72, %r89;
	fma.rn.f64 	%fd73, %fd71, %fd72, %fd434;
	setp.lt.f64 	%p8, %fd432, %fd73;
	selp.f64 	%fd74, %fd73, %fd432, %p8;
	st.global.f64 	[%rd2], %fd74;
	sub.s32 	%r90, %r212, %r210;
	cvt.rn.f64.s32 	%fd75, %r90;
	sub.s32 	%r91, %r11, %r210;
	cvt.rn.f64.s32 	%fd76, %r91;
	div.rn.f64 	%fd77, %fd75, %fd76;
	fma.rn.f64 	%fd78, %fd435, %fd77, 0d4000000000000000;
	add.f64 	%fd79, %fd77, 0dBFF0000000000000;
	div.rn.f64 	%fd80, %fd79, %fd78;
	sub.f64 	%fd81, %fd8, %fd434;
	sub.s32 	%r92, %r11, %r212;
	cvt.rn.f64.s32 	%fd82, %r92;
	div.rn.f64 	%fd83, %fd81, %fd82;
	sub.f64 	%fd84, %fd434, %fd74;
	div.rn.f64 	%fd85, %fd84, %fd75;
	sub.f64 	%fd86, %fd83, %fd85;
	mul.f64 	%fd87, %fd86, 0d4018000000000000;
	div.rn.f64 	%fd88, %fd87, %fd76;
	mul.f64 	%fd89, %fd436, %fd77;
	sub.f64 	%fd90, %fd88, %fd89;
	div.rn.f64 	%fd91, %fd90, %fd78;
	st.global.f64 	[%rd171], %fd80;
	mul.wide.s32 	%rd117, %r62, 8;
	add.s64 	%rd118, %rd171, %rd117;
	st.global.f64 	[%rd170], %fd91;
	add.s64 	%rd119, %rd170, %rd117;
	st.shared.f64 	[%r2], %fd434;
	st.shared.f64 	[%r2+512], %fd8;
	st.shared.f64 	[%r2+1024], %fd450;
	mov.u32 	%r93, %tid.x;
	shl.b32 	%r94, %r93, 2;
	mov.u32 	%r95, _ZZ15extreme_forwardPdS_S_S_S_S_PiS0_S0_S0_PKdiiiE5max_i;
	add.s32 	%r96, %r95, %r94;
	st.shared.u32 	[%r96], %r212;
	st.shared.u32 	[%r96+256], %r11;
	add.s32 	%r211, %r207, -2;
	st.shared.u32 	[%r96+512], %r211;
	sub.s32 	%r97, %r211, %r212;
	cvt.rn.f64.s32 	%fd92, %r97;
	div.rn.f64 	%fd93, %fd82, %fd92;
	fma.rn.f64 	%fd94, %fd80, %fd93, 0d4000000000000000;
	add.f64 	%fd95, %fd93, 0dBFF0000000000000;
	div.rn.f64 	%fd435, %fd95, %fd94;
	sub.f64 	%fd96, %fd450, %fd8;
	sub.s32 	%r98, %r211, %r11;
	cvt.rn.f64.s32 	%fd97, %r98;
	div.rn.f64 	%fd98, %fd96, %fd97;
	sub.f64 	%fd99, %fd98, %fd83;
	mul.f64 	%fd100, %fd99, 0d4018000000000000;
	div.rn.f64 	%fd101, %fd100, %fd92;
	mul.f64 	%fd102, %fd91, %fd93;
	sub.f64 	%fd103, %fd101, %fd102;
	div.rn.f64 	%fd436, %fd103, %fd94;
	st.global.f64 	[%rd118], %fd435;
	add.s64 	%rd171, %rd118, %rd117;
	st.global.f64 	[%rd119], %fd436;
	add.s64 	%rd170, %rd119, %rd117;
	mov.b16 	%rs35, 0;
	mov.f64 	%fd432, %fd434;
	mov.u32 	%r210, %r212;
	mov.u32 	%r212, %r11;
	mov.f64 	%fd433, %fd450;
	mov.f64 	%fd434, %fd8;
	mov.u32 	%r213, %r17;
	bra.uni 	$L__BB11_10;
$L__BB11_9:
	st.shared.f64 	[%r2], %fd434;
	st.shared.f64 	[%r2+512], %fd8;
	st.shared.f64 	[%r2+1024], %fd450;
	mov.u32 	%r99, %tid.x;
	shl.b32 	%r100, %r99, 2;
	mov.u32 	%r101, _ZZ15extreme_forwardPdS_S_S_S_S_PiS0_S0_S0_PKdiiiE5max_i;
	add.s32 	%r102, %r101, %r100;
	st.shared.u32 	[%r102], %r212;
	st.shared.u32 	[%r102+256], %r11;
	add.s32 	%r211, %r207, -2;
	st.shared.u32 	[%r102+512], %r211;
	sub.s32 	%r103, %r11, %r212;
	cvt.rn.f64.s32 	%fd104, %r103;
	sub.s32 	%r104, %r211, %r212;
	cvt.rn.f64.s32 	%fd105, %r104;
	div.rn.f64 	%fd106, %fd104, %fd105;
	fma.rn.f64 	%fd107, %fd435, %fd106, 0d4000000000000000;
	add.f64 	%fd108, %fd106, 0dBFF0000000000000;
	div.rn.f64 	%fd435, %fd108, %fd107;
	sub.f64 	%fd109, %fd450, %fd8;
	sub.s32 	%r105, %r211, %r11;
	cvt.rn.f64.s32 	%fd110, %r105;
	div.rn.f64 	%fd111, %fd109, %fd110;
	sub.f64 	%fd112, %fd8, %fd434;
	div.rn.f64 	%fd113, %fd112, %fd104;
	sub.f64 	%fd114, %fd111, %fd113;
	mul.f64 	%fd115, %fd114, 0d4018000000000000;
	div.rn.f64 	%fd116, %fd115, %fd105;
	mul.f64 	%fd117, %fd436, %fd106;
	sub.f64 	%fd118, %fd116, %fd117;
	div.rn.f64 	%fd436, %fd118, %fd107;
	st.global.f64 	[%rd171], %fd435;
	mul.wide.s32 	%rd120, %r62, 8;
	add.s64 	%rd171, %rd171, %rd120;
	st.global.f64 	[%rd170], %fd436;
	add.s64 	%rd170, %rd170, %rd120;
	mov.b16 	%rs35, 0;
	mov.f64 	%fd432, %fd434;
	mov.u32 	%r210, %r212;
	mov.u32 	%r212, %r11;
	mov.f64 	%fd433, %fd450;
	mov.f64 	%fd434, %fd8;
	mov.u32 	%r213, %r17;
$L__BB11_10:
	setp.gtu.f64 	%p9, %fd450, %fd14;
	setp.gtu.f64 	%p10, %fd450, %fd449;
	or.pred  	%p11, %p9, %p10;
	mov.u32 	%r215, %r8;
	mov.f64 	%fd438, %fd5;
	@%p11 bra 	$L__BB11_18;
	add.s32 	%r25, %r207, -2;
	st.global.u32 	[%rd188], %r25;
	mul.wide.s32 	%rd121, %r62, 4;
	add.s64 	%rd188, %rd188, %rd121;
	st.global.f64 	[%rd189], %fd450;
	mul.wide.s32 	%rd122, %r62, 8;
	add.s64 	%rd189, %rd189, %rd122;
	add.s32 	%r26, %r217, 1;
	and.b16  	%rs16, %rs36, 255;
	setp.eq.s16 	%p12, %rs16, 0;
	@%p12 bra 	$L__BB11_17;
	setp.eq.s32 	%p13, %r217, 2;
	@%p13 bra 	$L__BB11_15;
	setp.ne.s32 	%p14, %r217, 1;
	@%p14 bra 	$L__BB11_16;
	st.shared.f64 	[%r3+512], %fd450;
	st.shared.u32 	[%r4+256], %r25;
	mov.b32 	%r217, 2;
	mov.b16 	%rs36, 1;
	mov.u32 	%r215, %r8;
	mov.u32 	%r232, %r25;
	mov.f64 	%fd438, %fd5;
	mov.f64 	%fd462, %fd450;
	bra.uni 	$L__BB11_18;
$L__BB11_15:
	st.shared.f64 	[%r3+1024], %fd450;
	st.shared.u32 	[%r4+512], %r25;
	mov.b32 	%r217, 3;
	mov.b16 	%rs36, 1;
	mov.u32 	%r215, %r25;
	mov.f64 	%fd438, %fd450;
	bra.uni 	$L__BB11_18;
$L__BB11_16:
	sub.f64 	%fd119, %fd462, %fd5;
	sub.s32 	%r108, %r232, %r8;
	cvt.rn.f64.s32 	%fd120, %r108;
	div.rn.f64 	%fd121, %fd119, %fd120;
	sub.s32 	%r109, %r214, %r232;
	cvt.rn.f64.s32 	%fd122, %r109;
	fma.rn.f64 	%fd123, %fd121, %fd122, %fd462;
	setp.gt.f64 	%p15, %fd437, %fd123;
	selp.f64 	%fd124, %fd123, %fd437, %p15;
	st.global.f64 	[%rd3], %fd124;
	sub.s32 	%r110, %r232, %r214;
	cvt.rn.f64.s32 	%fd125, %r110;
	sub.s32 	%r111, %r8, %r214;
	cvt.rn.f64.s32 	%fd126, %r111;
	div.rn.f64 	%fd127, %fd125, %fd126;
	fma.rn.f64 	%fd128, %fd463, %fd127, 0d4000000000000000;
	add.f64 	%fd129, %fd127, 0dBFF0000000000000;
	div.rn.f64 	%fd130, %fd129, %fd128;
	sub.f64 	%fd131, %fd5, %fd462;
	sub.s32 	%r112, %r8, %r232;
	cvt.rn.f64.s32 	%fd132, %r112;
	div.rn.f64 	%fd133, %fd131, %fd132;
	sub.f64 	%fd134, %fd462, %fd124;
	div.rn.f64 	%fd135, %fd134, %fd125;
	sub.f64 	%fd136, %fd133, %fd135;
	mul.f64 	%fd137, %fd136, 0d4018000000000000;
	div.rn.f64 	%fd138, %fd137, %fd126;
	mul.f64 	%fd139, %fd464, %fd127;
	sub.f64 	%fd140, %fd138, %fd139;
	div.rn.f64 	%fd141, %fd140, %fd128;
	st.global.f64 	[%rd191], %fd130;
	mul.wide.s32 	%rd123, %r62, 8;
	add.s64 	%rd124, %rd191, %rd123;
	st.global.f64 	[%rd190], %fd141;
	add.s64 	%rd125, %rd190, %rd123;
	st.shared.f64 	[%r3], %fd462;
	st.shared.f64 	[%r3+512], %fd5;
	st.shared.f64 	[%r3+1024], %fd450;
	st.shared.u32 	[%r4], %r232;
	st.shared.u32 	[%r4+256], %r8;
	add.s32 	%r215, %r207, -2;
	st.shared.u32 	[%r4+512], %r215;
	sub.s32 	%r113, %r215, %r232;
	cvt.rn.f64.s32 	%fd142, %r113;
	div.rn.f64 	%fd143, %fd132, %fd142;
	fma.rn.f64 	%fd144, %fd130, %fd143, 0d4000000000000000;
	add.f64 	%fd145, %fd143, 0dBFF0000000000000;
	div.rn.f64 	%fd463, %fd145, %fd144;
	sub.f64 	%fd146, %fd450, %fd5;
	sub.s32 	%r114, %r215, %r8;
	cvt.rn.f64.s32 	%fd147, %r114;
	div.rn.f64 	%fd148, %fd146, %fd147;
	sub.f64 	%fd149, %fd148, %fd133;
	mul.f64 	%fd150, %fd149, 0d4018000000000000;
	div.rn.f64 	%fd151, %fd150, %fd142;
	mul.f64 	%fd152, %fd141, %fd143;
	sub.f64 	%fd153, %fd151, %fd152;
	div.rn.f64 	%fd464, %fd153, %fd144;
	st.global.f64 	[%rd124], %fd463;
	add.s64 	%rd191, %rd124, %rd123;
	st.global.f64 	[%rd125], %fd464;
	add.s64 	%rd190, %rd125, %rd123;
	mov.b16 	%rs36, 0;
	mov.f64 	%fd437, %fd462;
	mov.u32 	%r214, %r232;
	mov.u32 	%r232, %r8;
	mov.f64 	%fd438, %fd450;
	mov.f64 	%fd462, %fd5;
	mov.u32 	%r217, %r26;
	bra.uni 	$L__BB11_18;
$L__BB11_17:
	st.shared.f64 	[%r3], %fd462;
	st.shared.f64 	[%r3+512], %fd5;
	st.shared.f64 	[%r3+1024], %fd450;
	st.shared.u32 	[%r4], %r232;
	st.shared.u32 	[%r4+256], %r8;
	add.s32 	%r215, %r207, -2;
	st.shared.u32 	[%r4+512], %r215;
	sub.s32 	%r115, %r8, %r232;
	cvt.rn.f64.s32 	%fd154, %r115;
	sub.s32 	%r116, %r215, %r232;
	cvt.rn.f64.s32 	%fd155, %r116;
	div.rn.f64 	%fd156, %fd154, %fd155;
	fma.rn.f64 	%fd157, %fd463, %fd156, 0d4000000000000000;
	add.f64 	%fd158, %fd156, 0dBFF0000000000000;
	div.rn.f64 	%fd463, %fd158, %fd157;
	sub.f64 	%fd159, %fd450, %fd5;
	sub.s32 	%r117, %r215, %r8;
	cvt.rn.f64.s32 	%fd160, %r117;
	div.rn.f64 	%fd161, %fd159, %fd160;
	sub.f64 	%fd162, %fd5, %fd462;
	div.rn.f64 	%fd163, %fd162, %fd154;
	sub.f64 	%fd164, %fd161, %fd163;
	mul.f64 	%fd165, %fd164, 0d4018000000000000;
	div.rn.f64 	%fd166, %fd165, %fd155;
	mul.f64 	%fd167, %fd464, %fd156;
	sub.f64 	%fd168, %fd166, %fd167;
	div.rn.f64 	%fd464, %fd168, %fd157;
	st.global.f64 	[%rd191], %fd463;
	mul.wide.s32 	%rd126, %r62, 8;
	add.s64 	%rd191, %rd191, %rd126;
	st.global.f64 	[%rd190], %fd464;
	add.s64 	%rd190, %rd190, %rd126;
	mov.b16 	%rs36, 0;
	mov.f64 	%fd437, %fd462;
	mov.u32 	%r214, %r232;
	mov.u32 	%r232, %r8;
	mov.f64 	%fd438, %fd450;
	mov.f64 	%fd462, %fd5;
	mov.u32 	%r217, %r26;
$L__BB11_18:
	add.s32 	%r207, %r207, 1;
	mul.wide.s32 	%rd127, %r62, 8;
	add.s64 	%rd159, %rd159, %rd127;
	add.s32 	%r200, %r200, 1;
	setp.ne.s32 	%p16, %r200, -3;
	@%p16 bra 	$L__BB11_2;
$L__BB11_19:
	setp.ltu.f64 	%p17, %fd449, %fd450;
	setp.ltu.f64 	%p18, %fd449, %fd448;
	or.pred  	%p19, %p17, %p18;
	mov.u32 	%r226, %r211;
	mov.f64 	%fd455, %fd433;
	@%p19 bra 	$L__BB11_27;
	ld.param.u32 	%r194, [_Z15extreme_forwardPdS_S_S_S_S_PiS0_S0_S0_PKdiii_param_11];
	add.s32 	%r43, %r194, -2;
	st.global.u32 	[%rd184], %r43;
	mul.wide.s32 	%rd128, %r62, 4;
	add.s64 	%rd184, %rd184, %rd128;
	st.global.f64 	[%rd185], %fd449;
	mul.wide.s32 	%rd129, %r62, 8;
	add.s64 	%rd185, %rd185, %rd129;
	add.s32 	%r44, %r213, 1;
	and.b16  	%rs21, %rs35, 255;
	setp.eq.s16 	%p20, %rs21, 0;
	@%p20 bra 	$L__BB11_26;
	mov.u32 	%r118, %tid.x;
	shl.b32 	%r119, %r118, 2;
	mov.u32 	%r120, _ZZ15extreme_forwardPdS_S_S_S_S_PiS0_S0_S0_PKdiiiE5max_i;
	add.s32 	%r45, %r120, %r119;
	setp.eq.s32 	%p21, %r213, 2;
	@%p21 bra 	$L__BB11_24;
	setp.ne.s32 	%p22, %r213, 1;
	@%p22 bra 	$L__BB11_25;
	st.shared.f64 	[%r2+512], %fd449;
	st.shared.u32 	[%r45+256], %r43;
	mov.b32 	%r213, 2;
	mov.b16 	%rs35, 1;
	mov.u32 	%r226, %r211;
	mov.f64 	%fd455, %fd433;
	mov.f64 	%fd434, %fd449;
	mov.u32 	%r212, %r43;
	bra.uni 	$L__BB11_27;
$L__BB11_24:
	st.shared.f64 	[%r2+1024], %fd449;
	st.shared.u32 	[%r45+512], %r43;
	mov.b32 	%r213, 3;
	mov.b16 	%rs35, 1;
	mov.u32 	%r226, %r43;
	mov.f64 	%fd455, %fd449;
	bra.uni 	$L__BB11_27;
$L__BB11_25:
	ld.param.u32 	%r195, [_Z15extreme_forwardPdS_S_S_S_S_PiS0_S0_S0_PKdiii_param_11];
	sub.f64 	%fd169, %fd434, %fd433;
	sub.s32 	%r123, %r212, %r211;
	cvt.rn.f64.s32 	%fd170, %r123;
	div.rn.f64 	%fd171, %fd169, %fd170;
	sub.s32 	%r124, %r210, %r212;
	cvt.rn.f64.s32 	%fd172, %r124;
	fma.rn.f64 	%fd173, %fd171, %fd172, %fd434;
	setp.lt.f64 	%p23, %fd432, %fd173;
	selp.f64 	%fd174, %fd173, %fd432, %p23;
	st.global.f64 	[%rd2], %fd174;
	sub.s32 	%r125, %r212, %r210;
	cvt.rn.f64.s32 	%fd175, %r125;
	sub.s32 	%r126, %r211, %r210;
	cvt.rn.f64.s32 	%fd176, %r126;
	div.rn.f64 	%fd177, %fd175, %fd176;
	fma.rn.f64 	%fd178, %fd435, %fd177, 0d4000000000000000;
	add.f64 	%fd179, %fd177, 0dBFF0000000000000;
	div.rn.f64 	%fd180, %fd179, %fd178;
	sub.f64 	%fd181, %fd433, %fd434;
	sub.s32 	%r127, %r211, %r212;
	cvt.rn.f64.s32 	%fd182, %r127;
	div.rn.f64 	%fd183, %fd181, %fd182;
	sub.f64 	%fd184, %fd434, %fd174;
	div.rn.f64 	%fd185, %fd184, %fd175;
	sub.f64 	%fd186, %fd183, %fd185;
	mul.f64 	%fd187, %fd186, 0d4018000000000000;
	div.rn.f64 	%fd188, %fd187, %fd176;
	mul.f64 	%fd189, %fd436, %fd177;
	sub.f64 	%fd190, %fd188, %fd189;
	div.rn.f64 	%fd191, %fd190, %fd178;
	st.global.f64 	[%rd171], %fd180;
	mul.wide.s32 	%rd130, %r62, 8;
	add.s64 	%rd131, %rd171, %rd130;
	st.global.f64 	[%rd170], %fd191;
	add.s64 	%rd132, %rd170, %rd130;
	st.shared.f64 	[%r2], %fd434;
	st.shared.f64 	[%r2+512], %fd433;
	st.shared.f64 	[%r2+1024], %fd449;
	mov.u32 	%r128, %tid.x;
	shl.b32 	%r129, %r128, 2;
	mov.u32 	%r130, _ZZ15extreme_forwardPdS_S_S_S_S_PiS0_S0_S0_PKdiiiE5max_i;
	add.s32 	%r131, %r130, %r129;
	st.shared.u32 	[%r131], %r212;
	st.shared.u32 	[%r131+256], %r211;
	add.s32 	%r226, %r195, -2;
	st.shared.u32 	[%r131+512], %r226;
	sub.s32 	%r132, %r226, %r212;
	cvt.rn.f64.s32 	%fd192, %r132;
	div.rn.f64 	%fd193, %fd182, %fd192;
	fma.rn.f64 	%fd194, %fd180, %fd193, 0d4000000000000000;
	add.f64 	%fd195, %fd193, 0dBFF0000000000000;
	div.rn.f64 	%fd435, %fd195, %fd194;
	sub.f64 	%fd196, %fd449, %fd433;
	sub.s32 	%r133, %r226, %r211;
	cvt.rn.f64.s32 	%fd197, %r133;
	div.rn.f64 	%fd198, %fd196, %fd197;
	sub.f64 	%fd199, %fd198, %fd183;
	mul.f64 	%fd200, %fd199, 0d4018000000000000;
	div.rn.f64 	%fd201, %fd200, %fd192;
	mul.f64 	%fd202, %fd191, %fd193;
	sub.f64 	%fd203, %fd201, %fd202;
	div.rn.f64 	%fd436, %fd203, %fd194;
	st.global.f64 	[%rd131], %fd435;
	add.s64 	%rd171, %rd131, %rd130;
	st.global.f64 	[%rd132], %fd436;
	add.s64 	%rd170, %rd132, %rd130;
	mov.b16 	%rs35, 0;
	mov.f64 	%fd455, %fd449;
	mov.f64 	%fd432, %fd434;
	mov.f64 	%fd434, %fd433;
	mov.u32 	%r210, %r212;
	mov.u32 	%r212, %r211;
	mov.u32 	%r213, %r44;
	bra.uni 	$L__BB11_27;
$L__BB11_26:
	ld.param.u32 	%r196, [_Z15extreme_forwardPdS_S_S_S_S_PiS0_S0_S0_PKdiii_param_11];
	st.shared.f64 	[%r2], %fd434;
	st.shared.f64 	[%r2+512], %fd433;
	st.shared.f64 	[%r2+1024], %fd449;
	mov.u32 	%r134, %tid.x;
	shl.b32 	%r135, %r134, 2;
	mov.u32 	%r136, _ZZ15extreme_forwardPdS_S_S_S_S_PiS0_S0_S0_PKdiiiE5max_i;
	add.s32 	%r137, %r136, %r135;
	st.shared.u32 	[%r137], %r212;
	st.shared.u32 	[%r137+256], %r211;
	add.s32 	%r226, %r196, -2;
	st.shared.u32 	[%r137+512], %r226;
	sub.s32 	%r138, %r211, %r212;
	cvt.rn.f64.s32 	%fd204, %r138;
	sub.s32 	%r139, %r226, %r212;
	cvt.rn.f64.s32 	%fd205, %r139;
	div.rn.f64 	%fd206, %fd204, %fd205;
	fma.rn.f64 	%fd207, %fd435, %fd206, 0d4000000000000000;
	add.f64 	%fd208, %fd206, 0dBFF0000000000000;
	div.rn.f64 	%fd435, %fd208, %fd207;
	sub.f64 	%fd209, %fd449, %fd433;
	sub.s32 	%r140, %r226, %r211;
	cvt.rn.f64.s32 	%fd210, %r140;
	div.rn.f64 	%fd211, %fd209, %fd210;
	sub.f64 	%fd212, %fd433, %fd434;
	div.rn.f64 	%fd213, %fd212, %fd204;
	sub.f64 	%fd214, %fd211, %fd213;
	mul.f64 	%fd215, %fd214, 0d4018000000000000;
	div.rn.f64 	%fd216, %fd215, %fd205;
	mul.f64 	%fd217, %fd436, %fd206;
	sub.f64 	%fd218, %fd216, %fd217;
	div.rn.f64 	%fd436, %fd218, %fd207;
	st.global.f64 	[%rd171], %fd435;
	mul.wide.s32 	%rd133, %r62, 8;
	add.s64 	%rd171, %rd171, %rd133;
	st.global.f64 	[%rd170], %fd436;
	add.s64 	%rd170, %rd170, %rd133;
	mov.b16 	%rs35, 0;
	mov.f64 	%fd455, %fd449;
	mov.f64 	%fd432, %fd434;
	mov.f64 	%fd434, %fd433;
	mov.u32 	%r210, %r212;
	mov.u32 	%r212, %r211;
	mov.u32 	%r213, %r44;
$L__BB11_27:
	setp.gtu.f64 	%p24, %fd449, %fd450;
	setp.gtu.f64 	%p25, %fd449, %fd448;
	or.pred  	%p26, %p24, %p25;
	mov.u32 	%r230, %r215;
	mov.f64 	%fd460, %fd438;
	@%p26 bra 	$L__BB11_35;
	ld.param.u32 	%r197, [_Z15extreme_forwardPdS_S_S_S_S_PiS0_S0_S0_PKdiii_param_11];
	add.s32 	%r52, %r197, -2;
	st.global.u32 	[%rd188], %r52;
	mul.wide.s32 	%rd134, %r62, 4;
	add.s64 	%rd188, %rd188, %rd134;
	st.global.f64 	[%rd189], %fd449;
	mul.wide.s32 	%rd135, %r62, 8;
	add.s64 	%rd189, %rd189, %rd135;
	add.s32 	%r53, %r217, 1;
	and.b16  	%rs26, %rs36, 255;
	setp.eq.s16 	%p27, %rs26, 0;
	@%p27 bra 	$L__BB11_34;
	setp.eq.s32 	%p28, %r217, 2;
	@%p28 bra 	$L__BB11_32;
	setp.ne.s32 	%p29, %r217, 1;
	@%p29 bra 	$L__BB11_33;
	st.shared.f64 	[%r3+512], %fd449;
	st.shared.u32 	[%r4+256], %r52;
	mov.b32 	%r217, 2;
	mov.b16 	%rs36, 1;
	mov.u32 	%r230, %r215;
	mov.f64 	%fd460, %fd438;
	mov.f64 	%fd462, %fd449;
	mov.u32 	%r232, %r52;
	bra.uni 	$L__BB11_35;
$L__BB11_32:
	st.shared.f64 	[%r3+1024], %fd449;
	st.shared.u32 	[%r4+512], %r52;
	mov.b32 	%r217, 3;
	mov.b16 	%rs36, 1;
	mov.u32 	%r230, %r52;
	mov.f64 	%fd460, %fd449;
	bra.uni 	$L__BB11_35;
$L__BB11_33:
	ld.param.u32 	%r198, [_Z15extreme_forwardPdS_S_S_S_S_PiS0_S0_S0_PKdiii_param_11];
	sub.f64 	%fd219, %fd462, %fd438;
	sub.s32 	%r143, %r232, %r215;
	cvt.rn.f64.s32 	%fd220, %r143;
	div.rn.f64 	%fd221, %fd219, %fd220;
	sub.s32 	%r144, %r214, %r232;
	cvt.rn.f64.s32 	%fd222, %r144;
	fma.rn.f64 	%fd223, %fd221, %fd222, %fd462;
	setp.gt.f64 	%p30, %fd437, %fd223;
	selp.f64 	%fd224, %fd223, %fd437, %p30;
	st.global.f64 	[%rd3], %fd224;
	sub.s32 	%r145, %r232, %r214;
	cvt.rn.f64.s32 	%fd225, %r145;
	sub.s32 	%r146, %r215, %r214;
	cvt.rn.f64.s32 	%fd226, %r146;
	div.rn.f64 	%fd227, %fd225, %fd226;
	fma.rn.f64 	%fd228, %fd463, %fd227, 0d4000000000000000;
	add.f64 	%fd229, %fd227, 0dBFF0000000000000;
	div.rn.f64 	%fd230, %fd229, %fd228;
	sub.f64 	%fd231, %fd438, %fd462;
	sub.s32 	%r147, %r215, %r232;
	cvt.rn.f64.s32 	%fd232, %r147;
	div.rn.f64 	%fd233, %fd231, %fd232;
	sub.f64 	%fd234, %fd462, %fd224;
	div.rn.f64 	%fd235, %fd234, %fd225;
	sub.f64 	%fd236, %fd233, %fd235;
	mul.f64 	%fd237, %fd236, 0d4018000000000000;
	div.rn.f64 	%fd238, %fd237, %fd226;
	mul.f64 	%fd239, %fd464, %fd227;
	sub.f64 	%fd240, %fd238, %fd239;
	div.rn.f64 	%fd241, %fd240, %fd228;
	st.global.f64 	[%rd191], %fd230;
	mul.wide.s32 	%rd136, %r62, 8;
	add.s64 	%rd137, %rd191, %rd136;
	st.global.f64 	[%rd190], %fd241;
	add.s64 	%rd138, %rd190, %rd136;
	st.shared.f64 	[%r3], %fd462;
	st.shared.f64 	[%r3+512], %fd438;
	st.shared.f64 	[%r3+1024], %fd449;
	st.shared.u32 	[%r4], %r232;
	st.shared.u32 	[%r4+256], %r215;
	add.s32 	%r230, %r198, -2;
	st.shared.u32 	[%r4+512], %r230;
	sub.s32 	%r148, %r230, %r232;
	cvt.rn.f64.s32 	%fd242, %r148;
	div.rn.f64 	%fd243, %fd232, %fd242;
	fma.rn.f64 	%fd244, %fd230, %fd243, 0d4000000000000000;
	add.f64 	%fd245, %fd243, 0dBFF0000000000000;
	div.rn.f64 	%fd463, %fd245, %fd244;
	sub.f64 	%fd246, %fd449, %fd438;
	sub.s32 	%r149, %r230, %r215;
	cvt.rn.f64.s32 	%fd247, %r149;
	div.rn.f64 	%fd248, %fd246, %fd247;
	sub.f64 	%fd249, %fd248, %fd233;
	mul.f64 	%fd250, %fd249, 0d4018000000000000;
	div.rn.f64 	%fd251, %fd250, %fd242;
	mul.f64 	%fd252, %fd241, %fd243;
	sub.f64 	%fd253, %fd251, %fd252;
	div.rn.f64 	%fd464, %fd253, %fd244;
	st.global.f64 	[%rd137], %fd463;
	add.s64 	%rd191, %rd137, %rd136;
	st.global.f64 	[%rd138], %fd464;
	add.s64 	%rd190, %rd138, %rd136;
	mov.b16 	%rs36, 0;
	mov.f64 	%fd460, %fd449;
	mov.f64 	%fd437, %fd462;
	mov.f64 	%fd462, %fd438;
	mov.u32 	%r214, %r232;
	mov.u32 	%r232, %r215;
	mov.u32 	%r217, %r53;
	bra.uni 	$L__BB11_35;
$L__BB11_34:
	st.shared.f64 	[%r3], %fd462;
	st.shared.f64 	[%r3+512], %fd438;
	st.shared.f64 	[%r3+1024], %fd449;
	st.shared.u32 	[%r4], %r232;
	st.shared.u32 	[%r4+256], %r215;
	st.shared.u32 	[%r4+512], %r52;
	sub.s32 	%r150, %r215, %r232;
	cvt.rn.f64.s32 	%fd254, %r150;
	sub.s32 	%r151, %r52, %r232;
	cvt.rn.f64.s32 	%fd255, %r151;
	div.rn.f64 	%fd256, %fd254, %fd255;
	fma.rn.f64 	%fd257, %fd463, %fd256, 0d4000000000000000;
	add.f64 	%fd258, %fd256, 0dBFF0000000000000;
	div.rn.f64 	%fd463, %fd258, %fd257;
	sub.f64 	%fd259, %fd449, %fd438;
	sub.s32 	%r152, %r52, %r215;
	cvt.rn.f64.s32 	%fd260, %r152;
	div.rn.f64 	%fd261, %fd259, %fd260;
	sub.f64 	%fd262, %fd438, %fd462;
	div.rn.f64 	%fd263, %fd262, %fd254;
	sub.f64 	%fd264, %fd261, %fd263;
	mul.f64 	%fd265, %fd264, 0d4018000000000000;
	div.rn.f64 	%fd266, %fd265, %fd255;
	mul.f64 	%fd267, %fd464, %fd256;
	sub.f64 	%fd268, %fd266, %fd267;
	div.rn.f64 	%fd464, %fd268, %fd257;
	st.global.f64 	[%rd191], %fd463;
	mul.wide.s32 	%rd139, %r62, 8;
	add.s64 	%rd191, %rd191, %rd139;
	st.global.f64 	[%rd190], %fd464;
	add.s64 	%rd190, %rd190, %rd139;
	mov.b16 	%rs36, 0;
	mov.u32 	%r230, %r52;
	mov.f64 	%fd460, %fd449;
	mov.f64 	%fd437, %fd462;
	mov.f64 	%fd462, %fd438;
	mov.u32 	%r214, %r232;
	mov.u32 	%r232, %r215;
	mov.u32 	%r217, %r53;
$L__BB11_35:
	ld.param.u32 	%r199, [_Z15extreme_forwardPdS_S_S_S_S_PiS0_S0_S0_PKdiii_param_11];
	mov.u32 	%r153, %tid.x;
	shl.b32 	%r154, %r153, 2;
	mov.u32 	%r155, _ZZ15extreme_forwardPdS_S_S_S_S_PiS0_S0_S0_PKdiiiE5max_i;
	add.s32 	%r59, %r155, %r154;
	add.s32 	%r60, %r199, -1;
	st.global.u32 	[%rd184], %r60;
	and.b16  	%rs31, %rs35, 255;
	setp.eq.s16 	%p31, %rs31, 0;
	@%p31 bra 	$L__BB11_41;
	setp.eq.s32 	%p32, %r213, 2;
	@%p32 bra 	$L__BB11_39;
	setp.ne.s32 	%p33, %r213, 1;
	@%p33 bra 	$L__BB11_40;
	st.global.f64 	[%rd185], %fd448;
	bra.uni 	$L__BB11_42;
$L__BB11_39:
	st.global.f64 	[%rd185], %fd448;
	st.shared.f64 	[%r2+1024], %fd448;
	st.shared.u32 	[%r59+512], %r60;
	sub.s32 	%r156, %r212, %r210;
	cvt.rn.f64.s32 	%fd269, %r156;
	sub.s32 	%r157, %r60, %r210;
	cvt.rn.f64.s32 	%fd270, %r157;
	div.rn.f64 	%fd271, %fd269, %fd270;
	fma.rn.f64 	%fd272, %fd435, %fd271, 0d4000000000000000;
	add.f64 	%fd273, %fd271, 0dBFF0000000000000;
	div.rn.f64 	%fd274, %fd273, %fd272;
	sub.f64 	%fd275, %fd448, %fd434;
	sub.s32 	%r158, %r60, %r212;
	cvt.rn.f64.s32 	%fd276, %r158;
	div.rn.f64 	%fd277, %fd275, %fd276;
	sub.f64 	%fd278, %fd434, %fd432;
	div.rn.f64 	%fd279, %fd278, %fd269;
	sub.f64 	%fd280, %fd277, %fd279;
	mul.f64 	%fd281, %fd280, 0d4018000000000000;
	div.rn.f64 	%fd282, %fd281, %fd270;
	mul.f64 	%fd283, %fd436, %fd271;
	sub.f64 	%fd284, %fd282, %fd283;
	div.rn.f64 	%fd285, %fd284, %fd272;
	st.global.f64 	[%rd171], %fd274;
	mul.wide.s32 	%rd140, %r62, 8;
	add.s64 	%rd171, %rd171, %rd140;
	st.global.f64 	[%rd170], %fd285;
	bra.uni 	$L__BB11_42;
$L__BB11_40:
	sub.f64 	%fd286, %fd434, %fd455;
	sub.s32 	%r159, %r212, %r226;
	cvt.rn.f64.s32 	%fd287, %r159;
	div.rn.f64 	%fd288, %fd286, %fd287;
	sub.s32 	%r160, %r210, %r212;
	cvt.rn.f64.s32 	%fd289, %r160;
	fma.rn.f64 	%fd290, %fd288, %fd289, %fd434;
	setp.lt.f64 	%p34, %fd432, %fd290;
	selp.f64 	%fd291, %fd290, %fd432, %p34;
	st.global.f64 	[%rd2], %fd291;
	sub.s32 	%r161, %r212, %r210;
	cvt.rn.f64.s32 	%fd292, %r161;
	sub.s32 	%r162, %r226, %r210;
	cvt.rn.f64.s32 	%fd293, %r162;
	div.rn.f64 	%fd294, %fd292, %fd293;
	fma.rn.f64 	%fd295, %fd435, %fd294, 0d4000000000000000;
	add.f64 	%fd296, %fd294, 0dBFF0000000000000;
	div.rn.f64 	%fd297, %fd296, %fd295;
	sub.f64 	%fd298, %fd455, %fd434;
	sub.s32 	%r163, %r226, %r212;
	cvt.rn.f64.s32 	%fd299, %r163;
	div.rn.f64 	%fd300, %fd298, %fd299;
	sub.f64 	%fd301, %fd434, %fd291;
	div.rn.f64 	%fd302, %fd301, %fd292;
	sub.f64 	%fd303, %fd300, %fd302;
	mul.f64 	%fd304, %fd303, 0d4018000000000000;
	div.rn.f64 	%fd305, %fd304, %fd293;
	mul.f64 	%fd306, %fd436, %fd294;
	sub.f64 	%fd307, %fd305, %fd306;
	div.rn.f64 	%fd308, %fd307, %fd295;
	st.global.f64 	[%rd171], %fd297;
	mul.wide.s32 	%rd141, %r62, 8;
	add.s64 	%rd142, %rd171, %rd141;
	st.global.f64 	[%rd170], %fd308;
	add.s64 	%rd143, %rd170, %rd141;
	st.shared.f64 	[%r2], %fd434;
	st.shared.f64 	[%r2+512], %fd455;
	st.shared.u32 	[%r59], %r212;
	st.shared.u32 	[%r59+256], %r226;
	st.shared.u32 	[%r59+512], %r60;
	sub.s32 	%r164, %r60, %r226;
	cvt.rn.f64.s32 	%fd309, %r164;
	fma.rn.f64 	%fd310, %fd300, %fd309, %fd455;
	setp.lt.f64 	%p35, %fd448, %fd310;
	selp.f64 	%fd311, %fd310, %fd448, %p35;
	st.shared.f64 	[%r2+1024], %fd311;
	st.global.f64 	[%rd185], %fd311;
	sub.s32 	%r165, %r60, %r212;
	cvt.rn.f64.s32 	%fd312, %r165;
	div.rn.f64 	%fd313, %fd299, %fd312;
	fma.rn.f64 	%fd314, %fd297, %fd313, 0d4000000000000000;
	add.f64 	%fd315, %fd313, 0dBFF0000000000000;
	div.rn.f64 	%fd316, %fd315, %fd314;
	sub.f64 	%fd317, %fd311, %fd455;
	div.rn.f64 	%fd318, %fd317, %fd309;
	sub.f64 	%fd319, %fd318, %fd300;
	mul.f64 	%fd320, %fd319, 0d4018000000000000;
	div.rn.f64 	%fd321, %fd320, %fd312;
	mul.f64 	%fd322, %fd308, %fd313;
	sub.f64 	%fd323, %fd321, %fd322;
	div.rn.f64 	%fd324, %fd323, %fd314;
	st.global.f64 	[%rd142], %fd316;
	add.s64 	%rd171, %rd142, %rd141;
	st.global.f64 	[%rd143], %fd324;
	bra.uni 	$L__BB11_42;
$L__BB11_41:
	st.shared.f64 	[%r2], %fd434;
	st.shared.f64 	[%r2+512], %fd455;
	st.shared.u32 	[%r59], %r212;
	st.shared.u32 	[%r59+256], %r226;
	st.shared.u32 	[%r59+512], %r60;
	sub.f64 	%fd325, %fd455, %fd434;
	sub.s32 	%r166, %r226, %r212;
	cvt.rn.f64.s32 	%fd326, %r166;
	div.rn.f64 	%fd327, %fd325, %fd326;
	sub.s32 	%r167, %r60, %r226;
	cvt.rn.f64.s32 	%fd328, %r167;
	fma.rn.f64 	%fd329, %fd327, %fd328, %fd455;
	setp.lt.f64 	%p36, %fd448, %fd329;
	selp.f64 	%fd330, %fd329, %fd448, %p36;
	st.shared.f64 	[%r2+1024], %fd330;
	st.global.f64 	[%rd185], %fd330;
	sub.s32 	%r168, %r60, %r212;
	cvt.rn.f64.s32 	%fd331, %r168;
	div.rn.f64 	%fd332, %fd326, %fd331;
	fma.rn.f64 	%fd333, %fd435, %fd332, 0d4000000000000000;
	add.f64 	%fd334, %fd332, 0dBFF0000000000000;
	div.rn.f64 	%fd335, %fd334, %fd333;
	sub.f64 	%fd336, %fd330, %fd455;
	div.rn.f64 	%fd337, %fd336, %fd328;
	sub.f64 	%fd338, %fd337, %fd327;
	mul.f64 	%fd339, %fd338, 0d4018000000000000;
	div.rn.f64 	%fd340, %fd339, %fd331;
	mul.f64 	%fd341, %fd436, %fd332;
	sub.f64 	%fd342, %fd340, %fd341;
	div.rn.f64 	%fd343, %fd342, %fd333;
	st.global.f64 	[%rd171], %fd335;
	mul.wide.s32 	%rd144, %r62, 8;
	add.s64 	%rd171, %rd171, %rd144;
	st.global.f64 	[%rd170], %fd343;
$L__BB11_42:
	mov.b64 	%rd145, 0;
	st.global.u64 	[%rd171], %rd145;
	st.global.u32 	[%rd188], %r60;
	and.b16  	%rs32, %rs36, 255;
	setp.eq.s16 	%p37, %rs32, 0;
	@%p37 bra 	$L__BB11_48;
	setp.eq.s32 	%p38, %r217, 2;
	@%p38 bra 	$L__BB11_46;
	setp.ne.s32 	%p39, %r217, 1;
	@%p39 bra 	$L__BB11_47;
	st.global.f64 	[%rd189], %fd448;
	bra.uni 	$L__BB11_49;
$L__BB11_46:
	st.global.f64 	[%rd189], %fd448;
	st.shared.f64 	[%r3+1024], %fd448;
	st.shared.u32 	[%r4+512], %r60;
	sub.s32 	%r169, %r232, %r214;
	cvt.rn.f64.s32 	%fd344, %r169;
	sub.s32 	%r170, %r60, %r214;
	cvt.rn.f64.s32 	%fd345, %r170;
	div.rn.f64 	%fd346, %fd344, %fd345;
	fma.rn.f64 	%fd347, %fd463, %fd346, 0d4000000000000000;
	add.f64 	%fd348, %fd346, 0dBFF0000000000000;
	div.rn.f64 	%fd349, %fd348, %fd347;
	sub.f64 	%fd350, %fd448, %fd462;
	sub.s32 	%r171, %r60, %r232;
	cvt.rn.f64.s32 	%fd351, %r171;
	div.rn.f64 	%fd352, %fd350, %fd351;
	sub.f64 	%fd353, %fd462, %fd437;
	div.rn.f64 	%fd354, %fd353, %fd344;
	sub.f64 	%fd355, %fd352, %fd354;
	mul.f64 	%fd356, %fd355, 0d4018000000000000;
	div.rn.f64 	%fd357, %fd356, %fd345;
	mul.f64 	%fd358, %fd464, %fd346;
	sub.f64 	%fd359, %fd357, %fd358;
	div.rn.f64 	%fd360, %fd359, %fd347;
	st.global.f64 	[%rd191], %fd349;
	mul.wide.s32 	%rd146, %r62, 8;
	add.s64 	%rd191, %rd191, %rd146;
	st.global.f64 	[%rd190], %fd360;
	bra.uni 	$L__BB11_49;
$L__BB11_47:
	sub.f64 	%fd361, %fd462, %fd460;
	sub.s32 	%r172, %r232, %r230;
	cvt.rn.f64.s32 	%fd362, %r172;
	div.rn.f64 	%fd363, %fd361, %fd362;
	sub.s32 	%r173, %r214, %r232;
	cvt.rn.f64.s32 	%fd364, %r173;
	fma.rn.f64 	%fd365, %fd363, %fd364, %fd462;
	setp.gt.f64 	%p40, %fd437, %fd365;
	selp.f64 	%fd366, %fd365, %fd437, %p40;
	st.global.f64 	[%rd3], %fd366;
	sub.s32 	%r174, %r232, %r214;
	cvt.rn.f64.s32 	%fd367, %r174;
	sub.s32 	%r175, %r230, %r214;
	cvt.rn.f64.s32 	%fd368, %r175;
	div.rn.f64 	%fd369, %fd367, %fd368;
	fma.rn.f64 	%fd370, %fd463, %fd369, 0d4000000000000000;
	add.f64 	%fd371, %fd369, 0dBFF0000000000000;
	div.rn.f64 	%fd372, %fd371, %fd370;
	sub.f64 	%fd373, %fd460, %fd462;
	sub.s32 	%r176, %r230, %r232;
	cvt.rn.f64.s32 	%fd374, %r176;
	div.rn.f64 	%fd375, %fd373, %fd374;
	sub.f64 	%fd376, %fd462, %fd366;
	div.rn.f64 	%fd377, %fd376, %fd367;
	sub.f64 	%fd378, %fd375, %fd377;
	mul.f64 	%fd379, %fd378, 0d4018000000000000;
	div.rn.f64 	%fd380, %fd379, %fd368;
	mul.f64 	%fd381, %fd464, %fd369;
	sub.f64 	%fd382, %fd380, %fd381;
	div.rn.f64 	%fd383, %fd382, %fd370;
	st.global.f64 	[%rd191], %fd372;
	mul.wide.s32 	%rd147, %r62, 8;
	add.s64 	%rd148, %rd191, %rd147;
	st.global.f64 	[%rd190], %fd383;
	add.s64 	%rd149, %rd190, %rd147;
	st.shared.f64 	[%r3], %fd462;
	st.shared.f64 	[%r3+512], %fd460;
	st.shared.u32 	[%r4], %r232;
	st.shared.u32 	[%r4+256], %r230;
	st.shared.u32 	[%r4+512], %r60;
	sub.s32 	%r177, %r60, %r230;
	cvt.rn.f64.s32 	%fd384, %r177;
	fma.rn.f64 	%fd385, %fd375, %fd384, %fd460;
	setp.gt.f64 	%p41, %fd448, %fd385;
	selp.f64 	%fd386, %fd385, %fd448, %p41;
	st.shared.f64 	[%r3+1024], %fd386;
	st.global.f64 	[%rd189], %fd386;
	sub.s32 	%r178, %r60, %r232;
	div.s32 	%r179, %r176, %r178;
	cvt.rn.f64.s32 	%fd387, %r179;
	fma.rn.f64 	%fd388, %fd372, %fd387, 0d4000000000000000;
	add.f64 	%fd389, %fd387, 0dBFF0000000000000;
	div.rn.f64 	%fd390, %fd389, %fd388;
	sub.f64 	%fd391, %fd386, %fd460;
	div.rn.f64 	%fd392, %fd391, %fd384;
	sub.f64 	%fd393, %fd392, %fd375;
	mul.f64 	%fd394, %fd393, 0d4018000000000000;
	cvt.rn.f64.s32 	%fd395, %r178;
	div.rn.f64 	%fd396, %fd394, %fd395;
	mul.f64 	%fd397, %fd383, %fd387;
	sub.f64 	%fd398, %fd396, %fd397;
	div.rn.f64 	%fd399, %fd398, %fd388;
	st.global.f64 	[%rd148], %fd390;
	add.s64 	%rd191, %rd148, %rd147;
	st.global.f64 	[%rd149], %fd399;
	bra.uni 	$L__BB11_49;
$L__BB11_48:
	st.shared.f64 	[%r3], %fd462;
	st.shared.f64 	[%r3+512], %fd460;
	st.shared.u32 	[%r4], %r232;
	st.shared.u32 	[%r4+256], %r230;
	st.shared.u32 	[%r4+512], %r60;
	sub.f64 	%fd400, %fd460, %fd462;
	sub.s32 	%r180, %r230, %r232;
	cvt.rn.f64.s32 	%fd401, %r180;
	div.rn.f64 	%fd402, %fd400, %fd401;
	sub.s32 	%r181, %r60, %r230;
	cvt.rn.f64.s32 	%fd403, %r181;
	fma.rn.f64 	%fd404, %fd402, %fd403, %fd460;
	setp.gt.f64 	%p42, %fd448, %fd404;
	selp.f64 	%fd405, %fd404, %fd448, %p42;
	st.shared.f64 	[%r3+1024], %fd405;
	st.global.f64 	[%rd189], %fd405;
	sub.s32 	%r182, %r60, %r232;
	cvt.rn.f64.s32 	%fd406, %r182;
	div.rn.f64 	%fd407, %fd401, %fd406;
	fma.rn.f64 	%fd408, %fd463, %fd407, 0d4000000000000000;
	add.f64 	%fd409, %fd407, 0dBFF0000000000000;
	div.rn.f64 	%fd410, %fd409, %fd408;
	sub.f64 	%fd411, %fd405, %fd460;
	div.rn.f64 	%fd412, %fd411, %fd403;
	sub.f64 	%fd413, %fd412, %fd402;
	mul.f64 	%fd414, %fd413, 0d4018000000000000;
	div.rn.f64 	%fd415, %fd414, %fd406;
	mul.f64 	%fd416, %fd464, %fd407;
	sub.f64 	%fd417, %fd415, %fd416;
	div.rn.f64 	%fd418, %fd417, %fd408;
	st.global.f64 	[%rd191], %fd410;
	mul.wide.s32 	%rd150, %r62, 8;
	add.s64 	%rd191, %rd191, %rd150;
	st.global.f64 	[%rd190], %fd418;
$L__BB11_49:
	ld.param.u64 	%rd158, [_Z15extreme_forwardPdS_S_S_S_S_PiS0_S0_S0_PKdiii_param_9];
	ld.param.u64 	%rd157, [_Z15extreme_forwardPdS_S_S_S_S_PiS0_S0_S0_PKdiii_param_8];
	cvta.to.global.u64 	%rd151, %rd157;
	cvta.to.global.u64 	%rd152, %rd158;
	add.s32 	%r183, %r217, 1;
	add.s32 	%r184, %r213, 1;
	mov.b64 	%rd153, 0;
	st.global.u64 	[%rd191], %rd153;
	mov.u32 	%r185, %nctaid.x;
	mov.u32 	%r186, %ctaid.y;
	mul.lo.s32 	%r187, %r186, %r185;
	mov.u32 	%r188, %ntid.x;
	mov.u32 	%r189, %ctaid.x;
	mov.u32 	%r190, %tid.x;
	mad.lo.s32 	%r191, %r189, %r188, %r190;
	mad.lo.s32 	%r192, %r187, %r188, %r191;
	mul.wide.s32 	%rd154, %r192, 4;
	add.s64 	%rd155, %rd151, %rd154;
	st.global.u32 	[%rd155], %r184;
	add.s64 	%rd156, %rd152, %rd154;
	st.global.u32 	[%rd156], %r183;
	ret;

}
	// .globl	_Z8backwardPdS_S_S_PKiS1_ii
.visible .entry _Z8backwardPdS_S_S_PKiS1_ii(
	.param .u64 .ptr .align 1 _Z8backwardPdS_S_S_PKiS1_ii_param_0,
	.param .u64 .ptr .align 1 _Z8backwardPdS_S_S_PKiS1_ii_param_1,
	.param .u64 .ptr .align 1 _Z8backwardPdS_S_S_PKiS1_ii_param_2,
	.param .u64 .ptr .align 1 _Z8backwardPdS_S_S_PKiS1_ii_param_3,
	.param .u64 .ptr .align 1 _Z8backwardPdS_S_S_PKiS1_ii_param_4,
	.param .u64 .ptr .align 1 _Z8backwardPdS_S_S_PKiS1_ii_param_5,
	.param .u32 _Z8backwardPdS_S_S_PKiS1_ii_param_6,
	.param .u32 _Z8backwardPdS_S_S_PKiS1_ii_param_7
)
{
	.reg .pred 	%p<34>;
	.reg .b32 	%r<93>;
	.reg .b64 	%rd<97>;
	.reg .b64 	%fd<67>;
	// demoted variable
	.shared .align 4 .b8 _ZZ8backwardPdS_S_S_PKiS1_iiE8sh_bound[1024];
	ld.param.u64 	%rd46, [_Z8backwardPdS_S_S_PKiS1_ii_param_0];
	ld.param.u64 	%rd47, [_Z8backwardPdS_S_S_PKiS1_ii_param_1];
	ld.param.u64 	%rd48, [_Z8backwardPdS_S_S_PKiS1_ii_param_2];
	ld.param.u64 	%rd49, [_Z8backwardPdS_S_S_PKiS1_ii_param_3];
	ld.param.u64 	%rd50, [_Z8backwardPdS_S_S_PKiS1_ii_param_4];
	ld.param.u64 	%rd51, [_Z8backwardPdS_S_S_PKiS1_ii_param_5];
	ld.param.u32 	%r36, [_Z8backwardPdS_S_S_PKiS1_ii_param_6];
	ld.param.u32 	%r35, [_Z8backwardPdS_S_S_PKiS1_ii_param_7];
	cvta.to.global.u64 	%rd1, %rd48;
	cvta.to.global.u64 	%rd2, %rd46;
	cvta.to.global.u64 	%rd3, %rd49;
	cvta.to.global.u64 	%rd4, %rd47;
	cvta.to.global.u64 	%rd52, %rd51;
	cvta.to.global.u64 	%rd53, %rd50;
	mov.u32 	%r37, %tid.x;
	mov.u32 	%r1, %tid.y;
	mov.u32 	%r38, %ntid.x;
	mad.lo.s32 	%r2, %r1, %r38, %r37;
	mad.lo.s32 	%r39, %r37, %r38, %r1;
	mov.u32 	%r40, %ctaid.x;
	shl.b32 	%r41, %r40, 8;
	add.s32 	%r42, %r41, %r2;
	mul.lo.s32 	%r43, %r36, %r42;
	mul.wide.s32 	%rd54, %r42, 4;
	add.s64 	%rd55, %rd53, %rd54;
	ld.global.u32 	%r3, [%rd55];
	add.s64 	%rd5, %rd52, %rd54;
	cvt.s64.s32 	%rd6, %r43;
	shl.b32 	%r44, %r39, 2;
	mov.u32 	%r45, _ZZ8backwardPdS_S_S_PKiS1_iiE8sh_bound;
	add.s32 	%r4, %r45, %r44;
	st.shared.u32 	[%r4], %r3;
	bar.sync 	0;
	setp.gt.u32 	%p2, %r2, 127;
	shl.b32 	%r46, %r2, 2;
	add.s32 	%r5, %r45, %r46;
	@%p2 bra 	$L__BB12_2;
	ld.shared.u32 	%r47, [%r5];
	ld.shared.u32 	%r48, [%r5+512];
	max.s32 	%r49, %r47, %r48;
	st.shared.u32 	[%r5], %r49;
$L__BB12_2:
	bar.sync 	0;
	setp.gt.u32 	%p3, %r2, 63;
	@%p3 bra 	$L__BB12_4;
	ld.shared.u32 	%r50, [%r5];
	ld.shared.u32 	%r51, [%r5+256];
	max.s32 	%r52, %r50, %r51;
	st.shared.u32 	[%r5], %r52;
$L__BB12_4:
	bar.sync 	0;
	setp.gt.u32 	%p5, %r2, 31;
	mov.pred 	%p33, 0;
	@%p5 bra 	$L__BB12_7;
	ld.shared.u32 	%r53, [%r5];
	ld.shared.u32 	%r54, [%r5+128];
	max.s32 	%r6, %r53, %r54;
	st.shared.u32 	[%r5], %r6;
	setp.gt.u32 	%p7, %r2, 15;
	@%p7 bra 	$L__BB12_7;
	ld.shared.u32 	%r55, [%r5+64];
	max.s32 	%r56, %r6, %r55;
	st.shared.u32 	[%r5], %r56;
	mov.pred 	%p33, -1;
$L__BB12_7:
	bar.sync 	0;
	shl.b32 	%r57, %r1, 2;
	add.s32 	%r7, %r45, %r57;
	ld.shared.u32 	%r86, [%r7];
	ld.global.u32 	%r9, [%rd5];
	add.s32 	%r10, %r86, -2;
	mul.lo.s32 	%r59, %r10, %r35;
	cvt.s64.s32 	%rd56, %r59;
	add.s64 	%rd7, %rd56, %rd6;
	shl.b64 	%rd89, %rd7, 3;
	add.s64 	%rd90, %rd2, %rd89;
	add.s64 	%rd91, %rd1, %rd89;
	add.s32 	%r11, %r3, -2;
	setp.lt.s32 	%p9, %r86, 2;
	@%p9 bra 	$L__BB12_25;
	neg.s32 	%r12, %r35;
	and.b32  	%r60, %r86, 3;
	setp.eq.s32 	%p10, %r60, 1;
	mov.f64 	%fd55, 0d0000000000000000;
	mov.u32 	%r88, %r10;
	@%p10 bra 	$L__BB12_14;
	mul.wide.s32 	%rd11, %r12, 8;
	add.s32 	%r61, %r86, -1;
	and.b32  	%r62, %r61, 3;
	neg.s32 	%r85, %r62;
	mov.f64 	%fd55, 0d0000000000000000;
$L__BB12_10:
	.pragma "nounroll";
	add.s32 	%r63, %r86, -2;
	setp.gt.s32 	%p11, %r63, %r11;
	@%p11 bra 	$L__BB12_12;
	add.s64 	%rd58, %rd2, %rd89;
	ld.global.f64 	%fd29, [%rd58];
	add.s64 	%rd59, %rd1, %rd89;
	ld.global.f64 	%fd30, [%rd59];
	fma.rn.f64 	%fd55, %fd55, %fd29, %fd30;
	st.global.f64 	[%rd58], %fd55;
$L__BB12_12:
	add.s64 	%rd89, %rd89, %rd11;
	add.s32 	%r86, %r86, -1;
	add.s32 	%r85, %r85, 1;
	setp.ne.s32 	%p12, %r85, 0;
	@%p12 bra 	$L__BB12_10;
	add.s64 	%rd90, %rd2, %rd89;
	add.s64 	%rd91, %rd1, %rd89;
	add.s32 	%r88, %r86, -2;
$L__BB12_14:
	setp.lt.u32 	%p13, %r10, 3;
	@%p13 bra 	$L__BB12_25;
	mul.wide.s32 	%rd61, %r12, 24;
	add.s64 	%rd18, %rd90, %rd61;
	mul.wide.s32 	%rd62, %r12, 16;
	add.s64 	%rd19, %rd90, %rd62;
	mul.wide.s32 	%rd63, %r12, 8;
	add.s64 	%rd20, %rd90, %rd63;
	add.s64 	%rd21, %rd91, %rd61;
	add.s64 	%rd22, %rd91, %rd62;
	add.s64 	%rd23, %rd91, %rd63;
	mov.b64 	%rd92, 0;
$L__BB12_16:
	setp.gt.s32 	%p14, %r88, %r11;
	@%p14 bra 	$L__BB12_18;
	add.s64 	%rd64, %rd90, %rd92;
	ld.global.f64 	%fd31, [%rd64];
	add.s64 	%rd65, %rd91, %rd92;
	ld.global.f64 	%fd32, [%rd65];
	fma.rn.f64 	%fd55, %fd55, %fd31, %fd32;
	st.global.f64 	[%rd64], %fd55;
$L__BB12_18:
	setp.ge.s32 	%p15, %r88, %r3;
	@%p15 bra 	$L__BB12_20;
	add.s64 	%rd66, %rd20, %rd92;
	ld.global.f64 	%fd33, [%rd66];
	add.s64 	%rd67, %rd23, %rd92;
	ld.global.f64 	%fd34, [%rd67];
	fma.rn.f64 	%fd55, %fd55, %fd33, %fd34;
	st.global.f64 	[%rd66], %fd55;
$L__BB12_20:
	setp.gt.s32 	%p16, %r88, %r3;
	@%p16 bra 	$L__BB12_22;
	add.s64 	%rd68, %rd19, %rd92;
	ld.global.f64 	%fd35, [%rd68];
	add.s64 	%rd69, %rd22, %rd92;
	ld.global.f64 	%fd36, [%rd69];
	fma.rn.f64 	%fd55, %fd55, %fd35, %fd36;
	st.global.f64 	[%rd68], %fd55;
$L__BB12_22:
	add.s32 	%r65, %r88, -1;
	setp.gt.s32 	%p17, %r65, %r3;
	@%p17 bra 	$L__BB12_24;
	add.s64 	%rd70, %rd18, %rd92;
	ld.global.f64 	%fd37, [%rd70];
	add.s64 	%rd71, %rd21, %rd92;
	ld.global.f64 	%fd38, [%rd71];
	fma.rn.f64 	%fd55, %fd55, %fd37, %fd38;
	st.global.f64 	[%rd70], %fd55;
$L__BB12_24:
	mul.wide.s32 	%rd72, %r12, 32;
	add.s64 	%rd92, %rd92, %rd72;
	setp.gt.s32 	%p18, %r88, 3;
	add.s32 	%r88, %r88, -4;
	@%p18 bra 	$L__BB12_16;
$L__BB12_25:
	setp.gt.u32 	%p19, %r2, 127;
	st.shared.u32 	[%r4], %r9;
	bar.sync 	0;
	@%p19 bra 	$L__BB12_27;
	ld.shared.u32 	%r67, [%r5];
	ld.shared.u32 	%r68, [%r5+512];
	max.s32 	%r69, %r67, %r68;
	st.shared.u32 	[%r5], %r69;
$L__BB12_27:
	setp.gt.u32 	%p20, %r2, 63;
	bar.sync 	0;
	@%p20 bra 	$L__BB12_29;
	ld.shared.u32 	%r70, [%r5];
	ld.shared.u32 	%r71, [%r5+256];
	max.s32 	%r72, %r70, %r71;
	st.shared.u32 	[%r5], %r72;
$L__BB12_29:
	setp.gt.u32 	%p21, %r2, 31;
	bar.sync 	0;
	@%p21 bra 	$L__BB12_31;
	ld.shared.u32 	%r73, [%r5];
	ld.shared.u32 	%r74, [%r5+128];
	max.s32 	%r75, %r73, %r74;
	st.shared.u32 	[%r5], %r75;
$L__BB12_31:
	not.pred 	%p22, %p33;
	@%p22 bra 	$L__BB12_33;
	ld.shared.u32 	%r76, [%r5];
	ld.shared.u32 	%r77, [%r5+64];
	max.s32 	%r78, %r76, %r77;
	st.shared.u32 	[%r5], %r78;
$L__BB12_33:
	bar.sync 	0;
	ld.shared.u32 	%r90, [%r7];
	add.s32 	%r23, %r90, -2;
	mul.lo.s32 	%r79, %r23, %r35;
	cvt.s64.s32 	%rd73, %r79;
	add.s64 	%rd26, %rd73, %rd6;
	shl.b64 	%rd93, %rd26, 3;
	add.s64 	%rd94, %rd4, %rd93;
	add.s64 	%rd95, %rd3, %rd93;
	add.s32 	%r24, %r9, -2;
	setp.lt.s32 	%p23, %r90, 2;
	@%p23 bra 	$L__BB12_51;
	neg.s32 	%r25, %r35;
	and.b32  	%r80, %r90, 3;
	setp.eq.s32 	%p24, %r80, 1;
	mov.f64 	%fd63, 0d0000000000000000;
	mov.u32 	%r92, %r23;
	@%p24 bra 	$L__BB12_40;
	mul.wide.s32 	%rd30, %r25, 8;
	add.s32 	%r81, %r90, -1;
	and.b32  	%r82, %r81, 3;
	neg.s32 	%r89, %r82;
	mov.f64 	%fd63, 0d0000000000000000;
$L__BB12_36:
	.pragma "nounroll";
	add.s32 	%r83, %r90, -2;
	setp.gt.s32 	%p25, %r83, %r24;
	@%p25 bra 	$L__BB12_38;
	add.s64 	%rd75, %rd4, %rd93;
	ld.global.f64 	%fd41, [%rd75];
	add.s64 	%rd76, %rd3, %rd93;
	ld.global.f64 	%fd42, [%rd76];
	fma.rn.f64 	%fd63, %fd63, %fd41, %fd42;
	st.global.f64 	[%rd75], %fd63;
$L__BB12_38:
	add.s64 	%rd93, %rd93, %rd30;
	add.s32 	%r90, %r90, -1;
	add.s32 	%r89, %r89, 1;
	setp.ne.s32 	%p26, %r89, 0;
	@%p26 bra 	$L__BB12_36;
	add.s64 	%rd94, %rd4, %rd93;
	add.s64 	%rd95, %rd3, %rd93;
	add.s32 	%r92, %r90, -2;
$L__BB12_40:
	setp.lt.u32 	%p27, %r23, 3;
	@%p27 bra 	$L__BB12_51;
	mul.wide.s32 	%rd78, %r25, 24;
	mul.wide.s32 	%rd37, %r25, 32;
	add.s64 	%rd38, %rd94, %rd78;
	mul.wide.s32 	%rd79, %r25, 16;
	add.s64 	%rd39, %rd94, %rd79;
	mul.wide.s32 	%rd80, %r25, 8;
	add.s64 	%rd40, %rd94, %rd80;
	add.s64 	%rd41, %rd95, %rd78;
	add.s64 	%rd42, %rd95, %rd79;
	add.s64 	%rd43, %rd95, %rd80;
	mov.b64 	%rd96, 0;
$L__BB12_42:
	setp.gt.s32 	%p28, %r92, %r24;
	@%p28 bra 	$L__BB12_44;
	add.s64 	%rd81, %rd94, %rd96;
	ld.global.f64 	%fd43, [%rd81];
	add.s64 	%rd82, %rd95, %rd96;
	ld.global.f64 	%fd44, [%rd82];
	fma.rn.f64 	%fd63, %fd63, %fd43, %fd44;
	st.global.f64 	[%rd81], %fd63;
$L__BB12_44:
	setp.ge.s32 	%p29, %r92, %r9;
	@%p29 bra 	$L__BB12_46;
	add.s64 	%rd83, %rd40, %rd96;
	ld.global.f64 	%fd45, [%rd83];
	add.s64 	%rd84, %rd43, %rd96;
	ld.global.f64 	%fd46, [%rd84];
	fma.rn.f64 	%fd63, %fd63, %fd45, %fd46;
	st.global.f64 	[%rd83], %fd63;
$L__BB12_46:
	setp.gt.s32 	%p30, %r92, %r9;
	@%p30 bra 	$L__BB12_48;
	add.s64 	%rd85, %rd39, %rd96;
	ld.global.f64 	%fd47, [%rd85];
	add.s64 	%rd86, %rd42, %rd96;
	ld.global.f64 	%fd48, [%rd86];
	fma.rn.f64 	%fd63, %fd63, %fd47, %fd48;
	st.global.f64 	[%rd85], %fd63;
$L__BB12_48:
	add.s32 	%r84, %r92, -1;
	setp.gt.s32 	%p31, %r84, %r9;
	@%p31 bra 	$L__BB12_50;
	add.s64 	%rd87, %rd38, %rd96;
	ld.global.f64 	%fd49, [%rd87];
	add.s64 	%rd88, %rd41, %rd96;
	ld.global.f64 	%fd50, [%rd88];
	fma.rn.f64 	%fd63, %fd63, %fd49, %fd50;
	st.global.f64 	[%rd87], %fd63;
$L__BB12_50:
	add.s64 	%rd96, %rd96, %rd37;
	setp.gt.s32 	%p32, %r92, 3;
	add.s32 	%r92, %r92, -4;
	@%p32 bra 	$L__BB12_42;
$L__BB12_51:
	ret;

}
	// .globl	_Z15spline_interp_0PdPKdS1_S1_S1_S1_PKiS3_iii
.visible .entry _Z15spline_interp_0PdPKdS1_S1_S1_S1_PKiS3_iii(
	.param .u64 .ptr .align 1 _Z15spline_interp_0PdPKdS1_S1_S1_S1_PKiS3_iii_param_0,
	.param .u64 .ptr .align 1 _Z15spline_interp_0PdPKdS1_S1_S1_S1_PKiS3_iii_param_1,
	.param .u64 .ptr .align 1 _Z15spline_interp_0PdPKdS1_S1_S1_S1_PKiS3_iii_param_2,
	.param .u64 .ptr .align 1 _Z15spline_interp_0PdPKdS1_S1_S1_S1_PKiS3_iii_param_3,
	.param .u64 .ptr .align 1 _Z15spline_interp_0PdPKdS1_S1_S1_S1_PKiS3_iii_param_4,
	.param .u64 .ptr .align 1 _Z15spline_interp_0PdPKdS1_S1_S1_S1_PKiS3_iii_param_5,
	.param .u64 .ptr .align 1 _Z15spline_interp_0PdPKdS1_S1_S1_S1_PKiS3_iii_param_6,
	.param .u64 .ptr .align 1 _Z15spline_interp_0PdPKdS1_S1_S1_S1_PKiS3_iii_param_7,
	.param .u32 _Z15spline_interp_0PdPKdS1_S1_S1_S1_PKiS3_iii_param_8,
	.param .u32 _Z15spline_interp_0PdPKdS1_S1_S1_S1_PKiS3_iii_param_9,
	.param .u32 _Z15spline_interp_0PdPKdS1_S1_S1_S1_PKiS3_iii_param_10
)
{
	.reg .pred 	%p<12>;
	.reg .b32 	%r<78>;
	.reg .b64 	%rd<132>;
	.reg .b64 	%fd<274>;
	// demoted variable
	.shared .align 8 .b8 _ZZ15spline_interp_0PdPKdS1_S1_S1_S1_PKiS3_iiiE10max_x_diff[512];
	// demoted variable
	.shared .align 8 .b8 _ZZ15spline_interp_0PdPKdS1_S1_S1_S1_PKiS3_iiiE10min_x_diff[512];
	ld.param.u64 	%rd54, [_Z15spline_interp_0PdPKdS1_S1_S1_S1_PKiS3_iii_param_0];
	ld.param.u64 	%rd55, [_Z15spline_interp_0PdPKdS1_S1_S1_S1_PKiS3_iii_param_1];
	ld.param.u64 	%rd56, [_Z15spline_interp_0PdPKdS1_S1_S1_S1_PKiS3_iii_param_2];
	ld.param.u64 	%rd57, [_Z15spline_interp_0PdPKdS1_S1_S1_S1_PKiS3_iii_param_3];
	ld.param.u64 	%rd58, [_Z15spline_interp_0PdPKdS1_S1_S1_S1_PKiS3_iii_param_4];
	ld.param.u64 	%rd59, [_Z15spline_interp_0PdPKdS1_S1_S1_S1_PKiS3_iii_param_5];
	ld.param.u64 	%rd60, [_Z15spline_interp_0PdPKdS1_S1_S1_S1_PKiS3_iii_param_6];
	ld.param.u64 	%rd61, [_Z15spline_interp_0PdPKdS1_S1_S1_S1_PKiS3_iii_param_7];
	ld.param.u32 	%r27, [_Z15spline_interp_0PdPKdS1_S1_S1_S1_PKiS3_iii_param_8];
	ld.param.u32 	%r29, [_Z15spline_interp_0PdPKdS1_S1_S1_S1_PKiS3_iii_param_9];
	ld.param.u32 	%r28, [_Z15spline_interp_0PdPKdS1_S1_S1_S1_PKiS3_iii_param_10];
	cvta.to.global.u64 	%rd62, %rd54;
	cvta.to.global.u64 	%rd1, %rd55;
	cvta.to.global.u64 	%rd63, %rd57;
	cvta.to.global.u64 	%rd64, %rd56;
	cvta.to.global.u64 	%rd65, %rd59;
	cvta.to.global.u64 	%rd66, %rd58;
	cvta.to.global.u64 	%rd67, %rd61;
	cvta.to.global.u64 	%rd68, %rd60;
	mov.u32 	%r30, %tid.x;
	mov.u32 	%r31, %ctaid.x;
	mov.u32 	%r32, %ntid.x;
	mad.lo.s32 	%r33, %r31, %r32, %r30;
	mul.lo.s32 	%r1, %r33, %r29;
	mul.wide.s32 	%rd105, %r1, 8;
	add.s64 	%rd70, %rd66, %rd105;
	add.s64 	%rd71, %rd65, %rd105;
	mul.wide.s32 	%rd72, %r1, 4;
	add.s64 	%rd73, %rd68, %rd72;
	add.s64 	%rd74, %rd67, %rd72;
	add.s64 	%rd75, %rd64, %rd105;
	add.s64 	%rd76, %rd63, %rd105;
	add.s64 	%rd124, %rd62, %rd105;
	add.s64 	%rd125, %rd1, %rd105;
	bar.sync 	0;
	ld.global.u32 	%r2, [%rd73];
	mul.wide.s32 	%rd77, %r28, 4;
	add.s64 	%rd78, %rd73, %rd77;
	ld.global.u32 	%r71, [%rd78];
	add.s64 	%rd112, %rd78, %rd77;
	ld.global.u32 	%r4, [%rd74];
	add.s64 	%rd79, %rd74, %rd77;
	ld.global.u32 	%r72, [%rd79];
	add.s64 	%rd115, %rd79, %rd77;
	ld.global.f64 	%fd226, [%rd70];
	mul.wide.s32 	%rd80, %r28, 8;
	add.s64 	%rd81, %rd70, %rd80;
	ld.global.f64 	%fd216, [%rd81];
	add.s64 	%rd113, %rd81, %rd80;
	ld.global.f64 	%fd231, [%rd71];
	add.s64 	%rd82, %rd71, %rd80;
	ld.global.f64 	%fd218, [%rd82];
	add.s64 	%rd116, %rd82, %rd80;
	ld.global.f64 	%fd224, [%rd75];
	add.s64 	%rd83, %rd75, %rd80;
	ld.global.f64 	%fd220, [%rd83];
	add.s64 	%rd114, %rd83, %rd80;
	ld.global.f64 	%fd229, [%rd76];
	add.s64 	%rd84, %rd76, %rd80;
	ld.global.f64 	%fd232, [%rd84];
	add.s64 	%rd117, %rd84, %rd80;
	shl.b32 	%r34, %r30, 3;
	mov.u32 	%r35, _ZZ15spline_interp_0PdPKdS1_S1_S1_S1_PKiS3_iiiE10max_x_diff;
	add.s32 	%r36, %r35, %r34;
	mov.b64 	%rd85, 0;
	st.shared.u64 	[%r36], %rd85;
	mov.u32 	%r37, _ZZ15spline_interp_0PdPKdS1_S1_S1_S1_PKiS3_iiiE10min_x_diff;
	add.s32 	%r38, %r37, %r34;
	st.shared.u64 	[%r38], %rd85;
	setp.lt.s32 	%p1, %r27, 1;
	@%p1 bra 	$L__BB13_20;
	sub.s32 	%r40, %r72, %r4;
	cvt.rn.f64.s32 	%fd233, %r40;
	sub.s32 	%r41, %r71, %r2;
	cvt.rn.f64.s32 	%fd227, %r41;
	setp.eq.s32 	%p2, %r27, 1;
	mov.b32 	%r75, 0;
	mov.f64 	%fd273, 0d0000000000000000;
	mov.f64 	%fd272, %fd273;
	@%p2 bra 	$L__BB13_13;
	and.b32  	%r43, %r27, 2147483646;
	neg.s32 	%r68, %r43;
	mov.f64 	%fd273, 0d0000000000000000;
	mov.b32 	%r67, 1;
$L__BB13_3:
	add.s32 	%r11, %r67, -1;
	setp.le.s32 	%p3, %r11, %r71;
	mov.f64 	%fd223, %fd220;
	mov.f64 	%fd225, %fd216;
	@%p3 bra 	$L__BB13_5;
	ld.global.u32 	%r12, [%rd112];
	mul.wide.s32 	%rd86, %r28, 4;
	add.s64 	%rd112, %rd112, %rd86;
	ld.global.f64 	%fd225, [%rd113];
	mul.wide.s32 	%rd87, %r28, 8;
	add.s64 	%rd113, %rd113, %rd87;
	ld.global.f64 	%fd223, [%rd114];
	add.s64 	%rd114, %rd114, %rd87;
	not.b32 	%r44, %r71;
	add.s32 	%r45, %r44, %r67;
	cvt.rn.f64.s32 	%fd272, %r45;
	sub.s32 	%r46, %r12, %r71;
	cvt.rn.f64.s32 	%fd227, %r46;
	mov.f64 	%fd224, %fd220;
	mov.f64 	%fd226, %fd216;
	mov.u32 	%r71, %r12;
$L__BB13_5:
	setp.le.s32 	%p4, %r11, %r72;
	mov.f64 	%fd230, %fd218;
	@%p4 bra 	$L__BB13_7;
	ld.global.u32 	%r14, [%rd115];
	mul.wide.s32 	%rd88, %r28, 4;
	add.s64 	%rd115, %rd115, %rd88;
	ld.global.f64 	%fd230, [%rd116];
	mul.wide.s32 	%rd89, %r28, 8;
	add.s64 	%rd116, %rd116, %rd89;
	ld.global.f64 	%fd34, [%rd117];
	add.s64 	%rd117, %rd117, %rd89;
	not.b32 	%r47, %r72;
	add.s32 	%r48, %r47, %r67;
	cvt.rn.f64.s32 	%fd273, %r48;
	sub.s32 	%r49, %r14, %r72;
	cvt.rn.f64.s32 	%fd233, %r49;
	mov.f64 	%fd229, %fd232;
	mov.f64 	%fd231, %fd218;
	mov.u32 	%r72, %r14;
	mov.f64 	%fd232, %fd34;
$L__BB13_7:
	ld.param.u64 	%rd103, [_Z15spline_interp_0PdPKdS1_S1_S1_S1_PKiS3_iii_param_0];
	div.rn.f64 	%fd108, %fd272, %fd227;
	mov.f64 	%fd109, 0d3FF0000000000000;
	sub.f64 	%fd110, %fd109, %fd108;
	mul.f64 	%fd111, %fd226, %fd110;
	fma.rn.f64 	%fd112, %fd225, %fd108, %fd111;
	mul.f64 	%fd113, %fd110, %fd110;
	mul.f64 	%fd114, %fd110, %fd113;
	sub.f64 	%fd115, %fd114, %fd110;
	mul.f64 	%fd116, %fd224, %fd115;
	mul.f64 	%fd117, %fd108, %fd108;
	mul.f64 	%fd118, %fd108, %fd117;
	sub.f64 	%fd119, %fd118, %fd108;
	fma.rn.f64 	%fd120, %fd223, %fd119, %fd116;
	mul.f64 	%fd121, %fd227, %fd120;
	mul.f64 	%fd122, %fd227, %fd121;
	fma.rn.f64 	%fd123, %fd122, 0d3FC5555555555555, %fd112;
	div.rn.f64 	%fd124, %fd273, %fd233;
	sub.f64 	%fd125, %fd109, %fd124;
	mul.f64 	%fd126, %fd231, %fd125;
	fma.rn.f64 	%fd127, %fd230, %fd124, %fd126;
	mul.f64 	%fd128, %fd125, %fd125;
	mul.f64 	%fd129, %fd125, %fd128;
	sub.f64 	%fd130, %fd129, %fd125;
	mul.f64 	%fd131, %fd229, %fd130;
	mul.f64 	%fd132, %fd124, %fd124;
	mul.f64 	%fd133, %fd124, %fd132;
	sub.f64 	%fd134, %fd133, %fd124;
	fma.rn.f64 	%fd135, %fd232, %fd134, %fd131;
	mul.f64 	%fd136, %fd233, %fd135;
	mul.f64 	%fd137, %fd233, %fd136;
	fma.rn.f64 	%fd138, %fd137, 0d3FC5555555555555, %fd127;
	add.f64 	%fd139, %fd123, %fd138;
	add.s64 	%rd90, %rd1, %rd105;
	ld.global.f64 	%fd140, [%rd90];
	fma.rn.f64 	%fd141, %fd139, 0dBFE0000000000000, %fd140;
	cvta.to.global.u64 	%rd91, %rd103;
	add.s64 	%rd92, %rd91, %rd105;
	st.global.f64 	[%rd92], %fd141;
	add.f64 	%fd234, %fd272, 0d3FF0000000000000;
	add.s32 	%r16, %r67, -1;
	setp.lt.s32 	%p5, %r16, %r71;
	mov.f64 	%fd220, %fd223;
	mov.f64 	%fd216, %fd225;
	@%p5 bra 	$L__BB13_9;
	ld.global.u32 	%r17, [%rd112];
	mul.wide.s32 	%rd93, %r28, 4;
	add.s64 	%rd112, %rd112, %rd93;
	ld.global.f64 	%fd216, [%rd113];
	mul.wide.s32 	%rd94, %r28, 8;
	add.s64 	%rd113, %rd113, %rd94;
	ld.global.f64 	%fd220, [%rd114];
	add.s64 	%rd114, %rd114, %rd94;
	sub.s32 	%r50, %r67, %r71;
	cvt.rn.f64.s32 	%fd234, %r50;
	sub.s32 	%r51, %r17, %r71;
	cvt.rn.f64.s32 	%fd227, %r51;
	mov.f64 	%fd224, %fd223;
	mov.f64 	%fd226, %fd225;
	mov.u32 	%r71, %r17;
$L__BB13_9:
	setp.lt.s32 	%p6, %r16, %r72;
	add.f64 	%fd240, %fd273, 0d3FF0000000000000;
	mov.f64 	%fd218, %fd230;
	@%p6 bra 	$L__BB13_11;
	ld.global.u32 	%r19, [%rd115];
	mul.wide.s32 	%rd95, %r28, 4;
	add.s64 	%rd115, %rd115, %rd95;
	ld.global.f64 	%fd218, [%rd116];
	mul.wide.s32 	%rd96, %r28, 8;
	add.s64 	%rd116, %rd116, %rd96;
	ld.global.f64 	%fd56, [%rd117];
	add.s64 	%rd117, %rd117, %rd96;
	sub.s32 	%r52, %r67, %r72;
	cvt.rn.f64.s32 	%fd240, %r52;
	sub.s32 	%r53, %r19, %r72;
	cvt.rn.f64.s32 	%fd233, %r53;
	mov.f64 	%fd229, %fd232;
	mov.f64 	%fd231, %fd230;
	mov.u32 	%r72, %r19;
	mov.f64 	%fd232, %fd56;
$L__BB13_11:
	ld.param.u64 	%rd104, [_Z15spline_interp_0PdPKdS1_S1_S1_S1_PKiS3_iii_param_0];
	div.rn.f64 	%fd142, %fd234, %fd227;
	mov.f64 	%fd143, 0d3FF0000000000000;
	sub.f64 	%fd144, %fd143, %fd142;
	mul.f64 	%fd145, %fd226, %fd144;
	fma.rn.f64 	%fd146, %fd216, %fd142, %fd145;
	mul.f64 	%fd147, %fd144, %fd144;
	mul.f64 	%fd148, %fd144, %fd147;
	sub.f64 	%fd149, %fd148, %fd144;
	mul.f64 	%fd150, %fd224, %fd149;
	mul.f64 	%fd151, %fd142, %fd142;
	mul.f64 	%fd152, %fd142, %fd151;
	sub.f64 	%fd153, %fd152, %fd142;
	fma.rn.f64 	%fd154, %fd220, %fd153, %fd150;
	mul.f64 	%fd155, %fd227, %fd154;
	mul.f64 	%fd156, %fd227, %fd155;
	fma.rn.f64 	%fd157, %fd156, 0d3FC5555555555555, %fd146;
	div.rn.f64 	%fd158, %fd240, %fd233;
	sub.f64 	%fd159, %fd143, %fd158;
	mul.f64 	%fd160, %fd231, %fd159;
	fma.rn.f64 	%fd161, %fd218, %fd158, %fd160;
	mul.f64 	%fd162, %fd159, %fd159;
	mul.f64 	%fd163, %fd159, %fd162;
	sub.f64 	%fd164, %fd163, %fd159;
	mul.f64 	%fd165, %fd229, %fd164;
	mul.f64 	%fd166, %fd158, %fd158;
	mul.f64 	%fd167, %fd158, %fd166;
	sub.f64 	%fd168, %fd167, %fd158;
	fma.rn.f64 	%fd169, %fd232, %fd168, %fd165;
	mul.f64 	%fd170, %fd233, %fd169;
	mul.f64 	%fd171, %fd233, %fd170;
	fma.rn.f64 	%fd172, %fd171, 0d3FC5555555555555, %fd161;
	add.f64 	%fd173, %fd157, %fd172;
	mul.wide.s32 	%rd97, %r28, 8;
	add.s64 	%rd98, %rd1, %rd97;
	add.s64 	%rd99, %rd98, %rd105;
	ld.global.f64 	%fd174, [%rd99];
	fma.rn.f64 	%fd175, %fd173, 0dBFE0000000000000, %fd174;
	cvta.to.global.u64 	%rd42, %rd104;
	add.s64 	%rd100, %rd42, %rd97;
	add.s64 	%rd101, %rd100, %rd105;
	st.global.f64 	[%rd101], %fd175;
	add.f64 	%fd272, %fd234, 0d3FF0000000000000;
	add.f64 	%fd273, %fd240, 0d3FF0000000000000;
	mul.wide.s32 	%rd102, %r28, 16;
	add.s64 	%rd105, %rd105, %rd102;
	add.s32 	%r68, %r68, 2;
	add.s32 	%r67, %r67, 2;
	setp.ne.s32 	%p7, %r68, 0;
	@%p7 bra 	$L__BB13_3;
	add.s64 	%rd124, %rd42, %rd105;
	add.s64 	%rd125, %rd1, %rd105;
	and.b32  	%r75, %r27, 2147483646;
$L__BB13_13:
	and.b32  	%r54, %r27, 1;
	setp.eq.b32 	%p8, %r54, 1;
	not.pred 	%p9, %p8;
	@%p9 bra 	$L__BB13_19;
	setp.le.s32 	%p10, %r75, %r71;
	mov.f64 	%fd261, %fd220;
	mov.f64 	%fd263, %fd216;
	@%p10 bra 	$L__BB13_16;
	ld.global.u32 	%r55, [%rd112];
	ld.global.f64 	%fd263, [%rd113];
	ld.global.f64 	%fd261, [%rd114];
	sub.s32 	%r56, %r75, %r71;
	cvt.rn.f64.s32 	%fd272, %r56;
	sub.s32 	%r57, %r55, %r71;
	cvt.rn.f64.s32 	%fd227, %r57;
	mov.f64 	%fd224, %fd220;
	mov.f64 	%fd226, %fd216;
$L__BB13_16:
	setp.le.s32 	%p11, %r75, %r72;
	mov.f64 	%fd268, %fd218;
	@%p11 bra 	$L__BB13_18;
	ld.global.u32 	%r58, [%rd115];
	ld.global.f64 	%fd268, [%rd116];
	ld.global.f64 	%fd92, [%rd117];
	sub.s32 	%r59, %r75, %r72;
	cvt.rn.f64.s32 	%fd273, %r59;
	sub.s32 	%r60, %r58, %r72;
	cvt.rn.f64.s32 	%fd233, %r60;
	mov.f64 	%fd229, %fd232;
	mov.f64 	%fd231, %fd218;
	mov.f64 	%fd232, %fd92;
$L__BB13_18:
	div.rn.f64 	%fd176, %fd272, %fd227;
	mov.f64 	%fd177, 0d3FF0000000000000;
	sub.f64 	%fd178, %fd177, %fd176;
	mul.f64 	%fd179, %fd226, %fd178;
	fma.rn.f64 	%fd180, %fd263, %fd176, %fd179;
	mul.f64 	%fd181, %fd178, %fd178;
	mul.f64 	%fd182, %fd178, %fd181;
	sub.f64 	%fd183, %fd182, %fd178;
	mul.f64 	%fd184, %fd224, %fd183;
	mul.f64 	%fd185, %fd176, %fd176;
	mul.f64 	%fd186, %fd176, %fd185;
	sub.f64 	%fd187, %fd186, %fd176;
	fma.rn.f64 	%fd188, %fd261, %fd187, %fd184;
	mul.f64 	%fd189, %fd227, %fd188;
	mul.f64 	%fd190, %fd227, %fd189;
	fma.rn.f64 	%fd191, %fd190, 0d3FC5555555555555, %fd180;
	div.rn.f64 	%fd192, %fd273, %fd233;
	sub.f64 	%fd193, %fd177, %fd192;
	mul.f64 	%fd194, %fd231, %fd193;
	fma.rn.f64 	%fd195, %fd268, %fd192, %fd194;
	mul.f64 	%fd196, %fd193, %fd193;
	mul.f64 	%fd197, %fd193, %fd196;
	sub.f64 	%fd198, %fd197, %fd193;
	mul.f64 	%fd199, %fd229, %fd198;
	mul.f64 	%fd200, %fd192, %fd192;
	mul.f64 	%fd201, %fd192, %fd200;
	sub.f64 	%fd202, %fd201, %fd192;
	fma.rn.f64 	%fd203, %fd232, %fd202, %fd199;
	mul.f64 	%fd204, %fd233, %fd203;
	mul.f64 	%fd205, %fd233, %fd204;
	fma.rn.f64 	%fd206, %fd205, 0d3FC5555555555555, %fd195;
	add.f64 	%fd207, %fd191, %fd206;
	ld.global.f64 	%fd208, [%rd125];
	fma.rn.f64 	%fd209, %fd207, 0dBFE0000000000000, %fd208;
	st.global.f64 	[%rd124], %fd209;
	add.f64 	%fd272, %fd272, 0d3FF0000000000000;
	add.f64 	%fd273, %fd273, 0d3FF0000000000000;
$L__BB13_19:
	mov.u32 	%r61, %tid.x;
	shl.b32 	%r62, %r61, 3;
	mov.u32 	%r63, _ZZ15spline_interp_0PdPKdS1_S1_S1_S1_PKiS3_iiiE10max_x_diff;
	add.s32 	%r64, %r63, %r62;
	st.shared.f64 	[%r64], %fd272;
	mov.u32 	%r65, _ZZ15spline_interp_0PdPKdS1_S1_S1_S1_PKiS3_iiiE10min_x_diff;
	add.s32 	%r66, %r65, %r62;
	st.shared.f64 	[%r66], %fd273;
$L__BB13_20:
	ret;

}
	// .globl	_Z19spline_interp_uplowPdS_PKdS1_S1_S1_S1_PKiS3_iii
.visible .entry _Z19spline_interp_uplowPdS_PKdS1_S1_S1_S1_PKiS3_iii(
	.param .u64 .ptr .align 1 _Z19spline_interp_uplowPdS_PKdS1_S1_S1_S1_PKiS3_iii_param_0,
	.param .u64 .ptr .align 1 _Z19spline_interp_uplowPdS_PKdS1_S1_S1_S1_PKiS3_iii_param_1,
	.param .u64 .ptr .align 1 _Z19spline_interp_uplowPdS_PKdS1_S1_S1_S1_PKiS3_iii_param_2,
	.param .u64 .ptr .align 1 _Z19spline_interp_uplowPdS_PKdS1_S1_S1_S1_PKiS3_iii_param_3,
	.param .u64 .ptr .align 1 _Z19spline_interp_uplowPdS_PKdS1_S1_S1_S1_PKiS3_iii_param_4,
	.param .u64 .ptr .align 1 _Z19spline_interp_uplowPdS_PKdS1_S1_S1_S1_PKiS3_iii_param_5,
	.param .u64 .ptr .align 1 _Z19spline_interp_uplowPdS_PKdS1_S1_S1_S1_PKiS3_iii_param_6,
	.param .u64 .ptr .align 1 _Z19spline_interp_uplowPdS_PKdS1_S1_S1_S1_PKiS3_iii_param_7,
	.param .u64 .ptr .align 1 _Z19spline_interp_uplowPdS_PKdS1_S1_S1_S1_PKiS3_iii_param_8,
	.param .u32 _Z19spline_interp_uplowPdS_PKdS1_S1_S1_S1_PKiS3_iii_param_9,
	.param .u32 _Z19spline_interp_uplowPdS_PKdS1_S1_S1_S1_PKiS3_iii_param_10,
	.param .u32 _Z19spline_interp_uplowPdS_PKdS1_S1_S1_S1_PKiS3_iii_param_11
)
{
	.reg .pred 	%p<12>;
	.reg .b32 	%r<78>;
	.reg .b64 	%rd<132>;
	.reg .b64 	%fd<265>;
	// demoted variable
	.shared .align 8 .b8 _ZZ19spline_interp_uplowPdS_PKdS1_S1_S1_S1_PKiS3_iiiE10max_x_diff[512];
	// demoted variable
	.shared .align 8 .b8 _ZZ19spline_interp_uplowPdS_PKdS1_S1_S1_S1_PKiS3_iiiE10min_x_diff[512];
	ld.param.u64 	%rd54, [_Z19spline_interp_uplowPdS_PKdS1_S1_S1_S1_PKiS3_iii_param_0];
	ld.param.u64 	%rd55, [_Z19spline_interp_uplowPdS_PKdS1_S1_S1_S1_PKiS3_iii_param_1];
	ld.param.u64 	%rd56, [_Z19spline_interp_uplowPdS_PKdS1_S1_S1_S1_PKiS3_iii_param_3];
	ld.param.u64 	%rd57, [_Z19spline_interp_uplowPdS_PKdS1_S1_S1_S1_PKiS3_iii_param_4];
	ld.param.u64 	%rd58, [_Z19spline_interp_uplowPdS_PKdS1_S1_S1_S1_PKiS3_iii_param_5];
	ld.param.u64 	%rd59, [_Z19spline_interp_uplowPdS_PKdS1_S1_S1_S1_PKiS3_iii_param_6];
	ld.param.u64 	%rd60, [_Z19spline_interp_uplowPdS_PKdS1_S1_S1_S1_PKiS3_iii_param_7];
	ld.param.u64 	%rd61, [_Z19spline_interp_uplowPdS_PKdS1_S1_S1_S1_PKiS3_iii_param_8];
	ld.param.u32 	%r27, [_Z19spline_interp_uplowPdS_PKdS1_S1_S1_S1_PKiS3_iii_param_9];
	ld.param.u32 	%r29, [_Z19spline_interp_uplowPdS_PKdS1_S1_S1_S1_PKiS3_iii_param_10];
	ld.param.u32 	%r28, [_Z19spline_interp_uplowPdS_PKdS1_S1_S1_S1_PKiS3_iii_param_11];
	cvta.to.global.u64 	%rd1, %rd55;
	cvta.to.global.u64 	%rd62, %rd54;
	cvta.to.global.u64 	%rd63, %rd57;
	cvta.to.global.u64 	%rd64, %rd56;
	cvta.to.global.u64 	%rd65, %rd59;
	cvta.to.global.u64 	%rd66, %rd58;
	cvta.to.global.u64 	%rd67, %rd61;
	cvta.to.global.u64 	%rd68, %rd60;
	mov.u32 	%r30, %tid.x;
	mov.u32 	%r31, %ctaid.x;
	mov.u32 	%r32, %ntid.x;
	mad.lo.s32 	%r33, %r31, %r32, %r30;
	mul.lo.s32 	%r1, %r33, %r29;
	mul.wide.s32 	%rd105, %r1, 8;
	add.s64 	%rd70, %rd66, %rd105;
	add.s64 	%rd71, %rd65, %rd105;
	mul.wide.s32 	%rd72, %r1, 4;
	add.s64 	%rd73, %rd68, %rd72;
	add.s64 	%rd74, %rd67, %rd72;
	add.s64 	%rd75, %rd64, %rd105;
	add.s64 	%rd76, %rd63, %rd105;
	add.s64 	%rd124, %rd62, %rd105;
	add.s64 	%rd125, %rd1, %rd105;
	bar.sync 	0;
	ld.global.u32 	%r2, [%rd73];
	mul.wide.s32 	%rd77, %r28, 4;
	add.s64 	%rd78, %rd73, %rd77;
	ld.global.u32 	%r71, [%rd78];
	add.s64 	%rd112, %rd78, %rd77;
	ld.global.u32 	%r4, [%rd74];
	add.s64 	%rd79, %rd74, %rd77;
	ld.global.u32 	%r72, [%rd79];
	add.s64 	%rd115, %rd79, %rd77;
	ld.global.f64 	%fd217, [%rd70];
	mul.wide.s32 	%rd80, %r28, 8;
	add.s64 	%rd81, %rd70, %rd80;
	ld.global.f64 	%fd206, [%rd81];
	add.s64 	%rd113, %rd81, %rd80;
	ld.global.f64 	%fd223, [%rd71];
	add.s64 	%rd82, %rd71, %rd80;
	ld.global.f64 	%fd208, [%rd82];
	add.s64 	%rd116, %rd82, %rd80;
	ld.global.f64 	%fd215, [%rd75];
	add.s64 	%rd83, %rd75, %rd80;
	ld.global.f64 	%fd210, [%rd83];
	add.s64 	%rd114, %rd83, %rd80;
	ld.global.f64 	%fd221, [%rd76];
	add.s64 	%rd84, %rd76, %rd80;
	ld.global.f64 	%fd212, [%rd84];
	add.s64 	%rd117, %rd84, %rd80;
	shl.b32 	%r34, %r30, 3;
	mov.u32 	%r35, _ZZ19spline_interp_uplowPdS_PKdS1_S1_S1_S1_PKiS3_iiiE10max_x_diff;
	add.s32 	%r36, %r35, %r34;
	mov.b64 	%rd85, 0;
	st.shared.u64 	[%r36], %rd85;
	mov.u32 	%r37, _ZZ19spline_interp_uplowPdS_PKdS1_S1_S1_S1_PKiS3_iiiE10min_x_diff;
	add.s32 	%r38, %r37, %r34;
	st.shared.u64 	[%r38], %rd85;
	setp.lt.s32 	%p1, %r27, 1;
	@%p1 bra 	$L__BB14_20;
	sub.s32 	%r40, %r72, %r4;
	cvt.rn.f64.s32 	%fd224, %r40;
	sub.s32 	%r41, %r71, %r2;
	cvt.rn.f64.s32 	%fd218, %r41;
	setp.eq.s32 	%p2, %r27, 1;
	mov.b32 	%r75, 0;
	mov.f64 	%fd264, 0d0000000000000000;
	mov.f64 	%fd263, %fd264;
	@%p2 bra 	$L__BB14_13;
	and.b32  	%r43, %r27, 2147483646;
	neg.s32 	%r68, %r43;
	mov.f64 	%fd264, 0d0000000000000000;
	mov.b32 	%r67, 1;
$L__BB14_3:
	add.s32 	%r11, %r67, -1;
	setp.le.s32 	%p3, %r11, %r71;
	mov.f64 	%fd214, %fd210;
	mov.f64 	%fd216, %fd206;
	@%p3 bra 	$L__BB14_5;
	ld.global.u32 	%r12, [%rd112];
	mul.wide.s32 	%rd86, %r28, 4;
	add.s64 	%rd112, %rd112, %rd86;
	ld.global.f64 	%fd216, [%rd113];
	mul.wide.s32 	%rd87, %r28, 8;
	add.s64 	%rd113, %rd113, %rd87;
	ld.global.f64 	%fd214, [%rd114];
	add.s64 	%rd114, %rd114, %rd87;
	not.b32 	%r44, %r71;
	add.s32 	%r45, %r44, %r67;
	cvt.rn.f64.s32 	%fd263, %r45;
	sub.s32 	%r46, %r12, %r71;
	cvt.rn.f64.s32 	%fd218, %r46;
	mov.f64 	%fd215, %fd210;
	mov.f64 	%fd217, %fd206;
	mov.u32 	%r71, %r12;
$L__BB14_5:
	setp.le.s32 	%p4, %r11, %r72;
	mov.f64 	%fd220, %fd212;
	mov.f64 	%fd222, %fd208;
	@%p4 bra 	$L__BB14_7;
	ld.global.u32 	%r14, [%rd115];
	mul.wide.s32 	%rd88, %r28, 4;
	add.s64 	%rd115, %rd115, %rd88;
	ld.global.f64 	%fd222, [%rd116];
	mul.wide.s32 	%rd89, %r28, 8;
	add.s64 	%rd116, %rd116, %rd89;
	ld.global.f64 	%fd220, [%rd117];
	add.s64 	%rd117, %rd117, %rd89;
	not.b32 	%r47, %r72;
	add.s32 	%r48, %r47, %r67;
	cvt.rn.f64.s32 	%fd264, %r48;
	sub.s32 	%r49, %r14, %r72;
	cvt.rn.f64.s32 	%fd224, %r49;
	mov.f64 	%fd221, %fd212;
	mov.f64 	%fd223, %fd208;
	mov.u32 	%r72, %r14;
$L__BB14_7:
	ld.param.u64 	%rd103, [_Z19spline_interp_uplowPdS_PKdS1_S1_S1_S1_PKiS3_iii_param_0];
	div.rn.f64 	%fd108, %fd263, %fd218;
	mov.f64 	%fd109, 0d3FF0000000000000;
	sub.f64 	%fd110, %fd109, %fd108;
	mul.f64 	%fd111, %fd217, %fd110;
	fma.rn.f64 	%fd112, %fd216, %fd108, %fd111;
	mul.f64 	%fd113, %fd110, %fd110;
	mul.f64 	%fd114, %fd110, %fd113;
	sub.f64 	%fd115, %fd114, %fd110;
	mul.f64 	%fd116, %fd215, %fd115;
	mul.f64 	%fd117, %fd108, %fd108;
	mul.f64 	%fd118, %fd108, %fd117;
	sub.f64 	%fd119, %fd118, %fd108;
	fma.rn.f64 	%fd120, %fd214, %fd119, %fd116;
	mul.f64 	%fd121, %fd218, %fd120;
	mul.f64 	%fd122, %fd218, %fd121;
	fma.rn.f64 	%fd123, %fd122, 0d3FC5555555555555, %fd112;
	div.rn.f64 	%fd124, %fd264, %fd224;
	sub.f64 	%fd125, %fd109, %fd124;
	mul.f64 	%fd126, %fd223, %fd125;
	fma.rn.f64 	%fd127, %fd222, %fd124, %fd126;
	mul.f64 	%fd128, %fd125, %fd125;
	mul.f64 	%fd129, %fd125, %fd128;
	sub.f64 	%fd130, %fd129, %fd125;
	mul.f64 	%fd131, %fd221, %fd130;
	mul.f64 	%fd132, %fd124, %fd124;
	mul.f64 	%fd133, %fd124, %fd132;
	sub.f64 	%fd134, %fd133, %fd124;
	fma.rn.f64 	%fd135, %fd220, %fd134, %fd131;
	mul.f64 	%fd136, %fd224, %fd135;
	mul.f64 	%fd137, %fd224, %fd136;
	fma.rn.f64 	%fd138, %fd137, 0d3FC5555555555555, %fd127;
	cvta.to.global.u64 	%rd90, %rd103;
	add.s64 	%rd91, %rd90, %rd105;
	st.global.f64 	[%rd91], %fd123;
	add.s64 	%rd92, %rd1, %rd105;
	st.global.f64 	[%rd92], %fd138;
	add.f64 	%fd225, %fd263, 0d3FF0000000000000;
	add.s32 	%r16, %r67, -1;
	setp.lt.s32 	%p5, %r16, %r71;
	mov.f64 	%fd210, %fd214;
	mov.f64 	%fd206, %fd216;
	@%p5 bra 	$L__BB14_9;
	ld.global.u32 	%r17, [%rd112];
	mul.wide.s32 	%rd93, %r28, 4;
	add.s64 	%rd112, %rd112, %rd93;
	ld.global.f64 	%fd206, [%rd113];
	mul.wide.s32 	%rd94, %r28, 8;
	add.s64 	%rd113, %rd113, %rd94;
	ld.global.f64 	%fd210, [%rd114];
	add.s64 	%rd114, %rd114, %rd94;
	sub.s32 	%r50, %r67, %r71;
	cvt.rn.f64.s32 	%fd225, %r50;
	sub.s32 	%r51, %r17, %r71;
	cvt.rn.f64.s32 	%fd218, %r51;
	mov.f64 	%fd215, %fd214;
	mov.f64 	%fd217, %fd216;
	mov.u32 	%r71, %r17;
$L__BB14_9:
	setp.lt.s32 	%p6, %r16, %r72;
	add.f64 	%fd231, %fd264, 0d3FF0000000000000;
	mov.f64 	%fd212, %fd220;
	mov.f64 	%fd208, %fd222;
	@%p6 bra 	$L__BB14_11;
	ld.global.u32 	%r19, [%rd115];
	mul.wide.s32 	%rd95, %r28, 4;
	add.s64 	%rd115, %rd115, %rd95;
	ld.global.f64 	%fd208, [%rd116];
	mul.wide.s32 	%rd96, %r28, 8;
	add.s64 	%rd116, %rd116, %rd96;
	ld.global.f64 	%fd212, [%rd117];
	add.s64 	%rd117, %rd117, %rd96;
	sub.s32 	%r52, %r67, %r72;
	cvt.rn.f64.s32 	%fd231, %r52;
	sub.s32 	%r53, %r19, %r72;
	cvt.rn.f64.s32 	%fd224, %r53;
	mov.f64 	%fd221, %fd220;
	mov.f64 	%fd223, %fd222;
	mov.u32 	%r72, %r19;
$L__BB14_11:
	ld.param.u64 	%rd104, [_Z19spline_interp_uplowPdS_PKdS1_S1_S1_S1_PKiS3_iii_param_0];
	div.rn.f64 	%fd139, %fd225, %fd218;
	mov.f64 	%fd140, 0d3FF0000000000000;
	sub.f64 	%fd141, %fd140, %fd139;
	mul.f64 	%fd142, %fd217, %fd141;
	fma.rn.f64 	%fd143, %fd206, %fd139, %fd142;
	mul.f64 	%fd144, %fd141, %fd141;
	mul.f64 	%fd145, %fd141, %fd144;
	sub.f64 	%fd146, %fd145, %fd141;
	mul.f64 	%fd147, %fd215, %fd146;
	mul.f64 	%fd148, %fd139, %fd139;
	mul.f64 	%fd149, %fd139, %fd148;
	sub.f64 	%fd150, %fd149, %fd139;
	fma.rn.f64 	%fd151, %fd210, %fd150, %fd147;
	mul.f64 	%fd152, %fd218, %fd151;
	mul.f64 	%fd153, %fd218, %fd152;
	fma.rn.f64 	%fd154, %fd153, 0d3FC5555555555555, %fd143;
	div.rn.f64 	%fd155, %fd231, %fd224;
	sub.f64 	%fd156, %fd140, %fd155;
	mul.f64 	%fd157, %fd223, %fd156;
	fma.rn.f64 	%fd158, %fd208, %fd155, %fd157;
	mul.f64 	%fd159, %fd156, %fd156;
	mul.f64 	%fd160, %fd156, %fd159;
	sub.f64 	%fd161, %fd160, %fd156;
	mul.f64 	%fd162, %fd221, %fd161;
	mul.f64 	%fd163, %fd155, %fd155;
	mul.f64 	%fd164, %fd155, %fd163;
	sub.f64 	%fd165, %fd164, %fd155;
	fma.rn.f64 	%fd166, %fd212, %fd165, %fd162;
	mul.f64 	%fd167, %fd224, %fd166;
	mul.f64 	%fd168, %fd224, %fd167;
	fma.rn.f64 	%fd169, %fd168, 0d3FC5555555555555, %fd158;
	mul.wide.s32 	%rd97, %r28, 8;
	cvta.to.global.u64 	%rd42, %rd104;
	add.s64 	%rd98, %rd42, %rd97;
	add.s64 	%rd99, %rd98, %rd105;
	st.global.f64 	[%rd99], %fd154;
	add.s64 	%rd100, %rd1, %rd97;
	add.s64 	%rd101, %rd100, %rd105;
	st.global.f64 	[%rd101], %fd169;
	add.f64 	%fd263, %fd225, 0d3FF0000000000000;
	add.f64 	%fd264, %fd231, 0d3FF0000000000000;
	mul.wide.s32 	%rd102, %r28, 16;
	add.s64 	%rd105, %rd105, %rd102;
	add.s32 	%r68, %r68, 2;
	add.s32 	%r67, %r67, 2;
	setp.ne.s32 	%p7, %r68, 0;
	@%p7 bra 	$L__BB14_3;
	add.s64 	%rd124, %rd42, %rd105;
	add.s64 	%rd125, %rd1, %rd105;
	and.b32  	%r75, %r27, 2147483646;
$L__BB14_13:
	and.b32  	%r54, %r27, 1;
	setp.eq.b32 	%p8, %r54, 1;
	not.pred 	%p9, %p8;
	@%p9 bra 	$L__BB14_19;
	setp.le.s32 	%p10, %r75, %r71;
	mov.f64 	%fd252, %fd210;
	mov.f64 	%fd254, %fd206;
	@%p10 bra 	$L__BB14_16;
	ld.global.u32 	%r55, [%rd112];
	ld.global.f64 	%fd254, [%rd113];
	ld.global.f64 	%fd252, [%rd114];
	sub.s32 	%r56, %r75, %r71;
	cvt.rn.f64.s32 	%fd263, %r56;
	sub.s32 	%r57, %r55, %r71;
	cvt.rn.f64.s32 	%fd218, %r57;
	mov.f64 	%fd215, %fd210;
	mov.f64 	%fd217, %fd206;
$L__BB14_16:
	setp.le.s32 	%p11, %r75, %r72;
	mov.f64 	%fd258, %fd212;
	mov.f64 	%fd260, %fd208;
	@%p11 bra 	$L__BB14_18;
	ld.global.u32 	%r58, [%rd115];
	ld.global.f64 	%fd260, [%rd116];
	ld.global.f64 	%fd258, [%rd117];
	sub.s32 	%r59, %r75, %r72;
	cvt.rn.f64.s32 	%fd264, %r59;
	sub.s32 	%r60, %r58, %r72;
	cvt.rn.f64.s32 	%fd224, %r60;
	mov.f64 	%fd221, %fd212;
	mov.f64 	%fd223, %fd208;
$L__BB14_18:
	div.rn.f64 	%fd170, %fd263, %fd218;
	mov.f64 	%fd171, 0d3FF0000000000000;
	sub.f64 	%fd172, %fd171, %fd170;
	mul.f64 	%fd173, %fd217, %fd172;
	fma.rn.f64 	%fd174, %fd254, %fd170, %fd173;
	mul.f64 	%fd175, %fd172, %fd172;
	mul.f64 	%fd176, %fd172, %fd175;
	sub.f64 	%fd177, %fd176, %fd172;
	mul.f64 	%fd178, %fd215, %fd177;
	mul.f64 	%fd179, %fd170, %fd170;
	mul.f64 	%fd180, %fd170, %fd179;
	sub.f64 	%fd181, %fd180, %fd170;
	fma.rn.f64 	%fd182, %fd252, %fd181, %fd178;
	mul.f64 	%fd183, %fd218, %fd182;
	mul.f64 	%fd184, %fd218, %fd183;
	fma.rn.f64 	%fd185, %fd184, 0d3FC5555555555555, %fd174;
	div.rn.f64 	%fd186, %fd264, %fd224;
	sub.f64 	%fd187, %fd171, %fd186;
	mul.f64 	%fd188, %fd223, %fd187;
	fma.rn.f64 	%fd189, %fd260, %fd186, %fd188;
	mul.f64 	%fd190, %fd187, %fd187;
	mul.f64 	%fd191, %fd187, %fd190;
	sub.f64 	%fd192, %fd191, %fd187;
	mul.f64 	%fd193, %fd221, %fd192;
	mul.f64 	%fd194, %fd186, %fd186;
	mul.f64 	%fd195, %fd186, %fd194;
	sub.f64 	%fd196, %fd195, %fd186;
	fma.rn.f64 	%fd197, %fd258, %fd196, %fd193;
	mul.f64 	%fd198, %fd224, %fd197;
	mul.f64 	%fd199, %fd224, %fd198;
	fma.rn.f64 	%fd200, %fd199, 0d3FC5555555555555, %fd189;
	st.global.f64 	[%rd124], %fd185;
	st.global.f64 	[%rd125], %fd200;
	add.f64 	%fd263, %fd263, 0d3FF0000000000000;
	add.f64 	%fd264, %fd264, 0d3FF0000000000000;
$L__BB14_19:
	mov.u32 	%r61, %tid.x;
	shl.b32 	%r62, %r61, 3;
	mov.u32 	%r63, _ZZ19spline_interp_uplowPdS_PKdS1_S1_S1_S1_PKiS3_iiiE10max_x_diff;
	add.s32 	%r64, %r63, %r62;
	st.shared.f64 	[%r64], %fd263;
	mov.u32 	%r65, _ZZ19spline_interp_uplowPdS_PKdS1_S1_S1_S1_PKiS3_iiiE10min_x_diff;
	add.s32 	%r66, %r65, %r62;
	st.shared.f64 	[%r66], %fd264;
$L__BB14_20:
	ret;

}
	// .globl	_Z13spline_interpPdPKdS1_S1_S1_PKiS3_iii
.visible .entry _Z13spline_interpPdPKdS1_S1_S1_PKiS3_iii(
	.param .u64 .ptr .align 1 _Z13spline_interpPdPKdS1_S1_S1_PKiS3_iii_param_0,
	.param .u64 .ptr .align 1 _Z13spline_interpPdPKdS1_S1_S1_PKiS3_iii_param_1,
	.param .u64 .ptr .align 1 _Z13spline_interpPdPKdS1_S1_S1_PKiS3_iii_param_2,
	.param .u64 .ptr .align 1 _Z13spline_interpPdPKdS1_S1_S1_PKiS3_iii_param_3,
	.param .u64 .ptr .align 1 _Z13spline_interpPdPKdS1_S1_S1_PKiS3_iii_param_4,
	.param .u64 .ptr .align 1 _Z13spline_interpPdPKdS1_S1_S1_PKiS3_iii_param_5,
	.param .u64 .ptr .align 1 _Z13spline_interpPdPKdS1_S1_S1_PKiS3_iii_param_6,
	.param .u32 _Z13spline_interpPdPKdS1_S1_S1_PKiS3_iii_param_7,
	.param .u32 _Z13spline_interpPdPKdS1_S1_S1_PKiS3_iii_param_8,
	.param .u32 _Z13spline_interpPdPKdS1_S1_S1_PKiS3_iii_param_9
)
{
	.reg .pred 	%p<12>;
	.reg .b32 	%r<89>;
	.reg .b64 	%rd<115>;
	.reg .b64 	%fd<274>;
	// demoted variable
	.shared .align 8 .b8 _ZZ13spline_interpPdPKdS1_S1_S1_PKiS3_iiiE10max_x_diff[512];
	// demoted variable
	.shared .align 8 .b8 _ZZ13spline_interpPdPKdS1_S1_S1_PKiS3_iiiE10min_x_diff[512];
	ld.param.u64 	%rd47, [_Z13spline_interpPdPKdS1_S1_S1_PKiS3_iii_param_0];
	ld.param.u64 	%rd48, [_Z13spline_interpPdPKdS1_S1_S1_PKiS3_iii_param_1];
	ld.param.u64 	%rd49, [_Z13spline_interpPdPKdS1_S1_S1_PKiS3_iii_param_2];
	ld.param.u64 	%rd50, [_Z13spline_interpPdPKdS1_S1_S1_PKiS3_iii_param_3];
	ld.param.u64 	%rd51, [_Z13spline_interpPdPKdS1_S1_S1_PKiS3_iii_param_4];
	ld.param.u64 	%rd52, [_Z13spline_interpPdPKdS1_S1_S1_PKiS3_iii_param_5];
	ld.param.u64 	%rd53, [_Z13spline_interpPdPKdS1_S1_S1_PKiS3_iii_param_6];
	ld.param.u32 	%r24, [_Z13spline_interpPdPKdS1_S1_S1_PKiS3_iii_param_7];
	ld.param.u32 	%r26, [_Z13spline_interpPdPKdS1_S1_S1_PKiS3_iii_param_8];
	ld.param.u32 	%r25, [_Z13spline_interpPdPKdS1_S1_S1_PKiS3_iii_param_9];
	cvta.to.global.u64 	%rd54, %rd47;
	cvta.to.global.u64 	%rd55, %rd49;
	cvta.to.global.u64 	%rd56, %rd48;
	cvta.to.global.u64 	%rd57, %rd51;
	cvta.to.global.u64 	%rd58, %rd50;
	cvta.to.global.u64 	%rd59, %rd53;
	cvta.to.global.u64 	%rd60, %rd52;
	mov.u32 	%r27, %tid.x;
	mov.u32 	%r28, %ctaid.x;
	mov.u32 	%r29, %ntid.x;
	mad.lo.s32 	%r30, %r28, %r29, %r27;
	mul.lo.s32 	%r31, %r30, %r26;
	mul.wide.s32 	%rd61, %r31, 8;
	add.s64 	%rd62, %rd58, %rd61;
	add.s64 	%rd63, %rd57, %rd61;
	mul.wide.s32 	%rd64, %r31, 4;
	add.s64 	%rd65, %rd60, %rd64;
	add.s64 	%rd66, %rd59, %rd64;
	add.s64 	%rd67, %rd56, %rd61;
	add.s64 	%rd68, %rd55, %rd61;
	add.s64 	%rd108, %rd54, %rd61;
	bar.sync 	0;
	ld.global.u32 	%r1, [%rd65];
	mul.wide.s32 	%rd69, %r25, 4;
	add.s64 	%rd70, %rd65, %rd69;
	ld.global.u32 	%r82, [%rd70];
	add.s64 	%rd96, %rd70, %rd69;
	ld.global.u32 	%r3, [%rd66];
	add.s64 	%rd71, %rd66, %rd69;
	ld.global.u32 	%r83, [%rd71];
	add.s64 	%rd99, %rd71, %rd69;
	ld.global.f64 	%fd226, [%rd62];
	mul.wide.s32 	%rd72, %r25, 8;
	add.s64 	%rd73, %rd62, %rd72;
	ld.global.f64 	%fd217, [%rd73];
	add.s64 	%rd97, %rd73, %rd72;
	ld.global.f64 	%fd230, [%rd63];
	add.s64 	%rd74, %rd63, %rd72;
	ld.global.f64 	%fd219, [%rd74];
	add.s64 	%rd100, %rd74, %rd72;
	ld.global.f64 	%fd224, [%rd67];
	add.s64 	%rd75, %rd67, %rd72;
	ld.global.f64 	%fd221, [%rd75];
	add.s64 	%rd98, %rd75, %rd72;
	ld.global.f64 	%fd231, [%rd68];
	add.s64 	%rd76, %rd68, %rd72;
	ld.global.f64 	%fd232, [%rd76];
	add.s64 	%rd101, %rd76, %rd72;
	shl.b32 	%r32, %r27, 3;
	mov.u32 	%r33, _ZZ13spline_interpPdPKdS1_S1_S1_PKiS3_iiiE10max_x_diff;
	add.s32 	%r34, %r33, %r32;
	mov.b64 	%rd77, 0;
	st.shared.u64 	[%r34], %rd77;
	mov.u32 	%r35, _ZZ13spline_interpPdPKdS1_S1_S1_PKiS3_iiiE10min_x_diff;
	add.s32 	%r36, %r35, %r32;
	st.shared.u64 	[%r36], %rd77;
	setp.lt.s32 	%p1, %r24, 1;
	@%p1 bra 	$L__BB15_19;
	ld.param.u32 	%r69, [_Z13spline_interpPdPKdS1_S1_S1_PKiS3_iii_param_7];
	sub.s32 	%r38, %r83, %r3;
	cvt.rn.f64.s32 	%fd233, %r38;
	sub.s32 	%r39, %r82, %r1;
	cvt.rn.f64.s32 	%fd227, %r39;
	setp.eq.s32 	%p2, %r69, 1;
	mov.b32 	%r86, 0;
	mov.f64 	%fd228, 0d0000000000000000;
	mov.f64 	%fd222, %fd228;
	@%p2 bra 	$L__BB15_12;
	ld.param.u32 	%r70, [_Z13spline_interpPdPKdS1_S1_S1_PKiS3_iii_param_7];
	and.b32  	%r41, %r70, 2147483646;
	neg.s32 	%r79, %r41;
	mov.f64 	%fd228, 0d0000000000000000;
	mov.b32 	%r78, 1;
$L__BB15_3:
	add.s32 	%r42, %r78, -1;
	setp.le.s32 	%p3, %r42, %r82;
	mov.f64 	%fd223, %fd221;
	mov.f64 	%fd225, %fd217;
	@%p3 bra 	$L__BB15_5;
	ld.param.u32 	%r73, [_Z13spline_interpPdPKdS1_S1_S1_PKiS3_iii_param_9];
	ld.global.u32 	%r10, [%rd96];
	mul.wide.s32 	%rd78, %r73, 4;
	add.s64 	%rd96, %rd96, %rd78;
	ld.global.f64 	%fd225, [%rd97];
	mul.wide.s32 	%rd79, %r73, 8;
	add.s64 	%rd97, %rd97, %rd79;
	ld.global.f64 	%fd223, [%rd98];
	add.s64 	%rd98, %rd98, %rd79;
	not.b32 	%r43, %r82;
	add.s32 	%r44, %r43, %r78;
	cvt.rn.f64.s32 	%fd222, %r44;
	sub.s32 	%r45, %r10, %r82;
	cvt.rn.f64.s32 	%fd227, %r45;
	mov.f64 	%fd224, %fd221;
	mov.f64 	%fd226, %fd217;
	mov.u32 	%r82, %r10;
$L__BB15_5:
	setp.le.s32 	%p4, %r42, %r83;
	mov.f64 	%fd229, %fd219;
	@%p4 bra 	$L__BB15_7;
	ld.param.u32 	%r74, [_Z13spline_interpPdPKdS1_S1_S1_PKiS3_iii_param_9];
	ld.global.u32 	%r12, [%rd99];
	mul.wide.s32 	%rd80, %r74, 4;
	add.s64 	%rd99, %rd99, %rd80;
	ld.global.f64 	%fd229, [%rd100];
	mul.wide.s32 	%rd81, %r74, 8;
	add.s64 	%rd100, %rd100, %rd81;
	ld.global.f64 	%fd34, [%rd101];
	add.s64 	%rd101, %rd101, %rd81;
	not.b32 	%r47, %r83;
	add.s32 	%r48, %r47, %r78;
	cvt.rn.f64.s32 	%fd228, %r48;
	sub.s32 	%r49, %r12, %r83;
	cvt.rn.f64.s32 	%fd233, %r49;
	mov.f64 	%fd230, %fd219;
	mov.u32 	%r83, %r12;
	mov.f64 	%fd231, %fd232;
	mov.f64 	%fd232, %fd34;
$L__BB15_7:
	div.rn.f64 	%fd108, %fd222, %fd227;
	mov.f64 	%fd109, 0d3FF0000000000000;
	sub.f64 	%fd110, %fd109, %fd108;
	mul.f64 	%fd111, %fd226, %fd110;
	fma.rn.f64 	%fd112, %fd225, %fd108, %fd111;
	mul.f64 	%fd113, %fd110, %fd110;
	mul.f64 	%fd114, %fd110, %fd113;
	sub.f64 	%fd115, %fd114, %fd110;
	mul.f64 	%fd116, %fd224, %fd115;
	mul.f64 	%fd117, %fd108, %fd108;
	mul.f64 	%fd118, %fd108, %fd117;
	sub.f64 	%fd119, %fd118, %fd108;
	fma.rn.f64 	%fd120, %fd223, %fd119, %fd116;
	mul.f64 	%fd121, %fd227, %fd120;
	mul.f64 	%fd122, %fd227, %fd121;
	fma.rn.f64 	%fd123, %fd122, 0d3FC5555555555555, %fd112;
	div.rn.f64 	%fd124, %fd228, %fd233;
	sub.f64 	%fd125, %fd109, %fd124;
	mul.f64 	%fd126, %fd230, %fd125;
	fma.rn.f64 	%fd127, %fd229, %fd124, %fd126;
	mul.f64 	%fd128, %fd125, %fd125;
	mul.f64 	%fd129, %fd125, %fd128;
	sub.f64 	%fd130, %fd129, %fd125;
	mul.f64 	%fd131, %fd231, %fd130;
	mul.f64 	%fd132, %fd124, %fd124;
	mul.f64 	%fd133, %fd124, %fd132;
	sub.f64 	%fd134, %fd133, %fd124;
	fma.rn.f64 	%fd135, %fd232, %fd134, %fd131;
	mul.f64 	%fd136, %fd233, %fd135;
	mul.f64 	%fd137, %fd233, %fd136;
	fma.rn.f64 	%fd138, %fd137, 0d3FC5555555555555, %fd127;
	add.f64 	%fd139, %fd123, %fd138;
	ld.global.f64 	%fd140, [%rd108];
	fma.rn.f64 	%fd141, %fd139, 0dBFE0000000000000, %fd140;
	st.global.f64 	[%rd108], %fd141;
	add.f64 	%fd234, %fd222, 0d3FF0000000000000;
	add.s32 	%r50, %r78, -1;
	setp.lt.s32 	%p5, %r50, %r82;
	mov.f64 	%fd221, %fd223;
	mov.f64 	%fd217, %fd225;
	@%p5 bra 	$L__BB15_9;
	ld.param.u32 	%r75, [_Z13spline_interpPdPKdS1_S1_S1_PKiS3_iii_param_9];
	ld.global.u32 	%r14, [%rd96];
	mul.wide.s32 	%rd82, %r75, 4;
	add.s64 	%rd96, %rd96, %rd82;
	ld.global.f64 	%fd217, [%rd97];
	mul.wide.s32 	%rd83, %r75, 8;
	add.s64 	%rd97, %rd97, %rd83;
	ld.global.f64 	%fd221, [%rd98];
	add.s64 	%rd98, %rd98, %rd83;
	sub.s32 	%r51, %r78, %r82;
	cvt.rn.f64.s32 	%fd234, %r51;
	sub.s32 	%r52, %r14, %r82;
	cvt.rn.f64.s32 	%fd227, %r52;
	mov.f64 	%fd224, %fd223;
	mov.f64 	%fd226, %fd225;
	mov.u32 	%r82, %r14;
$L__BB15_9:
	setp.lt.s32 	%p6, %r50, %r83;
	add.f64 	%fd240, %fd228, 0d3FF0000000000000;
	mov.f64 	%fd219, %fd229;
	@%p6 bra 	$L__BB15_11;
	ld.param.u32 	%r76, [_Z13spline_interpPdPKdS1_S1_S1_PKiS3_iii_param_9];
	ld.global.u32 	%r16, [%rd99];
	mul.wide.s32 	%rd84, %r76, 4;
	add.s64 	%rd99, %rd99, %rd84;
	ld.global.f64 	%fd219, [%rd100];
	mul.wide.s32 	%rd85, %r76, 8;
	add.s64 	%rd100, %rd100, %rd85;
	ld.global.f64 	%fd56, [%rd101];
	add.s64 	%rd101, %rd101, %rd85;
	sub.s32 	%r54, %r78, %r83;
	cvt.rn.f64.s32 	%fd240, %r54;
	sub.s32 	%r55, %r16, %r83;
	cvt.rn.f64.s32 	%fd233, %r55;
	mov.f64 	%fd230, %fd229;
	mov.u32 	%r83, %r16;
	mov.f64 	%fd231, %fd232;
	mov.f64 	%fd232, %fd56;
$L__BB15_11:
	ld.param.u32 	%r77, [_Z13spline_interpPdPKdS1_S1_S1_PKiS3_iii_param_9];
	ld.param.u32 	%r71, [_Z13spline_interpPdPKdS1_S1_S1_PKiS3_iii_param_7];
	and.b32  	%r86, %r71, 2147483646;
	mul.wide.s32 	%rd86, %r77, 8;
	add.s64 	%rd87, %rd108, %rd86;
	div.rn.f64 	%fd142, %fd234, %fd227;
	mov.f64 	%fd143, 0d3FF0000000000000;
	sub.f64 	%fd144, %fd143, %fd142;
	mul.f64 	%fd145, %fd226, %fd144;
	fma.rn.f64 	%fd146, %fd217, %fd142, %fd145;
	mul.f64 	%fd147, %fd144, %fd144;
	mul.f64 	%fd148, %fd144, %fd147;
	sub.f64 	%fd149, %fd148, %fd144;
	mul.f64 	%fd150, %fd224, %fd149;
	mul.f64 	%fd151, %fd142, %fd142;
	mul.f64 	%fd152, %fd142, %fd151;
	sub.f64 	%fd153, %fd152, %fd142;
	fma.rn.f64 	%fd154, %fd221, %fd153, %fd150;
	mul.f64 	%fd155, %fd227, %fd154;
	mul.f64 	%fd156, %fd227, %fd155;
	fma.rn.f64 	%fd157, %fd156, 0d3FC5555555555555, %fd146;
	div.rn.f64 	%fd158, %fd240, %fd233;
	sub.f64 	%fd159, %fd143, %fd158;
	mul.f64 	%fd160, %fd230, %fd159;
	fma.rn.f64 	%fd161, %fd219, %fd158, %fd160;
	mul.f64 	%fd162, %fd159, %fd159;
	mul.f64 	%fd163, %fd159, %fd162;
	sub.f64 	%fd164, %fd163, %fd159;
	mul.f64 	%fd165, %fd231, %fd164;
	mul.f64 	%fd166, %fd158, %fd158;
	mul.f64 	%fd167, %fd158, %fd166;
	sub.f64 	%fd168, %fd167, %fd158;
	fma.rn.f64 	%fd169, %fd232, %fd168, %fd165;
	mul.f64 	%fd170, %fd233, %fd169;
	mul.f64 	%fd171, %fd233, %fd170;
	fma.rn.f64 	%fd172, %fd171, 0d3FC5555555555555, %fd161;
	add.f64 	%fd173, %fd157, %fd172;
	ld.global.f64 	%fd174, [%rd87];
	fma.rn.f64 	%fd175, %fd173, 0dBFE0000000000000, %fd174;
	st.global.f64 	[%rd87], %fd175;
	add.f64 	%fd222, %fd234, 0d3FF0000000000000;
	add.f64 	%fd228, %fd240, 0d3FF0000000000000;
	mul.wide.s32 	%rd88, %r77, 16;
	add.s64 	%rd108, %rd108, %rd88;
	add.s32 	%r79, %r79, 2;
	add.s32 	%r78, %r78, 2;
	setp.ne.s32 	%p7, %r79, 0;
	@%p7 bra 	$L__BB15_3;
$L__BB15_12:
	ld.param.u32 	%r72, [_Z13spline_interpPdPKdS1_S1_S1_PKiS3_iii_param_7];
	and.b32  	%r56, %r72, 1;
	setp.eq.b32 	%p8, %r56, 1;
	not.pred 	%p9, %p8;
	@%p9 bra 	$L__BB15_18;
	setp.le.s32 	%p10, %r86, %r82;
	mov.f64 	%fd261, %fd221;
	mov.f64 	%fd263, %fd217;
	@%p10 bra 	$L__BB15_15;
	ld.global.u32 	%r57, [%rd96];
	ld.global.f64 	%fd263, [%rd97];
	ld.global.f64 	%fd261, [%rd98];
	sub.s32 	%r58, %r86, %r82;
	cvt.rn.f64.s32 	%fd222, %r58;
	sub.s32 	%r59, %r57, %r82;
	cvt.rn.f64.s32 	%fd227, %r59;
	mov.f64 	%fd224, %fd221;
	mov.f64 	%fd226, %fd217;
$L__BB15_15:
	setp.le.s32 	%p11, %r86, %r83;
	mov.f64 	%fd267, %fd219;
	@%p11 bra 	$L__BB15_17;
	ld.global.u32 	%r60, [%rd99];
	ld.global.f64 	%fd267, [%rd100];
	ld.global.f64 	%fd92, [%rd101];
	sub.s32 	%r61, %r86, %r83;
	cvt.rn.f64.s32 	%fd228, %r61;
	sub.s32 	%r62, %r60, %r83;
	cvt.rn.f64.s32 	%fd233, %r62;
	mov.f64 	%fd230, %fd219;
	mov.f64 	%fd231, %fd232;
	mov.f64 	%fd232, %fd92;
$L__BB15_17:
	div.rn.f64 	%fd176, %fd222, %fd227;
	mov.f64 	%fd177, 0d3FF0000000000000;
	sub.f64 	%fd178, %fd177, %fd176;
	mul.f64 	%fd179, %fd226, %fd178;
	fma.rn.f64 	%fd180, %fd263, %fd176, %fd179;
	mul.f64 	%fd181, %fd178, %fd178;
	mul.f64 	%fd182, %fd178, %fd181;
	sub.f64 	%fd183, %fd182, %fd178;
	mul.f64 	%fd184, %fd224, %fd183;
	mul.f64 	%fd185, %fd176, %fd176;
	mul.f64 	%fd186, %fd176, %fd185;
	sub.f64 	%fd187, %fd186, %fd176;
	fma.rn.f64 	%fd188, %fd261, %fd187, %fd184;
	mul.f64 	%fd189, %fd227, %fd188;
	mul.f64 	%fd190, %fd227, %fd189;
	fma.rn.f64 	%fd191, %fd190, 0d3FC5555555555555, %fd180;
	div.rn.f64 	%fd192, %fd228, %fd233;
	sub.f64 	%fd193, %fd177, %fd192;
	mul.f64 	%fd194, %fd230, %fd193;
	fma.rn.f64 	%fd195, %fd267, %fd192, %fd194;
	mul.f64 	%fd196, %fd193, %fd193;
	mul.f64 	%fd197, %fd193, %fd196;
	sub.f64 	%fd198, %fd197, %fd193;
	mul.f64 	%fd199, %fd231, %fd198;
	mul.f64 	%fd200, %fd192, %fd192;
	mul.f64 	%fd201, %fd192, %fd200;
	sub.f64 	%fd202, %fd201, %fd192;
	fma.rn.f64 	%fd203, %fd232, %fd202, %fd199;
	mul.f64 	%fd204, %fd233, %fd203;
	mul.f64 	%fd205, %fd233, %fd204;
	fma.rn.f64 	%fd206, %fd205, 0d3FC5555555555555, %fd195;
	add.f64 	%fd207, %fd191, %fd206;
	ld.global.f64 	%fd208, [%rd108];
	fma.rn.f64 	%fd209, %fd207, 0dBFE0000000000000, %fd208;
	st.global.f64 	[%rd108], %fd209;
	add.f64 	%fd222, %fd222, 0d3FF0000000000000;
	add.f64 	%fd228, %fd228, 0d3FF0000000000000;
$L__BB15_18:
	mov.u32 	%r63, %tid.x;
	shl.b32 	%r64, %r63, 3;
	mov.u32 	%r65, _ZZ13spline_interpPdPKdS1_S1_S1_PKiS3_iiiE10max_x_diff;
	add.s32 	%r66, %r65, %r64;
	st.shared.f64 	[%r66], %fd222;
	mov.u32 	%r67, _ZZ13spline_interpPdPKdS1_S1_S1_PKiS3_iiiE10min_x_diff;
	add.s32 	%r68, %r67, %r64;
	st.shared.f64 	[%r68], %fd228;
$L__BB15_19:
	ret;

}
	// .globl	_Z17update_imf_lowbitPdS_PKdiiiii
.visible .entry _Z17update_imf_lowbitPdS_PKdiiiii(
	.param .u64 .ptr .align 1 _Z17update_imf_lowbitPdS_PKdiiiii_param_0,
	.param .u64 .ptr .align 1 _Z17update_imf_lowbitPdS_PKdiiiii_param_1,
	.param .u64 .ptr .align 1 _Z17update_imf_lowbitPdS_PKdiiiii_param_2,
	.param .u32 _Z17update_imf_lowbitPdS_PKdiiiii_param_3,
	.param .u32 _Z17update_imf_lowbitPdS_PKdiiiii_param_4,
	.param .u32 _Z17update_imf_lowbitPdS_PKdiiiii_param_5,
	.param .u32 _Z17update_imf_lowbitPdS_PKdiiiii_param_6,
	.param .u32 _Z17update_imf_lowbitPdS_PKdiiiii_param_7
)
{
	.reg .pred 	%p<13>;
	.reg .b32 	%r<38>;
	.reg .b64 	%rd<43>;
	.reg .b64 	%fd<50>;
	// demoted variable
	.shared .align 8 .b8 _ZZ17update_imf_lowbitPdS_PKdiiiiiE12sh_reduction[2048];
	ld.param.u64 	%rd18, [_Z17update_imf_lowbitPdS_PKdiiiii_param_0];
	ld.param.u64 	%rd19, [_Z17update_imf_lowbitPdS_PKdiiiii_param_1];
	ld.param.u64 	%rd20, [_Z17update_imf_lowbitPdS_PKdiiiii_param_2];
	ld.param.u32 	%r15, [_Z17update_imf_lowbitPdS_PKdiiiii_param_3];
	ld.param.u32 	%r16, [_Z17update_imf_lowbitPdS_PKdiiiii_param_4];
	ld.param.u32 	%r17, [_Z17update_imf_lowbitPdS_PKdiiiii_param_5];
	ld.param.u32 	%r18, [_Z17update_imf_lowbitPdS_PKdiiiii_param_6];
	ld.param.u32 	%r19, [_Z17update_imf_lowbitPdS_PKdiiiii_param_7];
	cvta.to.global.u64 	%rd1, %rd19;
	cvta.to.global.u64 	%rd2, %rd20;
	cvta.to.global.u64 	%rd21, %rd18;
	mov.u32 	%r20, %tid.x;
	mov.u32 	%r21, %tid.y;
	mov.u32 	%r22, %ntid.y;
	mad.lo.s32 	%r1, %r20, %r22, %r21;
	mov.u32 	%r2, %ntid.x;
	mad.lo.s32 	%r3, %r21, %r2, %r20;
	shl.b32 	%r23, %r3, 3;
	mov.u32 	%r24, _ZZ17update_imf_lowbitPdS_PKdiiiiiE12sh_reduction;
	add.s32 	%r4, %r24, %r23;
	mov.b64 	%rd22, 0;
	st.shared.u64 	[%r4], %rd22;
	mov.u32 	%r25, %ctaid.x;
	mul.lo.s32 	%r26, %r25, %r2;
	mov.u32 	%r27, %ctaid.y;
	div.u32 	%r5, %r15, %r2;
	add.s32 	%r28, %r19, %r27;
	mul.wide.u32 	%rd23, %r28, 8;
	mov.u64 	%rd24, CONST_STD;
	add.s64 	%rd25, %rd24, %rd23;
	ld.const.f64 	%fd11, [%rd25];
	setp.gt.f64 	%p1, %fd11, 0d3EB0C6F7A0B5ED8D;
	selp.f64 	%fd12, %fd11, 0d3FF0000000000000, %p1;
	cvt.rn.f64.s32 	%fd13, %r15;
	div.rn.f64 	%fd1, %fd12, %fd13;
	add.s32 	%r29, %r26, %r21;
	mad.lo.s32 	%r30, %r15, %r29, %r20;
	mad.lo.s32 	%r6, %r16, %r27, %r30;
	mul.wide.s32 	%rd39, %r6, 8;
	add.s64 	%rd41, %rd2, %rd39;
	add.s64 	%rd40, %rd1, %rd39;
	add.s32 	%r31, %r26, %r20;
	mad.lo.s32 	%r32, %r17, %r27, %r31;
	mul.wide.u32 	%rd27, %r32, 8;
	add.s64 	%rd5, %rd21, %rd27;
	bar.sync 	0;
	setp.ge.s32 	%p2, %r29, %r18;
	setp.lt.s32 	%p3, %r5, 1;
	or.pred  	%p4, %p2, %p3;
	@%p4 bra 	$L__BB16_9;
	shl.b32 	%r33, %r1, 3;
	add.s32 	%r7, %r24, %r33;
	ld.shared.f64 	%fd49, [%r7];
	and.b32  	%r8, %r5, 3;
	setp.lt.u32 	%p5, %r5, 4;
	@%p5 bra 	$L__BB16_5;
	mul.wide.u32 	%rd7, %r2, 32;
	and.b32  	%r35, %r5, 2147483644;
	neg.s32 	%r36, %r35;
	mul.wide.u32 	%rd8, %r2, 8;
$L__BB16_3:
	add.s64 	%rd28, %rd1, %rd39;
	add.s64 	%rd29, %rd2, %rd39;
	ld.global.f64 	%fd15, [%rd29];
	add.f64 	%fd16, %fd15, %fd49;
	ld.global.f64 	%fd17, [%rd28];
	sub.f64 	%fd18, %fd17, %fd15;
	st.global.f64 	[%rd28], %fd18;
	add.s64 	%rd30, %rd29, %rd8;
	ld.global.f64 	%fd19, [%rd30];
	add.f64 	%fd20, %fd19, %fd16;
	add.s64 	%rd31, %rd28, %rd8;
	ld.global.f64 	%fd21, [%rd31];
	sub.f64 	%fd22, %fd21, %fd19;
	st.global.f64 	[%rd31], %fd22;
	add.s64 	%rd32, %rd30, %rd8;
	ld.global.f64 	%fd23, [%rd32];
	add.f64 	%fd24, %fd23, %fd20;
	add.s64 	%rd33, %rd31, %rd8;
	ld.global.f64 	%fd25, [%rd33];
	sub.f64 	%fd26, %fd25, %fd23;
	st.global.f64 	[%rd33], %fd26;
	add.s64 	%rd34, %rd32, %rd8;
	ld.global.f64 	%fd27, [%rd34];
	add.f64 	%fd49, %fd27, %fd24;
	add.s64 	%rd35, %rd33, %rd8;
	ld.global.f64 	%fd28, [%rd35];
	sub.f64 	%fd29, %fd28, %fd27;
	st.global.f64 	[%rd35], %fd29;
	add.s64 	%rd39, %rd39, %rd7;
	add.s32 	%r36, %r36, 4;
	setp.ne.s32 	%p6, %r36, 0;
	@%p6 bra 	$L__BB16_3;
	add.s64 	%rd40, %rd1, %rd39;
	add.s64 	%rd41, %rd2, %rd39;
$L__BB16_5:
	setp.eq.s32 	%p7, %r8, 0;
	@%p7 bra 	$L__BB16_8;
	mul.wide.u32 	%rd15, %r2, 8;
	neg.s32 	%r37, %r8;
	mov.b64 	%rd42, 0;
$L__BB16_7:
	.pragma "nounroll";
	add.s64 	%rd37, %rd40, %rd42;
	add.s64 	%rd38, %rd41, %rd42;
	ld.global.f64 	%fd30, [%rd38];
	add.f64 	%fd49, %fd30, %fd49;
	ld.global.f64 	%fd31, [%rd37];
	sub.f64 	%fd32, %fd31, %fd30;
	st.global.f64 	[%rd37], %fd32;
	add.s64 	%rd42, %rd42, %rd15;
	add.s32 	%r37, %r37, 1;
	setp.ne.s32 	%p8, %r37, 0;
	@%p8 bra 	$L__BB16_7;
$L__BB16_8:
	st.shared.f64 	[%r7], %fd49;
$L__BB16_9:
	bar.sync 	0;
	setp.gt.u32 	%p9, %r3, 127;
	@%p9 bra 	$L__BB16_11;
	ld.shared.f64 	%fd33, [%r4+1024];
	ld.shared.f64 	%fd34, [%r4];
	add.f64 	%fd35, %fd33, %fd34;
	st.shared.f64 	[%r4], %fd35;
$L__BB16_11:
	bar.sync 	0;
	setp.gt.u32 	%p10, %r3, 63;
	@%p10 bra 	$L__BB16_13;
	ld.shared.f64 	%fd36, [%r4+512];
	ld.shared.f64 	%fd37, [%r4];
	add.f64 	%fd38, %fd36, %fd37;
	st.shared.f64 	[%r4], %fd38;
$L__BB16_13:
	bar.sync 	0;
	setp.gt.u32 	%p11, %r3, 31;
	@%p11 bra 	$L__BB16_16;
	ld.shared.f64 	%fd39, [%r4+256];
	ld.shared.f64 	%fd40, [%r4];
	add.f64 	%fd10, %fd39, %fd40;
	st.shared.f64 	[%r4], %fd10;
	setp.gt.u32 	%p12, %r3, 15;
	@%p12 bra 	$L__BB16_16;
	ld.shared.f64 	%fd41, [%r4+128];
	add.f64 	%fd42, %fd41, %fd10;
	st.shared.f64 	[%r4], %fd42;
	ld.global.f64 	%fd43, [%rd5];
	fma.rn.f64 	%fd44, %fd1, %fd42, %fd43;
	st.global.f64 	[%rd5], %fd44;
$L__BB16_16:
	ret;

}
	// .globl	_Z23update_imf_trend_lowbitPdS_PKdS1_iiiii
.visible .entry _Z23update_imf_trend_lowbitPdS_PKdS1_iiiii(
	.param .u64 .ptr .align 1 _Z23update_imf_trend_lowbitPdS_PKdS1_iiiii_param_0,
	.param .u64 .ptr .align 1 _Z23update_imf_trend_lowbitPdS_PKdS1_iiiii_param_1,
	.param .u64 .ptr .align 1 _Z23update_imf_trend_lowbitPdS_PKdS1_iiiii_param_2,
	.param .u64 .ptr .align 1 _Z23update_imf_trend_lowbitPdS_PKdS1_iiiii_param_3,
	.param .u32 _Z23update_imf_trend_lowbitPdS_PKdS1_iiiii_param_4,
	.param .u32 _Z23update_imf_trend_lowbitPdS_PKdS1_iiiii_param_5,
	.param .u32 _Z23update_imf_trend_lowbitPdS_PKdS1_iiiii_param_6,
	.param .u32 _Z23update_imf_trend_lowbitPdS_PKdS1_iiiii_param_7,
	.param .u32 _Z23update_imf_trend_lowbitPdS_PKdS1_iiiii_param_8
)
{
	.reg .pred 	%p<17>;
	.reg .b32 	%r<40>;
	.reg .b64 	%rd<108>;
	.reg .b64 	%fd<219>;
	// demoted variable
	.shared .align 8 .b8 _ZZ23update_imf_trend_lowbitPdS_PKdS1_iiiiiE12sh_reduction[4096];
	ld.param.u64 	%rd27, [_Z23update_imf_trend_lowbitPdS_PKdS1_iiiii_param_0];
	ld.param.u64 	%rd28, [_Z23update_imf_trend_lowbitPdS_PKdS1_iiiii_param_1];
	ld.param.u64 	%rd25, [_Z23update_imf_trend_lowbitPdS_PKdS1_iiiii_param_2];
	ld.param.u64 	%rd26, [_Z23update_imf_trend_lowbitPdS_PKdS1_iiiii_param_3];
	ld.param.u32 	%r17, [_Z23update_imf_trend_lowbitPdS_PKdS1_iiiii_param_4];
	ld.param.u32 	%r18, [_Z23update_imf_trend_lowbitPdS_PKdS1_iiiii_param_5];
	ld.param.u32 	%r19, [_Z23update_imf_trend_lowbitPdS_PKdS1_iiiii_param_6];
	ld.param.u32 	%r20, [_Z23update_imf_trend_lowbitPdS_PKdS1_iiiii_param_7];
	ld.param.u32 	%r21, [_Z23update_imf_trend_lowbitPdS_PKdS1_iiiii_param_8];
	cvta.to.global.u64 	%rd29, %rd25;
	cvta.to.global.u64 	%rd30, %rd26;
	cvta.to.global.u64 	%rd31, %rd27;
	cvta.to.global.u64 	%rd32, %rd28;
	mov.u32 	%r22, %tid.x;
	mov.u32 	%r23, %tid.y;
	mov.u32 	%r24, %ntid.y;
	mad.lo.s32 	%r1, %r22, %r24, %r23;
	mov.u32 	%r2, %ntid.x;
	mad.lo.s32 	%r3, %r23, %r2, %r22;
	shl.b32 	%r25, %r3, 3;
	mov.u32 	%r26, _ZZ23update_imf_trend_lowbitPdS_PKdS1_iiiiiE12sh_reduction;
	add.s32 	%r4, %r26, %r25;
	mov.b64 	%rd33, 0;
	st.shared.u64 	[%r4], %rd33;
	st.shared.u64 	[%r4+2048], %rd33;
	mov.u32 	%r27, %ctaid.x;
	mul.lo.s32 	%r28, %r27, %r2;
	mov.u32 	%r29, %ctaid.y;
	div.u32 	%r5, %r17, %r2;
	add.s32 	%r30, %r21, %r29;
	mul.wide.u32 	%rd34, %r30, 8;
	mov.u64 	%rd35, CONST_STD;
	add.s64 	%rd36, %rd35, %rd34;
	ld.const.f64 	%fd30, [%rd36];
	setp.gt.f64 	%p1, %fd30, 0d3EB0C6F7A0B5ED8D;
	selp.f64 	%fd31, %fd30, 0d3FF0000000000000, %p1;
	cvt.rn.f64.s32 	%fd32, %r17;
	div.rn.f64 	%fd1, %fd31, %fd32;
	add.s32 	%r31, %r28, %r23;
	mad.lo.s32 	%r32, %r17, %r31, %r22;
	mad.lo.s32 	%r6, %r18, %r29, %r32;
	mul.wide.s32 	%rd100, %r6, 8;
	add.s64 	%rd103, %rd29, %rd100;
	add.s64 	%rd104, %rd30, %rd100;
	add.s32 	%r33, %r28, %r22;
	mad.lo.s32 	%r34, %r19, %r29, %r33;
	mul.wide.u32 	%rd38, %r34, 8;
	add.s64 	%rd3, %rd31, %rd38;
	add.s64 	%rd4, %rd32, %rd38;
	bar.sync 	0;
	setp.ge.s32 	%p2, %r31, %r20;
	setp.lt.s32 	%p3, %r5, 1;
	or.pred  	%p4, %p2, %p3;
	@%p4 bra 	$L__BB17_15;
	shl.b32 	%r35, %r1, 3;
	add.s32 	%r7, %r26, %r35;
	ld.shared.f64 	%fd217, [%r7];
	ld.shared.f64 	%fd218, [%r7+2048];
	setp.lt.u32 	%p5, %r5, 16;
	@%p5 bra 	$L__BB17_5;
	and.b32  	%r37, %r5, 2147483632;
	neg.s32 	%r38, %r37;
	mul.wide.u32 	%rd41, %r2, 8;
	mul.wide.u32 	%rd72, %r2, 128;
$L__BB17_3:
	.pragma "nounroll";
	ld.param.u64 	%rd99, [_Z23update_imf_trend_lowbitPdS_PKdS1_iiiii_param_3];
	ld.param.u64 	%rd98, [_Z23update_imf_trend_lowbitPdS_PKdS1_iiiii_param_2];
	cvta.to.global.u64 	%rd7, %rd98;
	add.s64 	%rd39, %rd7, %rd100;
	cvta.to.global.u64 	%rd8, %rd99;
	add.s64 	%rd40, %rd8, %rd100;
	ld.global.f64 	%fd34, [%rd40];
	add.f64 	%fd35, %fd34, %fd217;
	ld.global.f64 	%fd36, [%rd39];
	sub.f64 	%fd37, %fd36, %fd34;
	add.f64 	%fd38, %fd218, %fd37;
	add.s64 	%rd42, %rd40, %rd41;
	ld.global.f64 	%fd39, [%rd42];
	add.f64 	%fd40, %fd39, %fd35;
	add.s64 	%rd43, %rd39, %rd41;
	ld.global.f64 	%fd41, [%rd43];
	sub.f64 	%fd42, %fd41, %fd39;
	add.f64 	%fd43, %fd38, %fd42;
	add.s64 	%rd44, %rd42, %rd41;
	ld.global.f64 	%fd44, [%rd44];
	add.f64 	%fd45, %fd44, %fd40;
	add.s64 	%rd45, %rd43, %rd41;
	ld.global.f64 	%fd46, [%rd45];
	sub.f64 	%fd47, %fd46, %fd44;
	add.f64 	%fd48, %fd43, %fd47;
	add.s64 	%rd46, %rd44, %rd41;
	ld.global.f64 	%fd49, [%rd46];
	add.f64 	%fd50, %fd49, %fd45;
	add.s64 	%rd47, %rd45, %rd41;
	ld.global.f64 	%fd51, [%rd47];
	sub.f64 	%fd52, %fd51, %fd49;
	add.f64 	%fd53, %fd48, %fd52;
	add.s64 	%rd48, %rd46, %rd41;
	ld.global.f64 	%fd54, [%rd48];
	add.f64 	%fd55, %fd54, %fd50;
	add.s64 	%rd49, %rd47, %rd41;
	ld.global.f64 	%fd56, [%rd49];
	sub.f64 	%fd57, %fd56, %fd54;
	add.f64 	%fd58, %fd53, %fd57;
	add.s64 	%rd50, %rd48, %rd41;
	ld.global.f64 	%fd59, [%rd50];
	add.f64 	%fd60, %fd59, %fd55;
	add.s64 	%rd51, %rd49, %rd41;
	ld.global.f64 	%fd61, [%rd51];
	sub.f64 	%fd62, %fd61, %fd59;
	add.f64 	%fd63, %fd58, %fd62;
	add.s64 	%rd52, %rd50, %rd41;
	ld.global.f64 	%fd64, [%rd52];
	add.f64 	%fd65, %fd64, %fd60;
	add.s64 	%rd53, %rd51, %rd41;
	ld.global.f64 	%fd66, [%rd53];
	sub.f64 	%fd67, %fd66, %fd64;
	add.f64 	%fd68, %fd63, %fd67;
	add.s64 	%rd54, %rd52, %rd41;
	ld.global.f64 	%fd69, [%rd54];
	add.f64 	%fd70, %fd69, %fd65;
	add.s64 	%rd55, %rd53, %rd41;
	ld.global.f64 	%fd71, [%rd55];
	sub.f64 	%fd72, %fd71, %fd69;
	add.f64 	%fd73, %fd68, %fd72;
	add.s64 	%rd56, %rd54, %rd41;
	ld.global.f64 	%fd74, [%rd56];
	add.f64 	%fd75, %fd74, %fd70;
	add.s64 	%rd57, %rd55, %rd41;
	ld.global.f64 	%fd76, [%rd57];
	sub.f64 	%fd77, %fd76, %fd74;
	add.f64 	%fd78, %fd73, %fd77;
	add.s64 	%rd58, %rd56, %rd41;
	ld.global.f64 	%fd79, [%rd58];
	add.f64 	%fd80, %fd79, %fd75;
	add.s64 	%rd59, %rd57, %rd41;
	ld.global.f64 	%fd81, [%rd59];
	sub.f64 	%fd82, %fd81, %fd79;
	add.f64 	%fd83, %fd78, %fd82;
	add.s64 	%rd60, %rd58, %rd41;
	ld.global.f64 	%fd84, [%rd60];
	add.f64 	%fd85, %fd84, %fd80;
	add.s64 	%rd61, %rd59, %rd41;
	ld.global.f64 	%fd86, [%rd61];
	sub.f64 	%fd87, %fd86, %fd84;
	add.f64 	%fd88, %fd83, %fd87;
	add.s64 	%rd62, %rd60, %rd41;
	ld.global.f64 	%fd89, [%rd62];
	add.f64 	%fd90, %fd89, %fd85;
	add.s64 	%rd63, %rd61, %rd41;
	ld.global.f64 	%fd91, [%rd63];
	sub.f64 	%fd92, %fd91, %fd89;
	add.f64 	%fd93, %fd88, %fd92;
	add.s64 	%rd64, %rd62, %rd41;
	ld.global.f64 	%fd94, [%rd64];
	add.f64 	%fd95, %fd94, %fd90;
	add.s64 	%rd65, %rd63, %rd41;
	ld.global.f64 	%fd96, [%rd65];
	sub.f64 	%fd97, %fd96, %fd94;
	add.f64 	%fd98, %fd93, %fd97;
	add.s64 	%rd66, %rd64, %rd41;
	ld.global.f64 	%fd99, [%rd66];
	add.f64 	%fd100, %fd99, %fd95;
	add.s64 	%rd67, %rd65, %rd41;
	ld.global.f64 	%fd101, [%rd67];
	sub.f64 	%fd102, %fd101, %fd99;
	add.f64 	%fd103, %fd98, %fd102;
	add.s64 	%rd68, %rd66, %rd41;
	ld.global.f64 	%fd104, [%rd68];
	add.f64 	%fd105, %fd104, %fd100;
	add.s64 	%rd69, %rd67, %rd41;
	ld.global.f64 	%fd106, [%rd69];
	sub.f64 	%fd107, %fd106, %fd104;
	add.f64 	%fd108, %fd103, %fd107;
	add.s64 	%rd70, %rd68, %rd41;
	ld.global.f64 	%fd109, [%rd70];
	add.f64 	%fd217, %fd109, %fd105;
	add.s64 	%rd71, %rd69, %rd41;
	ld.global.f64 	%fd110, [%rd71];
	sub.f64 	%fd111, %fd110, %fd109;
	add.f64 	%fd218, %fd108, %fd111;
	add.s64 	%rd100, %rd100, %rd72;
	add.s32 	%r38, %r38, 16;
	setp.ne.s32 	%p6, %r38, 0;
	@%p6 bra 	$L__BB17_3;
	add.s64 	%rd103, %rd7, %rd100;
	add.s64 	%rd104, %rd8, %rd100;
$L__BB17_5:
	and.b32  	%r11, %r5, 15;
	setp.eq.s32 	%p7, %r11, 0;
	@%p7 bra 	$L__BB17_14;
	and.b32  	%r12, %r5, 7;
	setp.lt.u32 	%p8, %r11, 8;
	@%p8 bra 	$L__BB17_8;
	ld.global.f64 	%fd113, [%rd104];
	mul.wide.u32 	%rd73, %r2, 8;
	add.s64 	%rd74, %rd104, %rd73;
	add.f64 	%fd114, %fd113, %fd217;
	ld.global.f64 	%fd115, [%rd103];
	sub.f64 	%fd116, %fd115, %fd113;
	add.f64 	%fd117, %fd218, %fd116;
	add.s64 	%rd75, %rd103, %rd73;
	ld.global.f64 	%fd118, [%rd74];
	add.s64 	%rd76, %rd74, %rd73;
	add.f64 	%fd119, %fd118, %fd114;
	ld.global.f64 	%fd120, [%rd75];
	sub.f64 	%fd121, %fd120, %fd118;
	add.f64 	%fd122, %fd117, %fd121;
	add.s64 	%rd77, %rd75, %rd73;
	ld.global.f64 	%fd123, [%rd76];
	add.s64 	%rd78, %rd76, %rd73;
	add.f64 	%fd124, %fd123, %fd119;
	ld.global.f64 	%fd125, [%rd77];
	sub.f64 	%fd126, %fd125, %fd123;
	add.f64 	%fd127, %fd122, %fd126;
	add.s64 	%rd79, %rd77, %rd73;
	ld.global.f64 	%fd128, [%rd78];
	add.s64 	%rd80, %rd78, %rd73;
	add.f64 	%fd129, %fd128, %fd124;
	ld.global.f64 	%fd130, [%rd79];
	sub.f64 	%fd131, %fd130, %fd128;
	add.f64 	%fd132, %fd127, %fd131;
	add.s64 	%rd81, %rd79, %rd73;
	ld.global.f64 	%fd133, [%rd80];
	add.s64 	%rd82, %rd80, %rd73;
	add.f64 	%fd134, %fd133, %fd129;
	ld.global.f64 	%fd135, [%rd81];
	sub.f64 	%fd136, %fd135, %fd133;
	add.f64 	%fd137, %fd132, %fd136;
	add.s64 	%rd83, %rd81, %rd73;
	ld.global.f64 	%fd138, [%rd82];
	add.s64 	%rd84, %rd82, %rd73;
	add.f64 	%fd139, %fd138, %fd134;
	ld.global.f64 	%fd140, [%rd83];
	sub.f64 	%fd141, %fd140, %fd138;
	add.f64 	%fd142, %fd137, %fd141;
	add.s64 	%rd85, %rd83, %rd73;
	ld.global.f64 	%fd143, [%rd84];
	add.s64 	%rd86, %rd84, %rd73;
	add.f64 	%fd144, %fd143, %fd139;
	ld.global.f64 	%fd145, [%rd85];
	sub.f64 	%fd146, %fd145, %fd143;
	add.f64 	%fd147, %fd142, %fd146;
	add.s64 	%rd87, %rd85, %rd73;
	ld.global.f64 	%fd148, [%rd86];
	add.s64 	%rd104, %rd86, %rd73;
	add.f64 	%fd217, %fd148, %fd144;
	ld.global.f64 	%fd149, [%rd87];
	sub.f64 	%fd150, %fd149, %fd148;
	add.f64 	%fd218, %fd147, %fd150;
	add.s64 	%rd103, %rd87, %rd73;
$L__BB17_8:
	setp.eq.s32 	%p9, %r12, 0;
	@%p9 bra 	$L__BB17_14;
	and.b32  	%r13, %r5, 3;
	setp.lt.u32 	%p10, %r12, 4;
	@%p10 bra 	$L__BB17_11;
	ld.global.f64 	%fd152, [%rd104];
	mul.wide.u32 	%rd88, %r2, 8;
	add.s64 	%rd89, %rd104, %rd88;
	add.f64 	%fd153, %fd152, %fd217;
	ld.global.f64 	%fd154, [%rd103];
	sub.f64 	%fd155, %fd154, %fd152;
	add.f64 	%fd156, %fd218, %fd155;
	add.s64 	%rd90, %rd103, %rd88;
	ld.global.f64 	%fd157, [%rd89];
	add.s64 	%rd91, %rd89, %rd88;
	add.f64 	%fd158, %fd157, %fd153;
	ld.global.f64 	%fd159, [%rd90];
	sub.f64 	%fd160, %fd159, %fd157;
	add.f64 	%fd161, %fd156, %fd160;
	add.s64 	%rd92, %rd90, %rd88;
	ld.global.f64 	%fd162, [%rd91];
	add.s64 	%rd93, %rd91, %rd88;
	add.f64 	%fd163, %fd162, %fd158;
	ld.global.f64 	%fd164, [%rd92];
	sub.f64 	%fd165, %fd164, %fd162;
	add.f64 	%fd166, %fd161, %fd165;
	add.s64 	%rd94, %rd92, %rd88;
	ld.global.f64 	%fd167, [%rd93];
	add.s64 	%rd104, %rd93, %rd88;
	add.f64 	%fd217, %fd167, %fd163;
	ld.global.f64 	%fd168, [%rd94];
	sub.f64 	%fd169, %fd168, %fd167;
	add.f64 	%fd218, %fd166, %fd169;
	add.s64 	%rd103, %rd94, %rd88;
$L__BB17_11:
	setp.eq.s32 	%p11, %r13, 0;
	@%p11 bra 	$L__BB17_14;
	mul.wide.u32 	%rd22, %r2, 8;
	neg.s32 	%r39, %r13;
	mov.b64 	%rd107, 0;
$L__BB17_13:
	.pragma "nounroll";
	add.s64 	%rd96, %rd103, %rd107;
	add.s64 	%rd97, %rd104, %rd107;
	ld.global.f64 	%fd170, [%rd97];
	add.f64 	%fd217, %fd170, %fd217;
	ld.global.f64 	%fd171, [%rd96];
	sub.f64 	%fd172, %fd171, %fd170;
	add.f64 	%fd218, %fd218, %fd172;
	add.s64 	%rd107, %rd107, %rd22;
	add.s32 	%r39, %r39, 1;
	setp.ne.s32 	%p12, %r39, 0;
	@%p12 bra 	$L__BB17_13;
$L__BB17_14:
	st.shared.f64 	[%r7], %fd217;
	st.shared.f64 	[%r7+2048], %fd218;
$L__BB17_15:
	bar.sync 	0;
	setp.gt.u32 	%p13, %r3, 127;
	@%p13 bra 	$L__BB17_17;
	ld.shared.f64 	%fd173, [%r4+1024];
	ld.shared.f64 	%fd174, [%r4];
	add.f64 	%fd175, %fd173, %fd174;
	st.shared.f64 	[%r4], %fd175;
	ld.shared.f64 	%fd176, [%r4+3072];
	ld.shared.f64 	%fd177, [%r4+2048];
	add.f64 	%fd178, %fd176, %fd177;
	st.shared.f64 	[%r4+2048], %fd178;
$L__BB17_17:
	bar.sync 	0;
	setp.gt.u32 	%p14, %r3, 63;
	@%p14 bra 	$L__BB17_19;
	ld.shared.f64 	%fd179, [%r4+512];
	ld.shared.f64 	%fd180, [%r4];
	add.f64 	%fd181, %fd179, %fd180;
	st.shared.f64 	[%r4], %fd181;
	ld.shared.f64 	%fd182, [%r4+2560];
	ld.shared.f64 	%fd183, [%r4+2048];
	add.f64 	%fd184, %fd182, %fd183;
	st.shared.f64 	[%r4+2048], %fd184;
$L__BB17_19:
	bar.sync 	0;
	setp.gt.u32 	%p15, %r3, 31;
	@%p15 bra 	$L__BB17_21;
	ld.shared.f64 	%fd185, [%r4+256];
	ld.shared.f64 	%fd186, [%r4];
	add.f64 	%fd187, %fd185, %fd186;
	st.shared.f64 	[%r4], %fd187;
	ld.shared.f64 	%fd188, [%r4+2304];
	ld.shared.f64 	%fd189, [%r4+2048];
	add.f64 	%fd190, %fd188, %fd189;
	st.shared.f64 	[%r4+2048], %fd190;
$L__BB17_21:
	bar.sync 	0;
	setp.gt.u32 	%p16, %r3, 15;
	@%p16 bra 	$L__BB17_23;
	ld.shared.f64 	%fd191, [%r4+128];
	ld.shared.f64 	%fd192, [%r4];
	add.f64 	%fd193, %fd191, %fd192;
	st.shared.f64 	[%r4], %fd193;
	ld.shared.f64 	%fd194, [%r4+2176];
	ld.shared.f64 	%fd195, [%r4+2048];
	add.f64 	%fd196, %fd194, %fd195;
	st.shared.f64 	[%r4+2048], %fd196;
	ld.global.f64 	%fd197, [%rd4];
	fma.rn.f64 	%fd198, %fd1, %fd193, %fd197;
	st.global.f64 	[%rd4], %fd198;
	ld.global.f64 	%fd199, [%rd3];
	fma.rn.f64 	%fd200, %fd1, %fd196, %fd199;
	st.global.f64 	[%rd3], %fd200;
$L__BB17_23:
	ret;

}
	// .globl	_Z10update_imfPdS_PKdiiiii
.visible .entry _Z10update_imfPdS_PKdiiiii(
	.param .u64 .ptr .align 1 _Z10update_imfPdS_PKdiiiii_param_0,
	.param .u64 .ptr .align 1 _Z10update_imfPdS_PKdiiiii_param_1,
	.param .u64 .ptr .align 1 _Z10update_imfPdS_PKdiiiii_param_2,
	.param .u32 _Z10update_imfPdS_PKdiiiii_param_3,
	.param .u32 _Z10update_imfPdS_PKdiiiii_param_4,
	.param .u32 _Z10update_imfPdS_PKdiiiii_param_5,
	.param .u32 _Z10update_imfPdS_PKdiiiii_param_6,
	.param .u32 _Z10update_imfPdS_PKdiiiii_param_7
)
{
	.reg .pred 	%p<13>;
	.reg .b32 	%r<38>;
	.reg .b64 	%rd<43>;
	.reg .b64 	%fd<51>;
	// demoted variable
	.shared .align 8 .b8 _ZZ10update_imfPdS_PKdiiiiiE12sh_reduction[2048];
	ld.param.u64 	%rd18, [_Z10update_imfPdS_PKdiiiii_param_0];
	ld.param.u64 	%rd19, [_Z10update_imfPdS_PKdiiiii_param_1];
	ld.param.u64 	%rd20, [_Z10update_imfPdS_PKdiiiii_param_2];
	ld.param.u32 	%r15, [_Z10update_imfPdS_PKdiiiii_param_3];
	ld.param.u32 	%r16, [_Z10update_imfPdS_PKdiiiii_param_4];
	ld.param.u32 	%r17, [_Z10update_imfPdS_PKdiiiii_param_5];
	ld.param.u32 	%r18, [_Z10update_imfPdS_PKdiiiii_param_6];
	ld.param.u32 	%r19, [_Z10update_imfPdS_PKdiiiii_param_7];
	cvta.to.global.u64 	%rd1, %rd19;
	cvta.to.global.u64 	%rd2, %rd20;
	cvta.to.global.u64 	%rd21, %rd18;
	mov.u32 	%r20, %tid.x;
	mov.u32 	%r21, %tid.y;
	mov.u32 	%r22, %ntid.y;
	mad.lo.s32 	%r1, %r20, %r22, %r21;
	mov.u32 	%r2, %ntid.x;
	mad.lo.s32 	%r3, %r21, %r2, %r20;
	shl.b32 	%r23, %r3, 3;
	mov.u32 	%r24, _ZZ10update_imfPdS_PKdiiiiiE12sh_reduction;
	add.s32 	%r4, %r24, %r23;
	mov.b64 	%rd22, 0;
	st.shared.u64 	[%r4], %rd22;
	mov.u32 	%r25, %ctaid.x;
	mul.lo.s32 	%r26, %r25, %r2;
	mov.u32 	%r27, %ctaid.y;
	div.u32 	%r5, %r15, %r2;
	add.s32 	%r28, %r26, %r20;
	add.s32 	%r29, %r28, %r19;
	mul.wide.s32 	%rd23, %r29, 8;
	mov.u64 	%rd24, CONST_STD;
	add.s64 	%rd25, %rd24, %rd23;
	ld.const.f64 	%fd10, [%rd25];
	setp.gt.f64 	%p1, %fd10, 0d3EB0C6F7A0B5ED8D;
	selp.f64 	%fd11, %fd10, 0d3FF0000000000000, %p1;
	cvt.rn.f64.s32 	%fd12, %r15;
	div.rn.f64 	%fd1, %fd11, %fd12;
	add.s32 	%r30, %r26, %r21;
	mad.lo.s32 	%r31, %r16, %r27, %r30;
	mad.lo.s32 	%r6, %r31, %r15, %r20;
	mul.wide.s32 	%rd39, %r6, 8;
	add.s64 	%rd41, %rd2, %rd39;
	add.s64 	%rd40, %rd1, %rd39;
	mad.lo.s32 	%r32, %r17, %r27, %r28;
	mul.wide.u32 	%rd27, %r32, 8;
	add.s64 	%rd5, %rd21, %rd27;
	bar.sync 	0;
	setp.ge.s32 	%p2, %r30, %r18;
	setp.lt.s32 	%p3, %r5, 1;
	or.pred  	%p4, %p2, %p3;
	@%p4 bra 	$L__BB18_9;
	shl.b32 	%r33, %r1, 3;
	add.s32 	%r7, %r24, %r33;
	ld.shared.f64 	%fd50, [%r7];
	and.b32  	%r8, %r5, 3;
	setp.lt.u32 	%p5, %r5, 4;
	@%p5 bra 	$L__BB18_5;
	mul.wide.u32 	%rd7, %r2, 32;
	and.b32  	%r35, %r5, 2147483644;
	neg.s32 	%r36, %r35;
	mul.wide.u32 	%rd8, %r2, 8;
$L__BB18_3:
	add.s64 	%rd28, %rd1, %rd39;
	add.s64 	%rd29, %rd2, %rd39;
	ld.global.f64 	%fd14, [%rd29];
	add.f64 	%fd15, %fd14, %fd50;
	ld.global.f64 	%fd16, [%rd28];
	sub.f64 	%fd17, %fd16, %fd14;
	st.global.f64 	[%rd28], %fd17;
	add.s64 	%rd30, %rd29, %rd8;
	ld.global.f64 	%fd18, [%rd30];
	add.f64 	%fd19, %fd18, %fd15;
	add.s64 	%rd31, %rd28, %rd8;
	ld.global.f64 	%fd20, [%rd31];
	sub.f64 	%fd21, %fd20, %fd18;
	st.global.f64 	[%rd31], %fd21;
	add.s64 	%rd32, %rd30, %rd8;
	ld.global.f64 	%fd22, [%rd32];
	add.f64 	%fd23, %fd22, %fd19;
	add.s64 	%rd33, %rd31, %rd8;
	ld.global.f64 	%fd24, [%rd33];
	sub.f64 	%fd25, %fd24, %fd22;
	st.global.f64 	[%rd33], %fd25;
	add.s64 	%rd34, %rd32, %rd8;
	ld.global.f64 	%fd26, [%rd34];
	add.f64 	%fd50, %fd26, %fd23;
	add.s64 	%rd35, %rd33, %rd8;
	ld.global.f64 	%fd27, [%rd35];
	sub.f64 	%fd28, %fd27, %fd26;
	st.global.f64 	[%rd35], %fd28;
	add.s64 	%rd39, %rd39, %rd7;
	add.s32 	%r36, %r36, 4;
	setp.ne.s32 	%p6, %r36, 0;
	@%p6 bra 	$L__BB18_3;
	add.s64 	%rd40, %rd1, %rd39;
	add.s64 	%rd41, %rd2, %rd39;
$L__BB18_5:
	setp.eq.s32 	%p7, %r8, 0;
	@%p7 bra 	$L__BB18_8;
	mul.wide.u32 	%rd15, %r2, 8;
	neg.s32 	%r37, %r8;
	mov.b64 	%rd42, 0;
$L__BB18_7:
	.pragma "nounroll";
	add.s64 	%rd37, %rd40, %rd42;
	add.s64 	%rd38, %rd41, %rd42;
	ld.global.f64 	%fd29, [%rd38];
	add.f64 	%fd50, %fd29, %fd50;
	ld.global.f64 	%fd30, [%rd37];
	sub.f64 	%fd31, %fd30, %fd29;
	st.global.f64 	[%rd37], %fd31;
	add.s64 	%rd42, %rd42, %rd15;
	add.s32 	%r37, %r37, 1;
	setp.ne.s32 	%p8, %r37, 0;
	@%p8 bra 	$L__BB18_7;
$L__BB18_8:
	st.shared.f64 	[%r7], %fd50;
$L__BB18_9:
	bar.sync 	0;
	setp.gt.u32 	%p9, %r3, 127;
	@%p9 bra 	$L__BB18_11;
	ld.shared.f64 	%fd32, [%r4+1024];
	ld.shared.f64 	%fd33, [%r4];
	add.f64 	%fd34, %fd32, %fd33;
	st.shared.f64 	[%r4], %fd34;
$L__BB18_11:
	bar.sync 	0;
	setp.gt.u32 	%p10, %r3, 63;
	@%p10 bra 	$L__BB18_13;
	ld.shared.f64 	%fd35, [%r4+512];
	ld.shared.f64 	%fd36, [%r4];
	add.f64 	%fd37, %fd35, %fd36;
	st.shared.f64 	[%r4], %fd37;
$L__BB18_13:
	bar.sync 	0;
	setp.gt.u32 	%p11, %r3, 31;
	@%p11 bra 	$L__BB18_15;
	ld.shared.f64 	%fd38, [%r4+256];
	ld.shared.f64 	%fd39, [%r4];
	add.f64 	%fd40, %fd38, %fd39;
	st.shared.f64 	[%r4], %fd40;
$L__BB18_15:
	bar.sync 	0;
	setp.gt.u32 	%p12, %r3, 15;
	@%p12 bra 	$L__BB18_17;
	ld.shared.f64 	%fd41, [%r4+128];
	ld.shared.f64 	%fd42, [%r4];
	add.f64 	%fd43, %fd41, %fd42;
	st.shared.f64 	[%r4], %fd43;
	ld.global.f64 	%fd44, [%rd5];
	fma.rn.f64 	%fd45, %fd1, %fd43, %fd44;
	st.global.f64 	[%rd5], %fd45;
$L__BB18_17:
	ret;

}
	// .globl	_Z16update_imf_trendPdS_PKdS1_iiiii
.visible .entry _Z16update_imf_trendPdS_PKdS1_iiiii(
	.param .u64 .ptr .align 1 _Z16update_imf_trendPdS_PKdS1_iiiii_param_0,
	.param .u64 .ptr .align 1 _Z16update_imf_trendPdS_PKdS1_iiiii_param_1,
	.param .u64 .ptr .align 1 _Z16update_imf_trendPdS_PKdS1_iiiii_param_2,
	.param .u64 .ptr .align 1 _Z16update_imf_trendPdS_PKdS1_iiiii_param_3,
	.param .u32 _Z16update_imf_trendPdS_PKdS1_iiiii_param_4,
	.param .u32 _Z16update_imf_trendPdS_PKdS1_iiiii_param_5,
	.param .u32 _Z16update_imf_trendPdS_PKdS1_iiiii_param_6,
	.param .u32 _Z16update_imf_trendPdS_PKdS1_iiiii_param_7,
	.param .u32 _Z16update_imf_trendPdS_PKdS1_iiiii_param_8
)
{
	.reg .pred 	%p<17>;
	.reg .b32 	%r<40>;
	.reg .b64 	%rd<108>;
	.reg .b64 	%fd<217>;
	// demoted variable
	.shared .align 8 .b8 _ZZ16update_imf_trendPdS_PKdS1_iiiiiE12sh_reduction[4096];
	ld.param.u64 	%rd27, [_Z16update_imf_trendPdS_PKdS1_iiiii_param_0];
	ld.param.u64 	%rd28, [_Z16update_imf_trendPdS_PKdS1_iiiii_param_1];
	ld.param.u64 	%rd25, [_Z16update_imf_trendPdS_PKdS1_iiiii_param_2];
	ld.param.u64 	%rd26, [_Z16update_imf_trendPdS_PKdS1_iiiii_param_3];
	ld.param.u32 	%r17, [_Z16update_imf_trendPdS_PKdS1_iiiii_param_4];
	ld.param.u32 	%r18, [_Z16update_imf_trendPdS_PKdS1_iiiii_param_5];
	ld.param.u32 	%r19, [_Z16update_imf_trendPdS_PKdS1_iiiii_param_6];
	ld.param.u32 	%r20, [_Z16update_imf_trendPdS_PKdS1_iiiii_param_7];
	ld.param.u32 	%r21, [_Z16update_imf_trendPdS_PKdS1_iiiii_param_8];
	cvta.to.global.u64 	%rd29, %rd25;
	cvta.to.global.u64 	%rd30, %rd26;
	cvta.to.global.u64 	%rd31, %rd27;
	cvta.to.global.u64 	%rd32, %rd28;
	mov.u32 	%r22, %tid.x;
	mov.u32 	%r23, %tid.y;
	mov.u32 	%r24, %ntid.y;
	mad.lo.s32 	%r1, %r22, %r24, %r23;
	mov.u32 	%r2, %ntid.x;
	mad.lo.s32 	%r3, %r23, %r2, %r22;
	shl.b32 	%r25, %r3, 3;
	mov.u32 	%r26, _ZZ16update_imf_trendPdS_PKdS1_iiiiiE12sh_reduction;
	add.s32 	%r4, %r26, %r25;
	mov.b64 	%rd33, 0;
	st.shared.u64 	[%r4], %rd33;
	st.shared.u64 	[%r4+2048], %rd33;
	mov.u32 	%r27, %ctaid.x;
	mul.lo.s32 	%r28, %r27, %r2;
	mov.u32 	%r29, %ctaid.y;
	div.u32 	%r5, %r17, %r2;
	add.s32 	%r30, %r28, %r22;
	add.s32 	%r31, %r30, %r21;
	mul.wide.s32 	%rd34, %r31, 8;
	mov.u64 	%rd35, CONST_STD;
	add.s64 	%rd36, %rd35, %rd34;
	ld.const.f64 	%fd32, [%rd36];
	setp.gt.f64 	%p1, %fd32, 0d3EB0C6F7A0B5ED8D;
	selp.f64 	%fd33, %fd32, 0d3FF0000000000000, %p1;
	cvt.rn.f64.s32 	%fd34, %r17;
	div.rn.f64 	%fd1, %fd33, %fd34;
	add.s32 	%r32, %r28, %r23;
	mad.lo.s32 	%r33, %r18, %r29, %r32;
	mad.lo.s32 	%r6, %r33, %r17, %r22;
	mul.wide.s32 	%rd100, %r6, 8;
	add.s64 	%rd104, %rd30, %rd100;
	add.s64 	%rd103, %rd29, %rd100;
	mad.lo.s32 	%r34, %r19, %r29, %r30;
	mul.wide.u32 	%rd38, %r34, 8;
	add.s64 	%rd3, %rd32, %rd38;
	add.s64 	%rd4, %rd31, %rd38;
	bar.sync 	0;
	setp.ge.s32 	%p2, %r32, %r20;
	setp.lt.s32 	%p3, %r5, 1;
	or.pred  	%p4, %p2, %p3;
	@%p4 bra 	$L__BB19_15;
	shl.b32 	%r35, %r1, 3;
	add.s32 	%r7, %r26, %r35;
	ld.shared.f64 	%fd215, [%r7];
	ld.shared.f64 	%fd216, [%r7+2048];
	setp.lt.u32 	%p5, %r5, 16;
	@%p5 bra 	$L__BB19_5;
	and.b32  	%r37, %r5, 2147483632;
	neg.s32 	%r38, %r37;
	mul.wide.u32 	%rd41, %r2, 8;
	mul.wide.u32 	%rd72, %r2, 128;
$L__BB19_3:
	.pragma "nounroll";
	ld.param.u64 	%rd99, [_Z16update_imf_trendPdS_PKdS1_iiiii_param_3];
	ld.param.u64 	%rd98, [_Z16update_imf_trendPdS_PKdS1_iiiii_param_2];
	cvta.to.global.u64 	%rd7, %rd98;
	add.s64 	%rd39, %rd7, %rd100;
	cvta.to.global.u64 	%rd8, %rd99;
	add.s64 	%rd40, %rd8, %rd100;
	ld.global.f64 	%fd36, [%rd40];
	add.f64 	%fd37, %fd36, %fd215;
	ld.global.f64 	%fd38, [%rd39];
	sub.f64 	%fd39, %fd38, %fd36;
	add.f64 	%fd40, %fd216, %fd39;
	add.s64 	%rd42, %rd40, %rd41;
	ld.global.f64 	%fd41, [%rd42];
	add.f64 	%fd42, %fd41, %fd37;
	add.s64 	%rd43, %rd39, %rd41;
	ld.global.f64 	%fd43, [%rd43];
	sub.f64 	%fd44, %fd43, %fd41;
	add.f64 	%fd45, %fd40, %fd44;
	add.s64 	%rd44, %rd42, %rd41;
	ld.global.f64 	%fd46, [%rd44];
	add.f64 	%fd47, %fd46, %fd42;
	add.s64 	%rd45, %rd43, %rd41;
	ld.global.f64 	%fd48, [%rd45];
	sub.f64 	%fd49, %fd48, %fd46;
	add.f64 	%fd50, %fd45, %fd49;
	add.s64 	%rd46, %rd44, %rd41;
	ld.global.f64 	%fd51, [%rd46];
	add.f64 	%fd52, %fd51, %fd47;
	add.s64 	%rd47, %rd45, %rd41;
	ld.global.f64 	%fd53, [%rd47];
	sub.f64 	%fd54, %fd53, %fd51;
	add.f64 	%fd55, %fd50, %fd54;
	add.s64 	%rd48, %rd46, %rd41;
	ld.global.f64 	%fd56, [%rd48];
	add.f64 	%fd57, %fd56, %fd52;
	add.s64 	%rd49, %rd47, %rd41;
	ld.global.f64 	%fd58, [%rd49];
	sub.f64 	%fd59, %fd58, %fd56;
	add.f64 	%fd60, %fd55, %fd59;
	add.s64 	%rd50, %rd48, %rd41;
	ld.global.f64 	%fd61, [%rd50];
	add.f64 	%fd62, %fd61, %fd57;
	add.s64 	%rd51, %rd49, %rd41;
	ld.global.f64 	%fd63, [%rd51];
	sub.f64 	%fd64, %fd63, %fd61;
	add.f64 	%fd65, %fd60, %fd64;
	add.s64 	%rd52, %rd50, %rd41;
	ld.global.f64 	%fd66, [%rd52];
	add.f64 	%fd67, %fd66, %fd62;
	add.s64 	%rd53, %rd51, %rd41;
	ld.global.f64 	%fd68, [%rd53];
	sub.f64 	%fd69, %fd68, %fd66;
	add.f64 	%fd70, %fd65, %fd69;
	add.s64 	%rd54, %rd52, %rd41;
	ld.global.f64 	%fd71, [%rd54];
	add.f64 	%fd72, %fd71, %fd67;
	add.s64 	%rd55, %rd53, %rd41;
	ld.global.f64 	%fd73, [%rd55];
	sub.f64 	%fd74, %fd73, %fd71;
	add.f64 	%fd75, %fd70, %fd74;
	add.s64 	%rd56, %rd54, %rd41;
	ld.global.f64 	%fd76, [%rd56];
	add.f64 	%fd77, %fd76, %fd72;
	add.s64 	%rd57, %rd55, %rd41;
	ld.global.f64 	%fd78, [%rd57];
	sub.f64 	%fd79, %fd78, %fd76;
	add.f64 	%fd80, %fd75, %fd79;
	add.s64 	%rd58, %rd56, %rd41;
	ld.global.f64 	%fd81, [%rd58];
	add.f64 	%fd82, %fd81, %fd77;
	add.s64 	%rd59, %rd57, %rd41;
	ld.global.f64 	%fd83, [%rd59];
	sub.f64 	%fd84, %fd83, %fd81;
	add.f64 	%fd85, %fd80, %fd84;
	add.s64 	%rd60, %rd58, %rd41;
	ld.global.f64 	%fd86, [%rd60];
	add.f64 	%fd87, %fd86, %fd82;
	add.s64 	%rd61, %rd59, %rd41;
	ld.global.f64 	%fd88, [%rd61];
	sub.f64 	%fd89, %fd88, %fd86;
	add.f64 	%fd90, %fd85, %fd89;
	add.s64 	%rd62, %rd60, %rd41;
	ld.global.f64 	%fd91, [%rd62];
	add.f64 	%fd92, %fd91, %fd87;
	add.s64 	%rd63, %rd61, %rd41;
	ld.global.f64 	%fd93, [%rd63];
	sub.f64 	%fd94, %fd93, %fd91;
	add.f64 	%fd95, %fd90, %fd94;
	add.s64 	%rd64, %rd62, %rd41;
	ld.global.f64 	%fd96, [%rd64];
	add.f64 	%fd97, %fd96, %fd92;
	add.s64 	%rd65, %rd63, %rd41;
	ld.global.f64 	%fd98, [%rd65];
	sub.f64 	%fd99, %fd98, %fd96;
	add.f64 	%fd100, %fd95, %fd99;
	add.s64 	%rd66, %rd64, %rd41;
	ld.global.f64 	%fd101, [%rd66];
	add.f64 	%fd102, %fd101, %fd97;
	add.s64 	%rd67, %rd65, %rd41;
	ld.global.f64 	%fd103, [%rd67];
	sub.f64 	%fd104, %fd103, %fd101;
	add.f64 	%fd105, %fd100, %fd104;
	add.s64 	%rd68, %rd66, %rd41;
	ld.global.f64 	%fd106, [%rd68];
	add.f64 	%fd107, %fd106, %fd102;
	add.s64 	%rd69, %rd67, %rd41;
	ld.global.f64 	%fd108, [%rd69];
	sub.f64 	%fd109, %fd108, %fd106;
	add.f64 	%fd110, %fd105, %fd109;
	add.s64 	%rd70, %rd68, %rd41;
	ld.global.f64 	%fd111, [%rd70];
	add.f64 	%fd215, %fd111, %fd107;
	add.s64 	%rd71, %rd69, %rd41;
	ld.global.f64 	%fd112, [%rd71];
	sub.f64 	%fd113, %fd112, %fd111;
	add.f64 	%fd216, %fd110, %fd113;
	add.s64 	%rd100, %rd100, %rd72;
	add.s32 	%r38, %r38, 16;
	setp.ne.s32 	%p6, %r38, 0;
	@%p6 bra 	$L__BB19_3;
	add.s64 	%rd103, %rd7, %rd100;
	add.s64 	%rd104, %rd8, %rd100;
$L__BB19_5:
	and.b32  	%r11, %r5, 15;
	setp.eq.s32 	%p7, %r11, 0;
	@%p7 bra 	$L__BB19_14;
	and.b32  	%r12, %r5, 7;
	setp.lt.u32 	%p8, %r11, 8;
	@%p8 bra 	$L__BB19_8;
	ld.global.f64 	%fd115, [%rd104];
	mul.wide.u32 	%rd73, %r2, 8;
	add.s64 	%rd74, %rd104, %rd73;
	add.f64 	%fd116, %fd115, %fd215;
	ld.global.f64 	%fd117, [%rd103];
	sub.f64 	%fd118, %fd117, %fd115;
	add.f64 	%fd119, %fd216, %fd118;
	add.s64 	%rd75, %rd103, %rd73;
	ld.global.f64 	%fd120, [%rd74];
	add.s64 	%rd76, %rd74, %rd73;
	add.f64 	%fd121, %fd120, %fd116;
	ld.global.f64 	%fd122, [%rd75];
	sub.f64 	%fd123, %fd122, %fd120;
	add.f64 	%fd124, %fd119, %fd123;
	add.s64 	%rd77, %rd75, %rd73;
	ld.global.f64 	%fd125, [%rd76];
	add.s64 	%rd78, %rd76, %rd73;
	add.f64 	%fd126, %fd125, %fd121;
	ld.global.f64 	%fd127, [%rd77];
	sub.f64 	%fd128, %fd127, %fd125;
	add.f64 	%fd129, %fd124, %fd128;
	add.s64 	%rd79, %rd77, %rd73;
	ld.global.f64 	%fd130, [%rd78];
	add.s64 	%rd80, %rd78, %rd73;
	add.f64 	%fd131, %fd130, %fd126;
	ld.global.f64 	%fd132, [%rd79];
	sub.f64 	%fd133, %fd132, %fd130;
	add.f64 	%fd134, %fd129, %fd133;
	add.s64 	%rd81, %rd79, %rd73;
	ld.global.f64 	%fd135, [%rd80];
	add.s64 	%rd82, %rd80, %rd73;
	add.f64 	%fd136, %fd135, %fd131;
	ld.global.f64 	%fd137, [%rd81];
	sub.f64 	%fd138, %fd137, %fd135;
	add.f64 	%fd139, %fd134, %fd138;
	add.s64 	%rd83, %rd81, %rd73;
	ld.global.f64 	%fd140, [%rd82];
	add.s64 	%rd84, %rd82, %rd73;
	add.f64 	%fd141, %fd140, %fd136;
	ld.global.f64 	%fd142, [%rd83];
	sub.f64 	%fd143, %fd142, %fd140;
	add.f64 	%fd144, %fd139, %fd143;
	add.s64 	%rd85, %rd83, %rd73;
	ld.global.f64 	%fd145, [%rd84];
	add.s64 	%rd86, %rd84, %rd73;
	add.f64 	%fd146, %fd145, %fd141;
	ld.global.f64 	%fd147, [%rd85];
	sub.f64 	%fd148, %fd147, %fd145;
	add.f64 	%fd149, %fd144, %fd148;
	add.s64 	%rd87, %rd85, %rd73;
	ld.global.f64 	%fd150, [%rd86];
	add.s64 	%rd104, %rd86, %rd73;
	add.f64 	%fd215, %fd150, %fd146;
	ld.global.f64 	%fd151, [%rd87];
	sub.f64 	%fd152, %fd151, %fd150;
	add.f64 	%fd216, %fd149, %fd152;
	add.s64 	%rd103, %rd87, %rd73;
$L__BB19_8:
	setp.eq.s32 	%p9, %r12, 0;
	@%p9 bra 	$L__BB19_14;
	and.b32  	%r13, %r5, 3;
	setp.lt.u32 	%p10, %r12, 4;
	@%p10 bra 	$L__BB19_11;
	ld.global.f64 	%fd154, [%rd104];
	mul.wide.u32 	%rd88, %r2, 8;
	add.s64 	%rd89, %rd104, %rd88;
	add.f64 	%fd155, %fd154, %fd215;
	ld.global.f64 	%fd156, [%rd103];
	sub.f64 	%fd157, %fd156, %fd154;
	add.f64 	%fd158, %fd216, %fd157;
	add.s64 	%rd90, %rd103, %rd88;
	ld.global.f64 	%fd159, [%rd89];
	add.s64 	%rd91, %rd89, %rd88;
	add.f64 	%fd160, %fd159, %fd155;
	ld.global.f64 	%fd161, [%rd90];
	sub.f64 	%fd162, %fd161, %fd159;
	add.f64 	%fd163, %fd158, %fd162;
	add.s64 	%rd92, %rd90, %rd88;
	ld.global.f64 	%fd164, [%rd91];
	add.s64 	%rd93, %rd91, %rd88;
	add.f64 	%fd165, %fd164, %fd160;
	ld.global.f64 	%fd166, [%rd92];
	sub.f64 	%fd167, %fd166, %fd164;
	add.f64 	%fd168, %fd163, %fd167;
	add.s64 	%rd94, %rd92, %rd88;
	ld.global.f64 	%fd169, [%rd93];
	add.s64 	%rd104, %rd93, %rd88;
	add.f64 	%fd215, %fd169, %fd165;
	ld.global.f64 	%fd170, [%rd94];
	sub.f64 	%fd171, %fd170, %fd169;
	add.f64 	%fd216, %fd168, %fd171;
	add.s64 	%rd103, %rd94, %rd88;
$L__BB19_11:
	setp.eq.s32 	%p11, %r13, 0;
	@%p11 bra 	$L__BB19_14;
	mul.wide.u32 	%rd22, %r2, 8;
	neg.s32 	%r39, %r13;
	mov.b64 	%rd107, 0;
$L__BB19_13:
	.pragma "nounroll";
	add.s64 	%rd96, %rd103, %rd107;
	add.s64 	%rd97, %rd104, %rd107;
	ld.global.f64 	%fd172, [%rd97];
	add.f64 	%fd215, %fd172, %fd215;
	ld.global.f64 	%fd173, [%rd96];
	sub.f64 	%fd174, %fd173, %fd172;
	add.f64 	%fd216, %fd216, %fd174;
	add.s64 	%rd107, %rd107, %rd22;
	add.s32 	%r39, %r39, 1;
	setp.ne.s32 	%p12, %r39, 0;
	@%p12 bra 	$L__BB19_13;
$L__BB19_14:
	st.shared.f64 	[%r7], %fd215;
	st.shared.f64 	[%r7+2048], %fd216;
$L__BB19_15:
	bar.sync 	0;
	setp.gt.u32 	%p13, %r3, 127;
	@%p13 bra 	$L__BB19_17;
	ld.shared.f64 	%fd175, [%r4+1024];
	ld.shared.f64 	%fd176, [%r4];
	add.f64 	%fd177, %fd175, %fd176;
	st.shared.f64 	[%r4], %fd177;
	ld.shared.f64 	%fd178, [%r4+3072];
	ld.shared.f64 	%fd179, [%r4+2048];
	add.f64 	%fd180, %fd178, %fd179;
	st.shared.f64 	[%r4+2048], %fd180;
$L__BB19_17:
	bar.sync 	0;
	setp.gt.u32 	%p14, %r3, 63;
	@%p14 bra 	$L__BB19_19;
	ld.shared.f64 	%fd181, [%r4+512];
	ld.shared.f64 	%fd182, [%r4];
	add.f64 	%fd183, %fd181, %fd182;
	st.shared.f64 	[%r4], %fd183;
	ld.shared.f64 	%fd184, [%r4+2560];
	ld.shared.f64 	%fd185, [%r4+2048];
	add.f64 	%fd186, %fd184, %fd185;
	st.shared.f64 	[%r4+2048], %fd186;
$L__BB19_19:
	bar.sync 	0;
	setp.gt.u32 	%p15, %r3, 31;
	@%p15 bra 	$L__BB19_22;
	ld.shared.f64 	%fd187, [%r4+256];
	ld.shared.f64 	%fd188, [%r4];
	add.f64 	%fd30, %fd187, %fd188;
	st.shared.f64 	[%r4], %fd30;
	ld.shared.f64 	%fd189, [%r4+2304];
	ld.shared.f64 	%fd190, [%r4+2048];
	add.f64 	%fd31, %fd189, %fd190;
	st.shared.f64 	[%r4+2048], %fd31;
	setp.gt.u32 	%p16, %r3, 15;
	@%p16 bra 	$L__BB19_22;
	ld.shared.f64 	%fd191, [%r4+128];
	add.f64 	%fd192, %fd191, %fd30;
	st.shared.f64 	[%r4], %fd192;
	ld.shared.f64 	%fd193, [%r4+2176];
	add.f64 	%fd194, %fd193, %fd31;
	st.shared.f64 	[%r4+2048], %fd194;
	ld.global.f64 	%fd195, [%rd3];
	fma.rn.f64 	%fd196, %fd1, %fd192, %fd195;
	st.global.f64 	[%rd3], %fd196;
	ld.global.f64 	%fd197, [%rd4];
	fma.rn.f64 	%fd198, %fd1, %fd194, %fd197;
	st.global.f64 	[%rd4], %fd198;
$L__BB19_22:
	ret;

}
	// .globl	_Z9update_x0PdPKdiii
.visible .entry _Z9update_x0PdPKdiii(
	.param .u64 .ptr .align 1 _Z9update_x0PdPKdiii_param_0,
	.param .u64 .ptr .align 1 _Z9update_x0PdPKdiii_param_1,
	.param .u32 _Z9update_x0PdPKdiii_param_2,
	.param .u32 _Z9update_x0PdPKdiii_param_3,
	.param .u32 _Z9update_x0PdPKdiii_param_4
)
{
	.reg .pred 	%p<10>;
	.reg .b32 	%r<21>;
	.reg .b64 	%rd<93>;
	.reg .b64 	%fd<88>;

	ld.param.u64 	%rd25, [_Z9update_x0PdPKdiii_param_0];
	ld.param.u64 	%rd26, [_Z9update_x0PdPKdiii_param_1];
	ld.param.u32 	%r13, [_Z9update_x0PdPKdiii_param_2];
	ld.param.u32 	%r11, [_Z9update_x0PdPKdiii_param_3];
	ld.param.u32 	%r12, [_Z9update_x0PdPKdiii_param_4];
	cvta.to.global.u64 	%rd1, %rd25;
	cvta.to.global.u64 	%rd2, %rd26;
	mov.u32 	%r14, %tid.x;
	mov.u32 	%r15, %ctaid.x;
	mov.u32 	%r16, %ntid.x;
	mad.lo.s32 	%r17, %r15, %r16, %r14;
	mul.lo.s32 	%r1, %r13, %r17;
	mul.wide.s32 	%rd85, %r1, 8;
	add.s64 	%rd89, %rd2, %rd85;
	add.s64 	%rd88, %rd1, %rd85;
	setp.lt.s32 	%p1, %r11, 1;
	@%p1 bra 	$L__BB20_14;
	and.b32  	%r2, %r11, 15;
	setp.lt.u32 	%p2, %r11, 16;
	@%p2 bra 	$L__BB20_5;
	mul.wide.s32 	%rd6, %r12, 128;
	and.b32  	%r18, %r11, 2147483632;
	neg.s32 	%r19, %r18;
	mul.wide.s32 	%rd7, %r12, 8;
$L__BB20_3:
	.pragma "nounroll";
	add.s64 	%rd28, %rd1, %rd85;
	add.s64 	%rd29, %rd2, %rd85;
	ld.global.f64 	%fd1, [%rd29];
	ld.global.f64 	%fd2, [%rd28];
	sub.f64 	%fd3, %fd2, %fd1;
	st.global.f64 	[%rd28], %fd3;
	add.s64 	%rd30, %rd29, %rd7;
	ld.global.f64 	%fd4, [%rd30];
	add.s64 	%rd31, %rd28, %rd7;
	ld.global.f64 	%fd5, [%rd31];
	sub.f64 	%fd6, %fd5, %fd4;
	st.global.f64 	[%rd31], %fd6;
	add.s64 	%rd32, %rd30, %rd7;
	ld.global.f64 	%fd7, [%rd32];
	add.s64 	%rd33, %rd31, %rd7;
	ld.global.f64 	%fd8, [%rd33];
	sub.f64 	%fd9, %fd8, %fd7;
	st.global.f64 	[%rd33], %fd9;
	add.s64 	%rd34, %rd32, %rd7;
	ld.global.f64 	%fd10, [%rd34];
	add.s64 	%rd35, %rd33, %rd7;
	ld.global.f64 	%fd11, [%rd35];
	sub.f64 	%fd12, %fd11, %fd10;
	st.global.f64 	[%rd35], %fd12;
	add.s64 	%rd36, %rd34, %rd7;
	ld.global.f64 	%fd13, [%rd36];
	add.s64 	%rd37, %rd35, %rd7;
	ld.global.f64 	%fd14, [%rd37];
	sub.f64 	%fd15, %fd14, %fd13;
	st.global.f64 	[%rd37], %fd15;
	add.s64 	%rd38, %rd36, %rd7;
	ld.global.f64 	%fd16, [%rd38];
	add.s64 	%rd39, %rd37, %rd7;
	ld.global.f64 	%fd17, [%rd39];
	sub.f64 	%fd18, %fd17, %fd16;
	st.global.f64 	[%rd39], %fd18;
	add.s64 	%rd40, %rd38, %rd7;
	ld.global.f64 	%fd19, [%rd40];
	add.s64 	%rd41, %rd39, %rd7;
	ld.global.f64 	%fd20, [%rd41];
	sub.f64 	%fd21, %fd20, %fd19;
	st.global.f64 	[%rd41], %fd21;
	add.s64 	%rd42, %rd40, %rd7;
	ld.global.f64 	%fd22, [%rd42];
	add.s64 	%rd43, %rd41, %rd7;
	ld.global.f64 	%fd23, [%rd43];
	sub.f64 	%fd24, %fd23, %fd22;
	st.global.f64 	[%rd43], %fd24;
	add.s64 	%rd44, %rd42, %rd7;
	ld.global.f64 	%fd25, [%rd44];
	add.s64 	%rd45, %rd43, %rd7;
	ld.global.f64 	%fd26, [%rd45];
	sub.f64 	%fd27, %fd26, %fd25;
	st.global.f64 	[%rd45], %fd27;
	add.s64 	%rd46, %rd44, %rd7;
	ld.global.f64 	%fd28, [%rd46];
	add.s64 	%rd47, %rd45, %rd7;
	ld.global.f64 	%fd29, [%rd47];
	sub.f64 	%fd30, %fd29, %fd28;
	st.global.f64 	[%rd47], %fd30;
	add.s64 	%rd48, %rd46, %rd7;
	ld.global.f64 	%fd31, [%rd48];
	add.s64 	%rd49, %rd47, %rd7;
	ld.global.f64 	%fd32, [%rd49];
	sub.f64 	%fd33, %fd32, %fd31;
	st.global.f64 	[%rd49], %fd33;
	add.s64 	%rd50, %rd48, %rd7;
	ld.global.f64 	%fd34, [%rd50];
	add.s64 	%rd51, %rd49, %rd7;
	ld.global.f64 	%fd35, [%rd51];
	sub.f64 	%fd36, %fd35, %fd34;
	st.global.f64 	[%rd51], %fd36;
	add.s64 	%rd52, %rd50, %rd7;
	ld.global.f64 	%fd37, [%rd52];
	add.s64 	%rd53, %rd51, %rd7;
	ld.global.f64 	%fd38, [%rd53];
	sub.f64 	%fd39, %fd38, %fd37;
	st.global.f64 	[%rd53], %fd39;
	add.s64 	%rd54, %rd52, %rd7;
	ld.global.f64 	%fd40, [%rd54];
	add.s64 	%rd55, %rd53, %rd7;
	ld.global.f64 	%fd41, [%rd55];
	sub.f64 	%fd42, %fd41, %fd40;
	st.global.f64 	[%rd55], %fd42;
	add.s64 	%rd56, %rd54, %rd7;
	ld.global.f64 	%fd43, [%rd56];
	add.s64 	%rd57, %rd55, %rd7;
	ld.global.f64 	%fd44, [%rd57];
	sub.f64 	%fd45, %fd44, %fd43;
	st.global.f64 	[%rd57], %fd45;
	add.s64 	%rd58, %rd56, %rd7;
	ld.global.f64 	%fd46, [%rd58];
	add.s64 	%rd59, %rd57, %rd7;
	ld.global.f64 	%fd47, [%rd59];
	sub.f64 	%fd48, %fd47, %fd46;
	st.global.f64 	[%rd59], %fd48;
	add.s64 	%rd85, %rd85, %rd6;
	add.s32 	%r19, %r19, 16;
	setp.ne.s32 	%p3, %r19, 0;
	@%p3 bra 	$L__BB20_3;
	add.s64 	%rd88, %rd1, %rd85;
	add.s64 	%rd89, %rd2, %rd85;
$L__BB20_5:
	setp.eq.s32 	%p4, %r2, 0;
	@%p4 bra 	$L__BB20_14;
	and.b32  	%r6, %r11, 7;
	setp.lt.u32 	%p5, %r2, 8;
	@%p5 bra 	$L__BB20_8;
	ld.global.f64 	%fd49, [%rd89];
	mul.wide.s32 	%rd60, %r12, 8;
	add.s64 	%rd61, %rd89, %rd60;
	ld.global.f64 	%fd50, [%rd88];
	sub.f64 	%fd51, %fd50, %fd49;
	st.global.f64 	[%rd88], %fd51;
	add.s64 	%rd62, %rd88, %rd60;
	ld.global.f64 	%fd52, [%rd61];
	add.s64 	%rd63, %rd61, %rd60;
	ld.global.f64 	%fd53, [%rd62];
	sub.f64 	%fd54, %fd53, %fd52;
	st.global.f64 	[%rd62], %fd54;
	add.s64 	%rd64, %rd62, %rd60;
	ld.global.f64 	%fd55, [%rd63];
	add.s64 	%rd65, %rd63, %rd60;
	ld.global.f64 	%fd56, [%rd64];
	sub.f64 	%fd57, %fd56, %fd55;
	st.global.f64 	[%rd64], %fd57;
	add.s64 	%rd66, %rd64, %rd60;
	ld.global.f64 	%fd58, [%rd65];
	add.s64 	%rd67, %rd65, %rd60;
	ld.global.f64 	%fd59, [%rd66];
	sub.f64 	%fd60, %fd59, %fd58;
	st.global.f64 	[%rd66], %fd60;
	add.s64 	%rd68, %rd66, %rd60;
	ld.global.f64 	%fd61, [%rd67];
	add.s64 	%rd69, %rd67, %rd60;
	ld.global.f64 	%fd62, [%rd68];
	sub.f64 	%fd63, %fd62, %fd61;
	st.global.f64 	[%rd68], %fd63;
	add.s64 	%rd70, %rd68, %rd60;
	ld.global.f64 	%fd64, [%rd69];
	add.s64 	%rd71, %rd69, %rd60;
	ld.global.f64 	%fd65, [%rd70];
	sub.f64 	%fd66, %fd65, %fd64;
	st.global.f64 	[%rd70], %fd66;
	add.s64 	%rd72, %rd70, %rd60;
	ld.global.f64 	%fd67, [%rd71];
	add.s64 	%rd73, %rd71, %rd60;
	ld.global.f64 	%fd68, [%rd72];
	sub.f64 	%fd69, %fd68, %fd67;
	st.global.f64 	[%rd72], %fd69;
	add.s64 	%rd74, %rd72, %rd60;
	ld.global.f64 	%fd70, [%rd73];
	add.s64 	%rd89, %rd73, %rd60;
	ld.global.f64 	%fd71, [%rd74];
	sub.f64 	%fd72, %fd71, %fd70;
	st.global.f64 	[%rd74], %fd72;
	add.s64 	%rd88, %rd74, %rd60;
$L__BB20_8:
	setp.eq.s32 	%p6, %r6, 0;
	@%p6 bra 	$L__BB20_14;
	and.b32  	%r7, %r11, 3;
	setp.lt.u32 	%p7, %r6, 4;
	@%p7 bra 	$L__BB20_11;
	ld.global.f64 	%fd73, [%rd89];
	mul.wide.s32 	%rd75, %r12, 8;
	add.s64 	%rd76, %rd89, %rd75;
	ld.global.f64 	%fd74, [%rd88];
	sub.f64 	%fd75, %fd74, %fd73;
	st.global.f64 	[%rd88], %fd75;
	add.s64 	%rd77, %rd88, %rd75;
	ld.global.f64 	%fd76, [%rd76];
	add.s64 	%rd78, %rd76, %rd75;
	ld.global.f64 	%fd77, [%rd77];
	sub.f64 	%fd78, %fd77, %fd76;
	st.global.f64 	[%rd77], %fd78;
	add.s64 	%rd79, %rd77, %rd75;
	ld.global.f64 	%fd79, [%rd78];
	add.s64 	%rd80, %rd78, %rd75;
	ld.global.f64 	%fd80, [%rd79];
	sub.f64 	%fd81, %fd80, %fd79;
	st.global.f64 	[%rd79], %fd81;
	add.s64 	%rd81, %rd79, %rd75;
	ld.global.f64 	%fd82, [%rd80];
	add.s64 	%rd89, %rd80, %rd75;
	ld.global.f64 	%fd83, [%rd81];
	sub.f64 	%fd84, %fd83, %fd82;
	st.global.f64 	[%rd81], %fd84;
	add.s64 	%rd88, %rd81, %rd75;
$L__BB20_11:
	setp.eq.s32 	%p8, %r7, 0;
	@%p8 bra 	$L__BB20_14;
	mul.wide.s32 	%rd22, %r12, 8;
	neg.s32 	%r20, %r7;
	mov.b64 	%rd92, 0;
$L__BB20_13:
	.pragma "nounroll";
	add.s64 	%rd83, %rd88, %rd92;
	add.s64 	%rd84, %rd89, %rd92;
	ld.global.f64 	%fd85, [%rd84];
	ld.global.f64 	%fd86, [%rd83];
	sub.f64 	%fd87, %fd86, %fd85;
	st.global.f64 	[%rd83], %fd87;
	add.s64 	%rd92, %rd92, %rd22;
	add.s32 	%r20, %r20, 1;
	setp.ne.s32 	%p9, %r20, 0;
	@%p9 bra 	$L__BB20_13;
$L__BB20_14:
	ret;

}


// ===== COMPILED SASS (sm_100) =====

	.target	sm_100

	.elftype	@"ET_EXEC"


//--------------------- .note.nv.tkinfo           --------------------------
	.section	.note.nv.tkinfo,"",@"SHT_NOTE"
	.sectionflags	@"SHF_NOTE_NV_TKINFO"
	.tkinfo
        /*0018*/ 	.word	0x00000002
        /*0030*/ 	.string	""
        /*0030*/ 	.string	"ptxas"
        /*0030*/ 	.string	"Cuda compilation tools, release 13.0, V13.0.88"
        /*0030*/ 	.string	"Build cuda_13.0.r13.0/compiler.36424714_0"
        /*0030*/ 	.string	"-arch sm_100 -m 64 "



//--------------------- .note.nv.cuinfo           --------------------------
	.section	.note.nv.cuinfo,"",@"SHT_NOTE"
	.sectionflags	@"SHF_NOTE_NV_CUINFO"
        /*0018*/ 	.short	0x0002
        /*001a*/ 	.short	0x0064
        /*001c*/ 	.short	0x0082
	.zero		2


//--------------------- .nv.info                  --------------------------
	.section	.nv.info,"",@"SHT_CUDA_INFO"
	.align	4


	//----- nvinfo : EIATTR_REGCOUNT
	.align		4
        /*0000*/ 	.byte	0x04, 0x2f
        /*0002*/ 	.short	(.L_2 - .L_1)
	.align		4
.L_1:
        /*0004*/ 	.word	index@(_Z10std_lowbitPdPKdii)
        /*0008*/ 	.word	0x00000016


	//----- nvinfo : EIATTR_FRAME_SIZE
	.align		4
.L_2:
        /*000c*/ 	.byte	0x04, 0x11
        /*000e*/ 	.short	(.L_4 - .L_3)
	.align		4
.L_3:
        /*0010*/ 	.word	index@($__internal_17_$__cuda_sm20_dsqrt_rn_f64_mediumpath_v1)
        /*0014*/ 	.word	0x00000000


	//----- nvinfo : EIATTR_FRAME_SIZE
	.align		4
.L_4:
        /*0018*/ 	.byte	0x04, 0x11
        /*001a*/ 	.short	(.L_6 - .L_5)
	.align		4
.L_5:
        /*001c*/ 	.word	index@($__internal_16_$__cuda_sm20_dblrcp_rn_slowpath_v3)
        /*0020*/ 	.word	0x00000000


	//----- nvinfo : EIATTR_FRAME_SIZE
	.align		4
.L_6:
        /*0024*/ 	.byte	0x04, 0x11
        /*0026*/ 	.short	(.L_8 - .L_7)
	.align		4
.L_7:
        /*0028*/ 	.word	index@(_Z10std_lowbitPdPKdii)
        /*002c*/ 	.word	0x00000000


	//----- nvinfo : EIATTR_REGCOUNT
	.align		4
.L_8:
        /*0030*/ 	.byte	0x04, 0x2f
        /*0032*/ 	.short	(.L_10 - .L_9)
	.align		4
.L_9:
        /*0034*/ 	.word	index@(_Z11std_highbitPdPKdiii)
        /*0038*/ 	.word	0x0000001a


	//----- nvinfo : EIATTR_FRAME_SIZE
	.align		4
.L_10:
        /*003c*/ 	.byte	0x04, 0x11
        /*003e*/ 	.short	(.L_12 - .L_11)
	.align		4
.L_11:
        /*0040*/ 	.word	index@($__internal_15_$__cuda_sm20_dsqrt_rn_f64_mediumpath_v1)
        /*0044*/ 	.word	0x00000000


	//----- nvinfo : EIATTR_FRAME_SIZE
	.align		4
.L_12:
        /*0048*/ 	.byte	0x04, 0x11
        /*004a*/ 	.short	(.L_14 - .L_13)
	.align		4
.L_13:
        /*004c*/ 	.word	index@($__internal_14_$__cuda_sm20_dblrcp_rn_slowpath_v3)
        /*0050*/ 	.word	0x00000000


	//----- nvinfo : EIATTR_FRAME_SIZE
	.align		4
.L_14:
        /*0054*/ 	.byte	0x04, 0x11
        /*0056*/ 	.short	(.L_16 - .L_15)
	.align		4
.L_15:
        /*0058*/ 	.word	index@(_Z11std_highbitPdPKdiii)
        /*005c*/ 	.word	0x00000000


	//----- nvinfo : EIATTR_REGCOUNT
	.align		4
.L_16:
        /*0060*/ 	.byte	0x04, 0x2f
        /*0062*/ 	.short	(.L_18 - .L_17)
	.align		4
.L_17:
        /*0064*/ 	.word	index@(_Z16normalize_lowbitPdii)
        /*0068*/ 	.word	0x0000001a


	//----- nvinfo : EIATTR_FRAME_SIZE
	.align		4
.L_18:
        /*006c*/ 	.byte	0x04, 0x11
        /*006e*/ 	.short	(.L_20 - .L_19)
	.align		4
.L_19:
        /*0070*/ 	.word	index@($__internal_13_$__cuda_sm20_div_u64)
        /*0074*/ 	.word	0x00000000


	//----- nvinfo : EIATTR_FRAME_SIZE
	.align		4
.L_20:
        /*0078*/ 	.byte	0x04, 0x11
        /*007a*/ 	.short	(.L_22 - .L_21)
	.align		4
.L_21:
        /*007c*/ 	.word	index@($__internal_12_$__cuda_sm20_dblrcp_rn_slowpath_v3)
        /*0080*/ 	.word	0x00000000


	//----- nvinfo : EIATTR_FRAME_SIZE
	.align		4
.L_22:
        /*0084*/ 	.byte	0x04, 0x11
        /*0086*/ 	.short	(.L_24 - .L_23)
	.align		4
.L_23:
        /*0088*/ 	.word	index@(_Z16normalize_lowbitPdii)
        /*008c*/ 	.word	0x00000000


	//----- nvinfo : EIATTR_REGCOUNT
	.align		4
.L_24:
        /*0090*/ 	.byte	0x04, 0x2f
        /*0092*/ 	.short	(.L_26 - .L_25)
	.align		4
.L_25:
        /*0094*/ 	.word	index@(_Z9normalizePdiii)
        /*0098*/ 	.word	0x0000000e


	//----- nvinfo : EIATTR_FRAME_SIZE
	.align		4
.L_26:
        /*009c*/ 	.byte	0x04, 0x11
        /*009e*/ 	.short	(.L_28 - .L_27)
	.align		4
.L_27:
        /*00a0*/ 	.word	index@($__internal_11_$__cuda_sm20_dblrcp_rn_slowpath_v3)
        /*00a4*/ 	.word	0x00000000


	//----- nvinfo : EIATTR_FRAME_SIZE
	.align		4
.L_28:
        /*00a8*/ 	.byte	0x04, 0x11
        /*00aa*/ 	.short	(.L_30 - .L_29)
	.align		4
.L_29:
        /*00ac*/ 	.word	index@(_Z9normalizePdiii)
        /*00b0*/ 	.word	0x00000000


	//----- nvinfo : EIATTR_REGCOUNT
	.align		4
.L_30:
        /*00b4*/ 	.byte	0x04, 0x2f
        /*00b6*/ 	.short	(.L_32 - .L_31)
	.align		4
.L_31:
        /*00b8*/ 	.word	index@(_Z25ensemble_expansion_lowbitPdPKdS1_ii)
        /*00bc*/ 	.word	0x00000020


	//----- nvinfo : EIATTR_FRAME_SIZE
	.align		4
.L_32:
        /*00c0*/ 	.byte	0x04, 0x11
        /*00c2*/ 	.short	(.L_34 - .L_33)
	.align		4
.L_33:
        /*00c4*/ 	.word	index@(_Z25ensemble_expansion_lowbitPdPKdS1_ii)
        /*00c8*/ 	.word	0x00000000


	//----- nvinfo : EIATTR_REGCOUNT
	.align		4
.L_34:
        /*00cc*/ 	.byte	0x04, 0x2f
        /*00ce*/ 	.short	(.L_36 - .L_35)
	.align		4
.L_35:
        /*00d0*/ 	.word	index@(_Z18ensemble_expansionPdPKdS1_ii)
        /*00d4*/ 	.word	0x00000020


	//----- nvinfo : EIATTR_FRAME_SIZE
	.align		4
.L_36:
        /*00d8*/ 	.byte	0x04, 0x11
        /*00da*/ 	.short	(.L_38 - .L_37)
	.align		4
.L_37:
        /*00dc*/ 	.word	index@(_Z18ensemble_expansionPdPKdS1_ii)
        /*00e0*/ 	.word	0x00000000


	//----- nvinfo : EIATTR_REGCOUNT
	.align		4
.L_38:
        /*00e4*/ 	.byte	0x04, 0x2f
        /*00e6*/ 	.short	(.L_40 - .L_39)
	.align		4
.L_39:
        /*00e8*/ 	.word	index@(_Z7extremePdS_PiS0_S0_S0_PKdiii)
        /*00ec*/ 	.word	0x00000020


	//----- nvinfo : EIATTR_FRAME_SIZE
	.align		4
.L_40:
        /*00f0*/ 	.byte	0x04, 0x11
        /*00f2*/ 	.short	(.L_42 - .L_41)
	.align		4
.L_41:
        /*00f4*/ 	.word	index@(_Z7extremePdS_PiS0_S0_S0_PKdiii)
        /*00f8*/ 	.word	0x00000000


	//----- nvinfo : EIATTR_REGCOUNT
	.align		4
.L_42:
        /*00fc*/ 	.byte	0x04, 0x2f
        /*00fe*/ 	.short	(.L_44 - .L_43)
	.align		4
.L_43:
        /*0100*/ 	.word	index@(_Z9zerocrossPdS_PiPKdiii)
        /*0104*/ 	.word	0x0000002c


	//----- nvinfo : EIATTR_FRAME_SIZE
	.align		4
.L_44:
        /*0108*/ 	.byte	0x04, 0x11
        /*010a*/ 	.short	(.L_46 - .L_45)
	.align		4
.L_45:
        /*010c*/ 	.word	index@($__internal_10_$__cuda_sm20_div_rn_f64_full)
        /*0110*/ 	.word	0x00000000


	//----- nvinfo : EIATTR_FRAME_SIZE
	.align		4
.L_46:
        /*0114*/ 	.byte	0x04, 0x11
        /*0116*/ 	.short	(.L_48 - .L_47)
	.align		4
.L_47:
        /*0118*/ 	.word	index@(_Z9zerocrossPdS_PiPKdiii)
        /*011c*/ 	.word	0x00000000


	//----- nvinfo : EIATTR_REGCOUNT
	.align		4
.L_48:
        /*0120*/ 	.byte	0x04, 0x2f
        /*0122*/ 	.short	(.L_50 - .L_49)
	.align		4
.L_49:
        /*0124*/ 	.word	index@(_Z8criticalPdS_PiPKdiii)
        /*0128*/ 	.word	0x0000002c


	//----- nvinfo : EIATTR_FRAME_SIZE
	.align		4
.L_50:
        /*012c*/ 	.byte	0x04, 0x11
        /*012e*/ 	.short	(.L_52 - .L_51)
	.align		4
.L_51:
        /*0130*/ 	.word	index@($__internal_9_$__cuda_sm20_div_rn_f64_full)
        /*0134*/ 	.word	0x00000000


	//----- nvinfo : EIATTR_FRAME_SIZE
	.align		4
.L_52:
        /*0138*/ 	.byte	0x04, 0x11
        /*013a*/ 	.short	(.L_54 - .L_53)
	.align		4
.L_53:
        /*013c*/ 	.word	index@(_Z8criticalPdS_PiPKdiii)
        /*0140*/ 	.word	0x00000000


	//----- nvinfo : EIATTR_REGCOUNT
	.align		4
.L_54:
        /*0144*/ 	.byte	0x04, 0x2f
        /*0146*/ 	.short	(.L_56 - .L_55)
	.align		4
.L_55:
        /*0148*/ 	.word	index@(_Z11extreme_ampPdS_PiS0_S0_S0_PKdiii)
        /*014c*/ 	.word	0x00000020


	//----- nvinfo : EIATTR_FRAME_SIZE
	.align		4
.L_56:
        /*0150*/ 	.byte	0x04, 0x11
        /*0152*/ 	.short	(.L_58 - .L_57)
	.align		4
.L_57:
        /*0154*/ 	.word	index@(_Z11extreme_ampPdS_PiS0_S0_S0_PKdiii)
        /*0158*/ 	.word	0x00000000


	//----- nvinfo : EIATTR_REGCOUNT
	.align		4
.L_58:
        /*015c*/ 	.byte	0x04, 0x2f
        /*015e*/ 	.short	(.L_60 - .L_59)
	.align		4
.L_59:
        /*0160*/ 	.word	index@(_Z7forwardPdS_S_S_S_S_PiS0_S0_S0_ii)
        /*0164*/ 	.word	0x0000004c


	//----- nvinfo : EIATTR_FRAME_SIZE
	.align		4
.L_60:
        /*0168*/ 	.byte	0x04, 0x11
        /*016a*/ 	.short	(.L_62 - .L_61)
	.align		4
.L_61:
        /*016c*/ 	.word	index@($__internal_8_$__cuda_sm20_div_rn_f64_full)
        /*0170*/ 	.word	0x00000000


	//----- nvinfo : EIATTR_FRAME_SIZE
	.align		4
.L_62:
        /*0174*/ 	.byte	0x04, 0x11
        /*0176*/ 	.short	(.L_64 - .L_63)
	.align		4
.L_63:
        /*0178*/ 	.word	index@(_Z7forwardPdS_S_S_S_S_PiS0_S0_S0_ii)
        /*017c*/ 	.word	0x00000000


	//----- nvinfo : EIATTR_REGCOUNT
	.align		4
.L_64:
        /*0180*/ 	.byte	0x04, 0x2f
        /*0182*/ 	.short	(.L_66 - .L_65)
	.align		4
.L_65:
        /*0184*/ 	.word	index@(_Z15extreme_forwardPdS_S_S_S_S_PiS0_S0_S0_PKdiii)
        /*0188*/ 	.word	0x00000069


	//----- nvinfo : EIATTR_FRAME_SIZE
	.align		4
.L_66:
        /*018c*/ 	.byte	0x04, 0x11
        /*018e*/ 	.short	(.L_68 - .L_67)
	.align		4
.L_67:
        /*0190*/ 	.word	index@($__internal_7_$__cuda_sm20_div_rn_f64_full)
        /*0194*/ 	.word	0x00000000


	//----- nvinfo : EIATTR_FRAME_SIZE
	.align		4
.L_68:
        /*0198*/ 	.byte	0x04, 0x11
        /*019a*/ 	.short	(.L_70 - .L_69)
	.align		4
.L_69:
        /*019c*/ 	.word	index@(_Z15extreme_forwardPdS_S_S_S_S_PiS0_S0_S0_PKdiii)
        /*01a0*/ 	.word	0x00000000


	//----- nvinfo : EIATTR_REGCOUNT
	.align		4
.L_70:
        /*01a4*/ 	.byte	0x04, 0x2f
        /*01a6*/ 	.short	(.L_72 - .L_71)
	.align		4
.L_71:
        /*01a8*/ 	.word	index@(_Z8backwardPdS_S_S_PKiS1_ii)
        /*01ac*/ 	.word	0x00000028


	//----- nvinfo : EIATTR_FRAME_SIZE
	.align		4
.L_72:
        /*01b0*/ 	.byte	0x04, 0x11
        /*01b2*/ 	.short	(.L_74 - .L_73)
	.align		4
.L_73:
        /*01b4*/ 	.word	index@(_Z8backwardPdS_S_S_PKiS1_ii)
        /*01b8*/ 	.word	0x00000000


	//----- nvinfo : EIATTR_REGCOUNT
	.align		4
.L_74:
        /*01bc*/ 	.byte	0x04, 0x2f
        /*01be*/ 	.short	(.L_76 - .L_75)
	.align		4
.L_75:
        /*01c0*/ 	.word	index@(_Z15spline_interp_0PdPKdS1_S1_S1_S1_PKiS3_iii)
        /*01c4*/ 	.word	0x00000048


	//----- nvinfo : EIATTR_FRAME_SIZE
	.align		4
.L_76:
        /*01c8*/ 	.byte	0x04, 0x11
        /*01ca*/ 	.short	(.L_78 - .L_77)
	.align		4
.L_77:
        /*01cc*/ 	.word	index@($__internal_6_$__cuda_sm20_div_rn_f64_full)
        /*01d0*/ 	.word	0x00000000


	//----- nvinfo : EIATTR_FRAME_SIZE
	.align		4
.L_78:
        /*01d4*/ 	.byte	0x04, 0x11
        /*01d6*/ 	.short	(.L_80 - .L_79)
	.align		4
.L_79:
        /*01d8*/ 	.word	index@(_Z15spline_interp_0PdPKdS1_S1_S1_S1_PKiS3_iii)
        /*01dc*/ 	.word	0x00000000


	//----- nvinfo : EIATTR_REGCOUNT
	.align		4
.L_80:
        /*01e0*/ 	.byte	0x04, 0x2f
        /*01e2*/ 	.short	(.L_82 - .L_81)
	.align		4
.L_81:
        /*01e4*/ 	.word	index@(_Z19spline_interp_uplowPdS_PKdS1_S1_S1_S1_PKiS3_iii)
        /*01e8*/ 	.word	0x00000046


	//----- nvinfo : EIATTR_FRAME_SIZE
	.align		4
.L_82:
        /*01ec*/ 	.byte	0x04, 0x11
        /*01ee*/ 	.short	(.L_84 - .L_83)
	.align		4
.L_83:
        /*01f0*/ 	.word	index@($__internal_5_$__cuda_sm20_div_rn_f64_full)
        /*01f4*/ 	.word	0x00000000


	//----- nvinfo : EIATTR_FRAME_SIZE
	.align		4
.L_84:
        /*01f8*/ 	.byte	0x04, 0x11
        /*01fa*/ 	.short	(.L_86 - .L_85)
	.align		4
.L_85:
        /*01fc*/ 	.word	index@(_Z19spline_interp_uplowPdS_PKdS1_S1_S1_S1_PKiS3_iii)
        /*0200*/ 	.word	0x00000000


	//----- nvinfo : EIATTR_REGCOUNT
	.align		4
.L_86:
        /*0204*/ 	.byte	0x04, 0x2f
        /*0206*/ 	.short	(.L_88 - .L_87)
	.align		4
.L_87:
        /*0208*/ 	.word	index@(_Z13spline_interpPdPKdS1_S1_S1_PKiS3_iii)
        /*020c*/ 	.word	0x00000046


	//----- nvinfo : EIATTR_FRAME_SIZE
	.align		4
.L_88:
        /*0210*/ 	.byte	0x04, 0x11
        /*0212*/ 	.short	(.L_90 - .L_89)
	.align		4
.L_89:
        /*0214*/ 	.word	index@($__internal_4_$__cuda_sm20_div_rn_f64_full)
        /*0218*/ 	.word	0x00000000


	//----- nvinfo : EIATTR_FRAME_SIZE
	.align		4
.L_90:
        /*021c*/ 	.byte	0x04, 0x11
        /*021e*/ 	.short	(.L_92 - .L_91)
	.align		4
.L_91:
        /*0220*/ 	.word	index@(_Z13spline_interpPdPKdS1_S1_S1_PKiS3_iii)
        /*0224*/ 	.word	0x00000000


	//----- nvinfo : EIATTR_REGCOUNT
	.align		4
.L_92:
        /*0228*/ 	.byte	0x04, 0x2f
        /*022a*/ 	.short	(.L_94 - .L_93)
	.align		4
.L_93:
        /*022c*/ 	.word	index@(_Z17update_imf_lowbitPdS_PKdiiiii)
        /*0230*/ 	.word	0x00000020


	//----- nvinfo : EIATTR_FRAME_SIZE
	.align		4
.L_94:
        /*0234*/ 	.byte	0x04, 0x11
        /*0236*/ 	.short	(.L_96 - .L_95)
	.align		4
.L_95:
        /*0238*/ 	.word	index@($__internal_3_$__cuda_sm20_div_rn_f64_full)
        /*023c*/ 	.word	0x00000000


	//----- nvinfo : EIATTR_FRAME_SIZE
	.align		4
.L_96:
        /*0240*/ 	.byte	0x04, 0x11
        /*0242*/ 	.short	(.L_98 - .L_97)
	.align		4
.L_97:
        /*0244*/ 	.word	index@(_Z17update_imf_lowbitPdS_PKdiiiii)
        /*0248*/ 	.word	0x00000000


	//----- nvinfo : EIATTR_REGCOUNT
	.align		4
.L_98:
        /*024c*/ 	.byte	0x04, 0x2f
        /*024e*/ 	.short	(.L_100 - .L_99)
	.align		4
.L_99:
        /*0250*/ 	.word	index@(_Z23update_imf_trend_lowbitPdS_PKdS1_iiiii)
        /*0254*/ 	.word	0x00000020


	//----- nvinfo : EIATTR_FRAME_SIZE
	.align		4
.L_100:
        /*0258*/ 	.byte	0x04, 0x11
        /*025a*/ 	.short	(.L_102 - .L_101)
	.align		4
.L_101:
        /*025c*/ 	.word	index@($__internal_2_$__cuda_sm20_div_rn_f64_full)
        /*0260*/ 	.word	0x00000000


	//----- nvinfo : EIATTR_FRAME_SIZE
	.align		4
.L_102:
        /*0264*/ 	.byte	0x04, 0x11
        /*0266*/ 	.short	(.L_104 - .L_103)
	.align		4
.L_103:
        /*0268*/ 	.word	index@(_Z23update_imf_trend_lowbitPdS_PKdS1_iiiii)
        /*026c*/ 	.word	0x00000000


	//----- nvinfo : EIATTR_REGCOUNT
	.align		4
.L_104:
        /*0270*/ 	.byte	0x04, 0x2f
        /*0272*/ 	.short	(.L_106 - .L_105)
	.align		4
.L_105:
        /*0274*/ 	.word	index@(_Z10update_imfPdS_PKdiiiii)
        /*0278*/ 	.word	0x00000020


	//----- nvinfo : EIATTR_FRAME_SIZE
	.align		4
.L_106:
        /*027c*/ 	.byte	0x04, 0x11
        /*027e*/ 	.short	(.L_108 - .L_107)
	.align		4
.L_107:
        /*0280*/ 	.word	index@($__internal_1_$__cuda_sm20_div_rn_f64_full)
        /*0284*/ 	.word	0x00000000


	//----- nvinfo : EIATTR_FRAME_SIZE
	.align		4
.L_108:
        /*0288*/ 	.byte	0x04, 0x11
        /*028a*/ 	.short	(.L_110 - .L_109)
	.align		4
.L_109:
        /*028c*/ 	.word	index@(_Z10update_imfPdS_PKdiiiii)
        /*0290*/ 	.word	0x00000000


	//----- nvinfo : EIATTR_REGCOUNT
	.align		4
.L_110:
        /*0294*/ 	.byte	0x04, 0x2f
        /*0296*/ 	.short	(.L_112 - .L_111)
	.align		4
.L_111:
        /*0298*/ 	.word	index@(_Z16update_imf_trendPdS_PKdS1_iiiii)
        /*029c*/ 	.word	0x00000020


	//----- nvinfo : EIATTR_FRAME_SIZE
	.align		4
.L_112:
        /*02a0*/ 	.byte	0x04, 0x11
        /*02a2*/ 	.short	(.L_114 - .L_113)
	.align		4
.L_113:
        /*02a4*/ 	.word	index@($__internal_0_$__cuda_sm20_div_rn_f64_full)
        /*02a8*/ 	.word	0x00000000


	//----- nvinfo : EIATTR_FRAME_SIZE
	.align		4
.L_114:
        /*02ac*/ 	.byte	0x04, 0x11
        /*02ae*/ 	.short	(.L_116 - .L_115)
	.align		4
.L_115:
        /*02b0*/ 	.word	index@(_Z16update_imf_trendPdS_PKdS1_iiiii)
        /*02b4*/ 	.word	0x00000000


	//----- nvinfo : EIATTR_REGCOUNT
	.align		4
.L_116:
        /*02b8*/ 	.byte	0x04, 0x2f
        /*02ba*/ 	.short	(.L_118 - .L_117)
	.align		4
.L_117:
        /*02bc*/ 	.word	index@(_Z9update_x0PdPKdiii)
        /*02c0*/ 	.word	0x0000001e


	//----- nvinfo : EIATTR_FRAME_SIZE
	.align		4
.L_118:
        /*02c4*/ 	.byte	0x04, 0x11
        /*02c6*/ 	.short	(.L_120 - .L_119)
	.align		4
.L_119:
        /*02c8*/ 	.word	index@(_Z9update_x0PdPKdiii)
        /*02cc*/ 	.word	0x00000000


	//----- nvinfo : EIATTR_MIN_STACK_SIZE
	.align		4
.L_120:
        /*02d0*/ 	.byte	0x04, 0x12
        /*02d2*/ 	.short	(.L_122 - .L_121)
	.align		4
.L_121:
        /*02d4*/ 	.word	index@(_Z9update_x0PdPKdiii)
        /*02d8*/ 	.word	0x00000000


	//----- nvinfo : EIATTR_MIN_STACK_SIZE
	.align		4
.L_122:
        /*02dc*/ 	.byte	0x04, 0x12
        /*02de*/ 	.short	(.L_124 - .L_123)
	.align		4
.L_123:
        /*02e0*/ 	.word	index@(_Z16update_imf_trendPdS_PKdS1_iiiii)
        /*02e4*/ 	.word	0x00000000


	//----- nvinfo : EIATTR_MIN_STACK_SIZE
	.align		4
.L_124:
        /*02e8*/ 	.byte	0x04, 0x12
        /*02ea*/ 	.short	(.L_126 - .L_125)
	.align		4
.L_125:
        /*02ec*/ 	.word	index@(_Z10update_imfPdS_PKdiiiii)
        /*02f0*/ 	.word	0x00000000


	//----- nvinfo : EIATTR_MIN_STACK_SIZE
	.align		4
.L_126:
        /*02f4*/ 	.byte	0x04, 0x12
        /*02f6*/ 	.short	(.L_128 - .L_127)
	.align		4
.L_127:
        /*02f8*/ 	.word	index@(_Z23update_imf_trend_lowbitPdS_PKdS1_iiiii)
        /*02fc*/ 	.word	0x00000000


	//----- nvinfo : EIATTR_MIN_STACK_SIZE
	.align		4
.L_128:
        /*0300*/ 	.byte	0x04, 0x12
        /*0302*/ 	.short	(.L_130 - .L_129)
	.align		4
.L_129:
        /*0304*/ 	.word	index@(_Z17update_imf_lowbitPdS_PKdiiiii)
        /*0308*/ 	.word	0x00000000


	//----- nvinfo : EIATTR_MIN_STACK_SIZE
	.align		4
.L_130:
        /*030c*/ 	.byte	0x04, 0x12
        /*030e*/ 	.short	(.L_132 - .L_131)
	.align		4
.L_131:
        /*0310*/ 	.word	index@(_Z13spline_interpPdPKdS1_S1_S1_PKiS3_iii)
        /*0314*/ 	.word	0x00000000


	//----- nvinfo : EIATTR_MIN_STACK_SIZE
	.align		4
.L_132:
        /*0318*/ 	.byte	0x04, 0x12
        /*031a*/ 	.short	(.L_134 - .L_133)
	.align		4
.L_133:
        /*031c*/ 	.word	index@(_Z19spline_interp_uplowPdS_PKdS1_S1_S1_S1_PKiS3_iii)
        /*0320*/ 	.word	0x00000000


	//----- nvinfo : EIATTR_MIN_STACK_SIZE
	.align		4
.L_134:
        /*0324*/ 	.byte	0x04, 0x12
        /*0326*/ 	.short	(.L_136 - .L_135)
	.align		4
.L_135:
        /*0328*/ 	.word	index@(_Z15spline_interp_0PdPKdS1_S1_S1_S1_PKiS3_iii)
        /*032c*/ 	.word	0x00000000


	//----- nvinfo : EIATTR_MIN_STACK_SIZE
	.align		4
.L_136:
        /*0330*/ 	.byte	0x04, 0x12
        /*0332*/ 	.short	(.L_138 - .L_137)
	.align		4
.L_137:
        /*0334*/ 	.word	index@(_Z8backwardPdS_S_S_PKiS1_ii)
        /*0338*/ 	.word	0x00000000


	//----- nvinfo : EIATTR_MIN_STACK_SIZE
	.align		4
.L_138:
        /*033c*/ 	.byte	0x04, 0x12
        /*033e*/ 	.short	(.L_140 - .L_139)
	.align		4
.L_139:
        /*0340*/ 	.word	index@(_Z15extreme_forwardPdS_S_S_S_S_PiS0_S0_S0_PKdiii)
        /*0344*/ 	.word	0x00000000


	//----- nvinfo : EIATTR_MIN_STACK_SIZE
	.align		4
.L_140:
        /*0348*/ 	.byte	0x04, 0x12
        /*034a*/ 	.short	(.L_142 - .L_141)
	.align		4
.L_141:
        /*034c*/ 	.word	index@(_Z7forwardPdS_S_S_S_S_PiS0_S0_S0_ii)
        /*0350*/ 	.word	0x00000000


	//----- nvinfo : EIATTR_MIN_STACK_SIZE
	.align		4
.L_142:
        /*0354*/ 	.byte	0x04, 0x12
        /*0356*/ 	.short	(.L_144 - .L_143)
	.align		4
.L_143:
        /*0358*/ 	.word	index@(_Z11extreme_ampPdS_PiS0_S0_S0_PKdiii)
        /*035c*/ 	.word	0x00000000


	//----- nvinfo : EIATTR_MIN_STACK_SIZE
	.align		4
.L_144:
        /*0360*/ 	.byte	0x04, 0x12
        /*0362*/ 	.short	(.L_146 - .L_145)
	.align		4
.L_145:
        /*0364*/ 	.word	index@(_Z8criticalPdS_PiPKdiii)
        /*0368*/ 	.word	0x00000000


	//----- nvinfo : EIATTR_MIN_STACK_SIZE
	.align		4
.L_146:
        /*036c*/ 	.byte	0x04, 0x12
        /*036e*/ 	.short	(.L_148 - .L_147)
	.align		4
.L_147:
        /*0370*/ 	.word	index@(_Z9zerocrossPdS_PiPKdiii)
        /*0374*/ 	.word	0x00000000


	//----- nvinfo : EIATTR_MIN_STACK_SIZE
	.align		4
.L_148:
        /*0378*/ 	.byte	0x04, 0x12
        /*037a*/ 	.short	(.L_150 - .L_149)
	.align		4
.L_149:
        /*037c*/ 	.word	index@(_Z7extremePdS_PiS0_S0_S0_PKdiii)
        /*0380*/ 	.word	0x00000000


	//----- nvinfo : EIATTR_MIN_STACK_SIZE
	.align		4
.L_150:
        /*0384*/ 	.byte	0x04, 0x12
        /*0386*/ 	.short	(.L_152 - .L_151)
	.align		4
.L_151:
        /*0388*/ 	.word	index@(_Z18ensemble_expansionPdPKdS1_ii)
        /*038c*/ 	.word	0x00000000


	//----- nvinfo : EIATTR_MIN_STACK_SIZE
	.align		4
.L_152:
        /*0390*/ 	.byte	0x04, 0x12
        /*0392*/ 	.short	(.L_154 - .L_153)
	.align		4
.L_153:
        /*0394*/ 	.word	index@(_Z25ensemble_expansion_lowbitPdPKdS1_ii)
        /*0398*/ 	.word	0x00000000


	//----- nvinfo : EIATTR_MIN_STACK_SIZE
	.align		4
.L_154:
        /*039c*/ 	.byte	0x04, 0x12
        /*039e*/ 	.short	(.L_156 - .L_155)
	.align		4
.L_155:
        /*03a0*/ 	.word	index@(_Z9normalizePdiii)
        /*03a4*/ 	.word	0x00000000


	//----- nvinfo : EIATTR_MIN_STACK_SIZE
	.align		4
.L_156:
        /*03a8*/ 	.byte	0x04, 0x12
        /*03aa*/ 	.short	(.L_158 - .L_157)
	.align		4
.L_157:
        /*03ac*/ 	.word	index@(_Z16normalize_lowbitPdii)
        /*03b0*/ 	.word	0x00000000


	//----- nvinfo : EIATTR_MIN_STACK_SIZE
	.align		4
.L_158:
        /*03b4*/ 	.byte	0x04, 0x12
        /*03b6*/ 	.short	(.L_160 - .L_159)
	.align		4
.L_159:
        /*03b8*/ 	.word	index@(_Z11std_highbitPdPKdiii)
        /*03bc*/ 	.word	0x00000000


	//----- nvinfo : EIATTR_MIN_STACK_SIZE
	.align		4
.L_160:
        /*03c0*/ 	.byte	0x04, 0x12
        /*03c2*/ 	.short	(.L_162 - .L_161)
	.align		4
.L_161:
        /*03c4*/ 	.word	index@(_Z10std_lowbitPdPKdii)
        /*03c8*/ 	.word	0x00000000
.L_162:


//--------------------- .nv.compat                --------------------------
	.section	.nv.compat,"",@"SHT_CUDA_COMPAT_INFO"
	.align	4
        /*0000*/ 	.byte	0x02, 0x09, 0x00, 0x00, 0x02, 0x02, 0x01, 0x00, 0x02, 0x05, 0x05, 0x00, 0x03, 0x07, 0x01, 0x01
        /*0010*/ 	.byte	0x02, 0x03, 0x00, 0x00, 0x02, 0x06, 0x01, 0x00, 0x04, 0x0b, 0x08, 0x00, 0x01, 0x00, 0x00, 0x00
        /*0020*/ 	.byte	0x00, 0x00, 0x00, 0x00


//--------------------- .nv.info._Z9update_x0PdPKdiii --------------------------
	.section	.nv.info._Z9update_x0PdPKdiii,"",@"SHT_CUDA_INFO"
	.sectionflags	@""
	.align	4


	//----- nvinfo : EIATTR_CUDA_API_VERSION
	.align		4
        /*0000*/ 	.byte	0x04, 0x37
        /*0002*/ 	.short	(.L_164 - .L_163)
.L_163:
        /*0004*/ 	.word	0x00000082


	//----- nvinfo : EIATTR_KPARAM_INFO
	.align		4
.L_164:
        /*0008*/ 	.byte	0x04, 0x17
        /*000a*/ 	.short	(.L_166 - .L_165)
.L_165:
        /*000c*/ 	.word	0x00000000
        /*0010*/ 	.short	0x0004
        /*0012*/ 	.short	0x0018
        /*0014*/ 	.byte	0x00, 0xf0, 0x11, 0x00


	//----- nvinfo : EIATTR_KPARAM_INFO
	.align		4
.L_166:
        /*0018*/ 	.byte	0x04, 0x17
        /*001a*/ 	.short	(.L_168 - .L_167)
.L_167:
        /*001c*/ 	.word	0x00000000
        /*0020*/ 	.short	0x0003
        /*0022*/ 	.short	0x0014
        /*0024*/ 	.byte	0x00, 0xf0, 0x11, 0x00


	//----- nvinfo : EIATTR_KPARAM_INFO
	.align		4
.L_168:
        /*0028*/ 	.byte	0x04, 0x17
        /*002a*/ 	.short	(.L_170 - .L_169)
.L_169:
        /*002c*/ 	.word	0x00000000
        /*0030*/ 	.short	0x0002
        /*0032*/ 	.short	0x0010
        /*0034*/ 	.byte	0x00, 0xf0, 0x11, 0x00


	//----- nvinfo : EIATTR_KPARAM_INFO
	.align		4
.L_170:
        /*0038*/ 	.byte	0x04, 0x17
        /*003a*/ 	.short	(.L_172 - .L_171)
.L_171:
        /*003c*/ 	.word	0x00000000
        /*0040*/ 	.short	0x0001
        /*0042*/ 	.short	0x0008
        /*0044*/ 	.byte	0x00, 0xf5, 0x21, 0x00


	//----- nvinfo : EIATTR_KPARAM_INFO
	.align		4
.L_172:
        /*0048*/ 	.byte	0x04, 0x17
        /*004a*/ 	.short	(.L_174 - .L_173)
.L_173:
        /*004c*/ 	.word	0x00000000
        /*0050*/ 	.short	0x0000
        /*0052*/ 	.short	0x0000
        /*0054*/ 	.byte	0x00, 0xf5, 0x21, 0x00


	//----- nvinfo : EIATTR_SPARSE_MMA_MASK
	.align		4
.L_174:
        /*0058*/ 	.byte	0x03, 0x50
        /*005a*/ 	.short	0x0000


	//----- nvinfo : EIATTR_MAXREG_COUNT
	.align		4
        /*005c*/ 	.byte	0x03, 0x1b
        /*005e*/ 	.short	0x00ff


	//----- nvinfo : EIATTR_MERCURY_ISA_VERSION
	.align		4
        /*0060*/ 	.byte	0x03, 0x5f
        /*0062*/ 	.short	0x0101


	//----- nvinfo : EIATTR_VRC_CTA_INIT_COUNT
	.align		4
        /*0064*/ 	.byte	0x02, 0x4a
	.zero		1
	.zero		1


	//----- nvinfo : EIATTR_EXIT_INSTR_OFFSETS
	.align		4
        /*0068*/ 	.byte	0x04, 0x1c
        /*006a*/ 	.short	(.L_176 - .L_175)


	//   ....[0]....
.L_175:
        /*006c*/ 	.word	0x000000a0


	//   ....[1]....
        /*0070*/ 	.word	0x00000810


	//   ....[2]....
        /*0074*/ 	.word	0x00000b70


	//   ....[3]....
        /*0078*/ 	.word	0x00000d50


	//   ....[4]....
        /*007c*/ 	.word	0x00000e60


	//----- nvinfo : EIATTR_CBANK_PARAM_SIZE
	.align		4
.L_176:
        /*0080*/ 	.byte	0x03, 0x19
        /*0082*/ 	.short	0x001c


	//----- nvinfo : EIATTR_PARAM_CBANK
	.align		4
        /*0084*/ 	.byte	0x04, 0x0a
        /*0086*/ 	.short	(.L_178 - .L_177)
	.align		4
.L_177:
        /*0088*/ 	.word	index@(.nv.constant0._Z9update_x0PdPKdiii)
        /*008c*/ 	.short	0x0380
        /*008e*/ 	.short	0x001c


	//----- nvinfo : EIATTR_SW_WAR
	.align		4
.L_178:
        /*0090*/ 	.byte	0x04, 0x36
        /*0092*/ 	.short	(.L_180 - .L_179)
.L_179:
        /*0094*/ 	.word	0x00000008
.L_180:


//--------------------- .nv.info._Z16update_imf_trendPdS_PKdS1_iiiii --------------------------
	.section	.nv.info._Z16update_imf_trendPdS_PKdS1_iiiii,"",@"SHT_CUDA_INFO"
	.sectionflags	@""
	.align	4


	//----- nvinfo : EIATTR_CUDA_API_VERSION
	.align		4
        /*0000*/ 	.byte	0x04, 0x37
        /*0002*/ 	.short	(.L_182 - .L_181)
.L_181:
        /*0004*/ 	.word	0x00000082


	//----- nvinfo : EIATTR_KPARAM_INFO
	.align		4
.L_182:
        /*0008*/ 	.byte	0x04, 0x17
        /*000a*/ 	.short	(.L_184 - .L_183)
.L_183:
        /*000c*/ 	.word	0x00000000
        /*0010*/ 	.short	0x0008
        /*0012*/ 	.short	0x0030
        /*0014*/ 	.byte	0x00, 0xf0, 0x11, 0x00


	//----- nvinfo : EIATTR_KPARAM_INFO
	.align		4
.L_184:
        /*0018*/ 	.byte	0x04, 0x17
        /*001a*/ 	.short	(.L_186 - .L_185)
.L_185:
        /*001c*/ 	.word	0x00000000
        /*0020*/ 	.short	0x0007
        /*0022*/ 	.short	0x002c
        /*0024*/ 	.byte	0x00, 0xf0, 0x11, 0x00


	//----- nvinfo : EIATTR_KPARAM_INFO
	.align		4
.L_186:
        /*0028*/ 	.byte	0x04, 0x17
        /*002a*/ 	.short	(.L_188 - .L_187)
.L_187:
        /*002c*/ 	.word	0x00000000
        /*0030*/ 	.short	0x0006
        /*0032*/ 	.short	0x0028
        /*0034*/ 	.byte	0x00, 0xf0, 0x11, 0x00


	//----- nvinfo : EIATTR_KPARAM_INFO
	.align		4
.L_188:
        /*0038*/ 	.byte	0x04, 0x17
        /*003a*/ 	.short	(.L_190 - .L_189)
.L_189:
        /*003c*/ 	.word	0x00000000
        /*0040*/ 	.short	0x0005
        /*0042*/ 	.short	0x0024
        /*0044*/ 	.byte	0x00, 0xf0, 0x11, 0x00


	//----- nvinfo : EIATTR_KPARAM_INFO
	.align		4
.L_190:
        /*0048*/ 	.byte	0x04, 0x17
        /*004a*/ 	.short	(.L_192 - .L_191)
.L_191:
        /*004c*/ 	.word	0x00000000
        /*0050*/ 	.short	0x0004
        /*0052*/ 	.short	0x0020
        /*0054*/ 	.byte	0x00, 0xf0, 0x11, 0x00


	//----- nvinfo : EIATTR_KPARAM_INFO
	.align		4
.L_192:
        /*0058*/ 	.byte	0x04, 0x17
        /*005a*/ 	.short	(.L_194 - .L_193)
.L_193:
        /*005c*/ 	.word	0x00000000
        /*0060*/ 	.short	0x0003
        /*0062*/ 	.short	0x0018
        /*0064*/ 	.byte	0x00, 0xf5, 0x21, 0x00


	//----- nvinfo : EIATTR_KPARAM_INFO
	.align		4
.L_194:
        /*0068*/ 	.byte	0x04, 0x17
        /*006a*/ 	.short	(.L_196 - .L_195)
.L_195:
        /*006c*/ 	.word	0x00000000
        /*0070*/ 	.short	0x0002
        /*0072*/ 	.short	0x0010
        /*0074*/ 	.byte	0x00, 0xf5, 0x21, 0x00


	//----- nvinfo : EIATTR_KPARAM_INFO
	.align		4
.L_196:
        /*0078*/ 	.byte	0x04, 0x17
        /*007a*/ 	.short	(.L_198 - .L_197)
.L_197:
        /*007c*/ 	.word	0x00000000
        /*0080*/ 	.short	0x0001
        /*0082*/ 	.short	0x0008
        /*0084*/ 	.byte	0x00, 0xf5, 0x21, 0x00


	//----- nvinfo : EIATTR_KPARAM_INFO
	.align		4
.L_198:
        /*0088*/ 	.byte	0x04, 0x17
        /*008a*/ 	.short	(.L_200 - .L_199)
.L_199:
        /*008c*/ 	.word	0x00000000
        /*0090*/ 	.short	0x0000
        /*0092*/ 	.short	0x0000
        /*0094*/ 	.byte	0x00, 0xf5, 0x21, 0x00


	//----- nvinfo : EIATTR_SPARSE_MMA_MASK
	.align		4
.L_200:
        /*0098*/ 	.byte	0x03, 0x50
        /*009a*/ 	.short	0x0000


	//----- nvinfo : EIATTR_MAXREG_COUNT
	.align		4
        /*009c*/ 	.byte	0x03, 0x1b
        /*009e*/ 	.short	0x00ff


	//----- nvinfo : EIATTR_NUM_BARRIERS
	.align		4
        /*00a0*/ 	.byte	0x02, 0x4c
        /*00a2*/ 	.byte	0x01
	.zero		1


	//----- nvinfo : EIATTR_MERCURY_ISA_VERSION
	.align		4
        /*00a4*/ 	.byte	0x03, 0x5f
        /*00a6*/ 	.short	0x0101


	//----- nvinfo : EIATTR_VRC_CTA_INIT_COUNT
	.align		4
        /*00a8*/ 	.byte	0x02, 0x4a
	.zero		1
	.zero		1


	//----- nvinfo : EIATTR_EXIT_INSTR_OFFSETS
	.align		4
        /*00ac*/ 	.byte	0x04, 0x1c
        /*00ae*/ 	.short	(.L_202 - .L_201)


	//   ....[0]....
.L_201:
        /*00b0*/ 	.word	0x00001650


	//   ....[1]....
        /*00b4*/ 	.word	0x000016f0


	//   ....[2]....
        /*00b8*/ 	.word	0x000017c0


	//----- nvinfo : EIATTR_CRS_STACK_SIZE
	.align		4
.L_202:
        /*00bc*/ 	.byte	0x04, 0x1e
        /*00be*/ 	.short	(.L_204 - .L_203)
.L_203:
        /*00c0*/ 	.word	0x00000000


	//----- nvinfo : EIATTR_CBANK_PARAM_SIZE
	.align		4
.L_204:
        /*00c4*/ 	.byte	0x03, 0x19
        /*00c6*/ 	.short	0x0034


	//----- nvinfo : EIATTR_PARAM_CBANK
	.align		4
        /*00c8*/ 	.byte	0x04, 0x0a
        /*00ca*/ 	.short	(.L_206 - .L_205)
	.align		4
.L_205:
        /*00cc*/ 	.word	index@(.nv.constant0._Z16update_imf_trendPdS_PKdS1_iiiii)
        /*00d0*/ 	.short	0x0380
        /*00d2*/ 	.short	0x0034


	//----- nvinfo : EIATTR_SW_WAR
	.align		4
.L_206:
        /*00d4*/ 	.byte	0x04, 0x36
        /*00d6*/ 	.short	(.L_208 - .L_207)
.L_207:
        /*00d8*/ 	.word	0x00000008
.L_208:


//--------------------- .nv.info._Z10update_imfPdS_PKdiiiii --------------------------
	.section	.nv.info._Z10update_imfPdS_PKdiiiii,"",@"SHT_CUDA_INFO"
	.sectionflags	@""
	.align	4


	//----- nvinfo : EIATTR_CUDA_API_VERSION
	.align		4
        /*0000*/ 	.byte	0x04, 0x37
        /*0002*/ 	.short	(.L_210 - .L_209)
.L_209:
        /*0004*/ 	.word	0x00000082


	//----- nvinfo : EIATTR_KPARAM_INFO
	.align		4
.L_210:
        /*0008*/ 	.byte	0x04, 0x17
        /*000a*/ 	.short	(.L_212 - .L_211)
.L_211:
        /*000c*/ 	.word	0x00000000
        /*0010*/ 	.short	0x0007
        /*0012*/ 	.short	0x0028
        /*0014*/ 	.byte	0x00, 0xf0, 0x11, 0x00


	//----- nvinfo : EIATTR_KPARAM_INFO
	.align		4
.L_212:
        /*0018*/ 	.byte	0x04, 0x17
        /*001a*/ 	.short	(.L_214 - .L_213)
.L_213:
        /*001c*/ 	.word	0x00000000
        /*0020*/ 	.short	0x0006
        /*0022*/ 	.short	0x0024
        /*0024*/ 	.byte	0x00, 0xf0, 0x11, 0x00


	//----- nvinfo : EIATTR_KPARAM_INFO
	.align		4
.L_214:
        /*0028*/ 	.byte	0x04, 0x17
        /*002a*/ 	.short	(.L_216 - .L_215)
.L_215:
        /*002c*/ 	.word	0x00000000
        /*0030*/ 	.short	0x0005
        /*0032*/ 	.short	0x0020
        /*0034*/ 	.byte	0x00, 0xf0, 0x11, 0x00


	//----- nvinfo : EIATTR_KPARAM_INFO
	.align		4
.L_216:
        /*0038*/ 	.byte	0x04, 0x17
        /*003a*/ 	.short	(.L_218 - .L_217)
.L_217:
        /*003c*/ 	.word	0x00000000
        /*0040*/ 	.short	0x0004
        /*0042*/ 	.short	0x001c
        /*0044*/ 	.byte	0x00, 0xf0, 0x11, 0x00


	//----- nvinfo : EIATTR_KPARAM_INFO
	.align		4
.L_218:
        /*0048*/ 	.byte	0x04, 0x17
        /*004a*/ 	.short	(.L_220 - .L_219)
.L_219:
        /*004c*/ 	.word	0x00000000
        /*0050*/ 	.short	0x0003
        /*0052*/ 	.short	0x0018
        /*0054*/ 	.byte	0x00, 0xf0, 0x11, 0x00


	//----- nvinfo : EIATTR_KPARAM_INFO
	.align		4
.L_220:
        /*0058*/ 	.byte	0x04, 0x17
        /*005a*/ 	.short	(.L_222 - .L_221)
.L_221:
        /*005c*/ 	.word	0x00000000
        /*0060*/ 	.short	0x0002
        /*0062*/ 	.short	0x0010
        /*0064*/ 	.byte	0x00, 0xf5, 0x21, 0x00


	//----- nvinfo : EIATTR_KPARAM_INFO
	.align		4
.L_222:
        /*0068*/ 	.byte	0x04, 0x17
        /*006a*/ 	.short	(.L_224 - .L_223)
.L_223:
        /*006c*/ 	.word	0x00000000
        /*0070*/ 	.short	0x0001
        /*0072*/ 	.short	0x0008
        /*0074*/ 	.byte	0x00, 0xf5, 0x21, 0x00


	//----- nvinfo : EIATTR_KPARAM_INFO
	.align		4
.L_224:
        /*0078*/ 	.byte	0x04, 0x17
        /*007a*/ 	.short	(.L_226 - .L_225)
.L_225:
        /*007c*/ 	.word	0x00000000
        /*0080*/ 	.short	0x0000
        /*0082*/ 	.short	0x0000
        /*0084*/ 	.byte	0x00, 0xf5, 0x21, 0x00


	//----- nvinfo : EIATTR_SPARSE_MMA_MASK
	.align		4
.L_226:
        /*0088*/ 	.byte	0x03, 0x50
        /*008a*/ 	.short	0x0000


	//----- nvinfo : EIATTR_MAXREG_COUNT
	.align		4
        /*008c*/ 	.byte	0x03, 0x1b
        /*008e*/ 	.short	0x00ff


	//----- nvinfo : EIATTR_NUM_BARRIERS
	.align		4
        /*0090*/ 	.byte	0x02, 0x4c
        /*0092*/ 	.byte	0x01
	.zero		1


	//----- nvinfo : EIATTR_MERCURY_ISA_VERSION
	.align		4
        /*0094*/ 	.byte	0x03, 0x5f
        /*0096*/ 	.short	0x0101


	//----- nvinfo : EIATTR_VRC_CTA_INIT_COUNT
	.align		4
        /*0098*/ 	.byte	0x02, 0x4a
	.zero		1
	.zero		1


	//----- nvinfo : EIATTR_EXIT_INSTR_OFFSETS
	.align		4
        /*009c*/ 	.byte	0x04, 0x1c
        /*009e*/ 	.short	(.L_228 - .L_227)


	//   ....[0]....
.L_227:
        /*00a0*/ 	.word	0x00001760


	//   ....[1]....
        /*00a4*/ 	.word	0x000017e0


	//----- nvinfo : EIATTR_CRS_STACK_SIZE
	.align		4
.L_228:
        /*00a8*/ 	.byte	0x04, 0x1e
        /*00aa*/ 	.short	(.L_230 - .L_229)
.L_229:
        /*00ac*/ 	.word	0x00000000


	//----- nvinfo : EIATTR_CBANK_PARAM_SIZE
	.align		4
.L_230:
        /*00b0*/ 	.byte	0x03, 0x19
        /*00b2*/ 	.short	0x002c


	//----- nvinfo : EIATTR_PARAM_CBANK
	.align		4
        /*00b4*/ 	.byte	0x04, 0x0a
        /*00b6*/ 	.short	(.L_232 - .L_231)
	.align		4
.L_231:
        /*00b8*/ 	.word	index@(.nv.constant0._Z10update_imfPdS_PKdiiiii)
        /*00bc*/ 	.short	0x0380
        /*00be*/ 	.short	0x002c


	//----- nvinfo : EIATTR_SW_WAR
	.align		4
.L_232:
        /*00c0*/ 	.byte	0x04, 0x36
        /*00c2*/ 	.short	(.L_234 - .L_233)
.L_233:
        /*00c4*/ 	.word	0x00000008
.L_234:


//--------------------- .nv.info._Z23update_imf_trend_lowbitPdS_PKdS1_iiiii --------------------------
	.section	.nv.info._Z23update_imf_trend_lowbitPdS_PKdS1_iiiii,"",@"SHT_CUDA_INFO"
	.sectionflags	@""
	.align	4


	//----- nvinfo : EIATTR_CUDA_API_VERSION
	.align		4
        /*0000*/ 	.byte	0x04, 0x37
        /*0002*/ 	.short	(.L_236 - .L_235)
.L_235:
        /*0004*/ 	.word	0x00000082


	//----- nvinfo : EIATTR_KPARAM_INFO
	.align		4
.L_236:
        /*0008*/ 	.byte	0x04, 0x17
        /*000a*/ 	.short	(.L_238 - .L_237)
.L_237:
        /*000c*/ 	.word	0x00000000
        /*0010*/ 	.short	0x0008
        /*0012*/ 	.short	0x0030
        /*0014*/ 	.byte	0x00, 0xf0, 0x11, 0x00


	//----- nvinfo : EIATTR_KPARAM_INFO
	.align		4
.L_238:
        /*0018*/ 	.byte	0x04, 0x17
        /*001a*/ 	.short	(.L_240 - .L_239)
.L_239:
        /*001c*/ 	.word	0x00000000
        /*0020*/ 	.short	0x0007
        /*0022*/ 	.short	0x002c
        /*0024*/ 	.byte	0x00, 0xf0, 0x11, 0x00


	//----- nvinfo : EIATTR_KPARAM_INFO
	.align		4
.L_240:
        /*0028*/ 	.byte	0x04, 0x17
        /*002a*/ 	.short	(.L_242 - .L_241)
.L_241:
        /*002c*/ 	.word	0x00000000
        /*0030*/ 	.short	0x0006
        /*0032*/ 	.short	0x0028
        /*0034*/ 	.byte	0x00, 0xf0, 0x11, 0x00


	//----- nvinfo : EIATTR_KPARAM_INFO
	.align		4
.L_242:
        /*0038*/ 	.byte	0x04, 0x17
        /*003a*/ 	.short	(.L_244 - .L_243)
.L_243:
        /*003c*/ 	.word	0x00000000
        /*0040*/ 	.short	0x0005
        /*0042*/ 	.short	0x0024
        /*0044*/ 	.byte	0x00, 0xf0, 0x11, 0x00


	//----- nvinfo : EIATTR_KPARAM_INFO
	.align		4
.L_244:
        /*0048*/ 	.byte	0x04, 0x17
        /*004a*/ 	.short	(.L_246 - .L_245)
.L_245:
        /*004c*/ 	.word	0x00000000
        /*0050*/ 	.short	0x0004
        /*0052*/ 	.short	0x0020
        /*0054*/ 	.byte	0x00, 0xf0, 0x11, 0x00


	//----- nvinfo : EIATTR_KPARAM_INFO
	.align		4
.L_246:
        /*0058*/ 	.byte	0x04, 0x17
        /*005a*/ 	.short	(.L_248 - .L_247)
.L_247:
        /*005c*/ 	.word	0x00000000
        /*0060*/ 	.short	0x0003
        /*0062*/ 	.short	0x0018
        /*0064*/ 	.byte	0x00, 0xf5, 0x21, 0x00


	//----- nvinfo : EIATTR_KPARAM_INFO
	.align		4
.L_248:
        /*0068*/ 	.byte	0x04, 0x17
        /*006a*/ 	.short	(.L_250 - .L_249)
.L_249:
        /*006c*/ 	.word	0x00000000
        /*0070*/ 	.short	0x0002
        /*0072*/ 	.short	0x0010
        /*0074*/ 	.byte	0x00, 0xf5, 0x21, 0x00


	//----- nvinfo : EIATTR_KPARAM_INFO
	.align		4
.L_250:
        /*0078*/ 	.byte	0x04, 0x17
        /*007a*/ 	.short	(.L_252 - .L_251)
.L_251:
        /*007c*/ 	.word	0x00000000
        /*0080*/ 	.short	0x0001
        /*0082*/ 	.short	0x0008
        /*0084*/ 	.byte	0x00, 0xf5, 0x21, 0x00


	//----- nvinfo : EIATTR_KPARAM_INFO
	.align		4
.L_252:
        /*0088*/ 	.byte	0x04, 0x17
        /*008a*/ 	.short	(.L_254 - .L_253)
.L_253:
        /*008c*/ 	.word	0x00000000
        /*0090*/ 	.short	0x0000
        /*0092*/ 	.short	0x0000
        /*0094*/ 	.byte	0x00, 0xf5, 0x21, 0x00


	//----- nvinfo : EIATTR_SPARSE_MMA_MASK
	.align		4
.L_254:
        /*0098*/ 	.byte	0x03, 0x50
        /*009a*/ 	.short	0x0000


	//----- nvinfo : EIATTR_MAXREG_COUNT
	.align		4
        /*009c*/ 	.byte	0x03, 0x1b
        /*009e*/ 	.short	0x00ff


	//----- nvinfo : EIATTR_NUM_BARRIERS
	.align		4
        /*00a0*/ 	.byte	0x02, 0x4c
        /*00a2*/ 	.byte	0x01
	.zero		1


	//----- nvinfo : EIATTR_MERCURY_ISA_VERSION
	.align		4
        /*00a4*/ 	.byte	0x03, 0x5f
        /*00a6*/ 	.short	0x0101


	//----- nvinfo : EIATTR_VRC_CTA_INIT_COUNT
	.align		4
        /*00a8*/ 	.byte	0x02, 0x4a
	.zero		1
	.zero		1


	//----- nvinfo : EIATTR_EXIT_INSTR_OFFSETS
	.align		4
        /*00ac*/ 	.byte	0x04, 0x1c
        /*00ae*/ 	.short	(.L_256 - .L_255)


	//   ....[0]....
.L_255:
        /*00b0*/ 	.word	0x000016c0


	//   ....[1]....
        /*00b4*/ 	.word	0x000017b0


	//----- nvinfo : EIATTR_CRS_STACK_SIZE
	.align		4
.L_256:
        /*00b8*/ 	.byte	0x04, 0x1e
        /*00ba*/ 	.short	(.L_258 - .L_257)
.L_257:
        /*00bc*/ 	.word	0x00000000


	//----- nvinfo : EIATTR_CBANK_PARAM_SIZE
	.align		4
.L_258:
        /*00c0*/ 	.byte	0x03, 0x19
        /*00c2*/ 	.short	0x0034


	//----- nvinfo : EIATTR_PARAM_CBANK
	.align		4
        /*00c4*/ 	.byte	0x04, 0x0a
        /*00c6*/ 	.short	(.L_260 - .L_259)
	.align		4
.L_259:
        /*00c8*/ 	.word	index@(.nv.constant0._Z23update_imf_trend_lowbitPdS_PKdS1_iiiii)
        /*00cc*/ 	.short	0x0380
        /*00ce*/ 	.short	0x0034


	//----- nvinfo : EIATTR_SW_WAR
	.align		4
.L_260:
        /*00d0*/ 	.byte	0x04, 0x36
        /*00d2*/ 	.short	(.L_262 - .L_261)
.L_261:
        /*00d4*/ 	.word	0x00000008
.L_262:


//--------------------- .nv.info._Z17update_imf_lowbitPdS_PKdiiiii --------------------------
	.section	.nv.info._Z17update_imf_lowbitPdS_PKdiiiii,"",@"SHT_CUDA_INFO"
	.sectionflags	@""
	.align	4


	//----- nvinfo : EIATTR_CUDA_API_VERSION
	.align		4
        /*0000*/ 	.byte	0x04, 0x37
        /*0002*/ 	.short	(.L_264 - .L_263)
.L_263:
        /*0004*/ 	.word	0x00000082


	//----- nvinfo : EIATTR_KPARAM_INFO
	.align		4
.L_264:
        /*0008*/ 	.byte	0x04, 0x17
        /*000a*/ 	.short	(.L_266 - .L_265)
.L_265:
        /*000c*/ 	.word	0x00000000
        /*0010*/ 	.short	0x0007
        /*0012*/ 	.short	0x0028
        /*0014*/ 	.byte	0x00, 0xf0, 0x11, 0x00


	//----- nvinfo : EIATTR_KPARAM_INFO
	.align		4
.L_266:
        /*0018*/ 	.byte	0x04, 0x17
        /*001a*/ 	.short	(.L_268 - .L_267)
.L_267:
        /*001c*/ 	.word	0x00000000
        /*0020*/ 	.short	0x0006
        /*0022*/ 	.short	0x0024
        /*0024*/ 	.byte	0x00, 0xf0, 0x11, 0x00


	//----- nvinfo : EIATTR_KPARAM_INFO
	.align		4
.L_268:
        /*0028*/ 	.byte	0x04, 0x17
        /*002a*/ 	.short	(.L_270 - .L_269)
.L_269:
        /*002c*/ 	.word	0x00000000
        /*0030*/ 	.short	0x0005
        /*0032*/ 	.short	0x0020
        /*0034*/ 	.byte	0x00, 0xf0, 0x11, 0x00


	//----- nvinfo : EIATTR_KPARAM_INFO
	.align		4
.L_270:
        /*0038*/ 	.byte	0x04, 0x17
        /*003a*/ 	.short	(.L_272 - .L_271)
.L_271:
        /*003c*/ 	.word	0x00000000
        /*0040*/ 	.short	0x0004
        /*0042*/ 	.short	0x001c
        /*0044*/ 	.byte	0x00, 0xf0, 0x11, 0x00


	//----- nvinfo : EIATTR_KPARAM_INFO
	.align		4
.L_272:
        /*0048*/ 	.byte	0x04, 0x17
        /*004a*/ 	.short	(.L_274 - .L_273)
.L_273:
        /*004c*/ 	.word	0x00000000
        /*0050*/ 	.short	0x0003
        /*0052*/ 	.short	0x0018
        /*0054*/ 	.byte	0x00, 0xf0, 0x11, 0x00


	//----- nvinfo : EIATTR_KPARAM_INFO
	.align		4
.L_274:
        /*0058*/ 	.byte	0x04, 0x17
        /*005a*/ 	.short	(.L_276 - .L_275)
.L_275:
        /*005c*/ 	.word	0x00000000
        /*0060*/ 	.short	0x0002
        /*0062*/ 	.short	0x0010
        /*0064*/ 	.byte	0x00, 0xf5, 0x21, 0x00


	//----- nvinfo : EIATTR_KPARAM_INFO
	.align		4
.L_276:
        /*0068*/ 	.byte	0x04, 0x17
        /*006a*/ 	.short	(.L_278 - .L_277)
.L_277:
        /*006c*/ 	.word	0x00000000
        /*0070*/ 	.short	0x0001
        /*0072*/ 	.short	0x0008
        /*0074*/ 	.byte	0x00, 0xf5, 0x21, 0x00


	//----- nvinfo : EIATTR_KPARAM_INFO
	.align		4
.L_278:
        /*0078*/ 	.byte	0x04, 0x17
        /*007a*/ 	.short	(.L_280 - .L_279)
.L_279:
        /*007c*/ 	.word	0x00000000
        /*0080*/ 	.short	0x0000
        /*0082*/ 	.short	0x0000
        /*0084*/ 	.byte	0x00, 0xf5, 0x21, 0x00


	//----- nvinfo : EIATTR_SPARSE_MMA_MASK
	.align		4
.L_280:
        /*0088*/ 	.byte	0x03, 0x50
        /*008a*/ 	.short	0x0000


	//----- nvinfo : EIATTR_MAXREG_COUNT
	.align		4
        /*008c*/ 	.byte	0x03, 0x1b
        /*008e*/ 	.short	0x00ff


	//----- nvinfo : EIATTR_NUM_BARRIERS
	.align		4
        /*0090*/ 	.byte	0x02, 0x4c
        /*0092*/ 	.byte	0x01
	.zero		1


	//----- nvinfo : EIATTR_MERCURY_ISA_VERSION
	.align		4
        /*0094*/ 	.byte	0x03, 0x5f
        /*0096*/ 	.short	0x0101


	//----- nvinfo : EIATTR_VRC_CTA_INIT_COUNT
	.align		4
        /*0098*/ 	.byte	0x02, 0x4a
	.zero		1
	.zero		1


	//----- nvinfo : EIATTR_EXIT_INSTR_OFFSETS
	.align		4
        /*009c*/ 	.byte	0x04, 0x1c
        /*009e*/ 	.short	(.L_282 - .L_281)


	//   ....[0]....
.L_281:
        /*00a0*/ 	.word	0x000016e0


	//   ....[1]....
        /*00a4*/ 	.word	0x00001740


	//   ....[2]....
        /*00a8*/ 	.word	0x000017b0


	//----- nvinfo : EIATTR_CRS_STACK_SIZE
	.align		4
.L_282:
        /*00ac*/ 	.byte	0x04, 0x1e
        /*00ae*/ 	.short	(.L_284 - .L_283)
.L_283:
        /*00b0*/ 	.word	0x00000000


	//----- nvinfo : EIATTR_CBANK_PARAM_SIZE
	.align		4
.L_284:
        /*00b4*/ 	.byte	0x03, 0x19
        /*00b6*/ 	.short	0x002c


	//----- nvinfo : EIATTR_PARAM_CBANK
	.align		4
        /*00b8*/ 	.byte	0x04, 0x0a
        /*00ba*/ 	.short	(.L_286 - .L_285)
	.align		4
.L_285:
        /*00bc*/ 	.word	index@(.nv.constant0._Z17update_imf_lowbitPdS_PKdiiiii)
        /*00c0*/ 	.short	0x0380
        /*00c2*/ 	.short	0x002c


	//----- nvinfo : EIATTR_SW_WAR
	.align		4
.L_286:
        /*00c4*/ 	.byte	0x04, 0x36
        /*00c6*/ 	.short	(.L_288 - .L_287)
.L_287:
        /*00c8*/ 	.word	0x00000008
.L_288:


//--------------------- .nv.info._Z13spline_interpPdPKdS1_S1_S1_PKiS3_iii --------------------------
	.section	.nv.info._Z13spline_interpPdPKdS1_S1_S1_PKiS3_iii,"",@"SHT_CUDA_INFO"
	.sectionflags	@""
	.align	4


	//----- nvinfo : EIATTR_CUDA_API_VERSION
	.align		4
        /*0000*/ 	.byte	0x04, 0x37
        /*0002*/ 	.short	(.L_290 - .L_289)
.L_289:
        /*0004*/ 	.word	0x00000082


	//----- nvinfo : EIATTR_KPARAM_INFO
	.align		4
.L_290:
        /*0008*/ 	.byte	0x04, 0x17
        /*000a*/ 	.short	(.L_292 - .L_291)
.L_291:
        /*000c*/ 	.word	0x00000000
        /*0010*/ 	.short	0x0009
        /*0012*/ 	.short	0x0040
        /*0014*/ 	.byte	0x00, 0xf0, 0x11, 0x00


	//----- nvinfo : EIATTR_KPARAM_INFO
	.align		4
.L_292:
        /*0018*/ 	.byte	0x04, 0x17
        /*001a*/ 	.short	(.L_294 - .L_293)
.L_293:
        /*001c*/ 	.word	0x00000000
        /*0020*/ 	.short	0x0008
        /*0022*/ 	.short	0x003c
        /*0024*/ 	.byte	0x00, 0xf0, 0x11, 0x00


	//----- nvinfo : EIATTR_KPARAM_INFO
	.align		4
.L_294:
        /*0028*/ 	.byte	0x04, 0x17
        /*002a*/ 	.short	(.L_296 - .L_295)
.L_295:
        /*002c*/ 	.word	0x00000000
        /*0030*/ 	.short	0x0007
        /*0032*/ 	.short	0x0038
        /*0034*/ 	.byte	0x00, 0xf0, 0x11, 0x00


	//----- nvinfo : EIATTR_KPARAM_INFO
	.align		4
.L_296:
        /*0038*/ 	.byte	0x04, 0x17
        /*003a*/ 	.short	(.L_298 - .L_297)
.L_297:
        /*003c*/ 	.word	0x00000000
        /*0040*/ 	.short	0x0006
        /*0042*/ 	.short	0x0030
        /*0044*/ 	.byte	0x00, 0xf5, 0x21, 0x00


	//----- nvinfo : EIATTR_KPARAM_INFO
	.align		4
.L_298:
        /*0048*/ 	.byte	0x04, 0x17
        /*004a*/ 	.short	(.L_300 - .L_299)
.L_299:
        /*004c*/ 	.word	0x00000000
        /*0050*/ 	.short	0x0005
        /*0052*/ 	.short	0x0028
        /*0054*/ 	.byte	0x00, 0xf5, 0x21, 0x00


	//----- nvinfo : EIATTR_KPARAM_INFO
	.align		4
.L_300:
        /*0058*/ 	.byte	0x04, 0x17
        /*005a*/ 	.short	(.L_302 - .L_301)
.L_301:
        /*005c*/ 	.word	0x00000000
        /*0060*/ 	.short	0x0004
        /*0062*/ 	.short	0x0020
        /*0064*/ 	.byte	0x00, 0xf5, 0x21, 0x00


	//----- nvinfo : EIATTR_KPARAM_INFO
	.align		4
.L_302:
        /*0068*/ 	.byte	0x04, 0x17
        /*006a*/ 	.short	(.L_304 - .L_303)
.L_303:
        /*006c*/ 	.word	0x00000000
        /*0070*/ 	.short	0x0003
        /*0072*/ 	.short	0x0018
        /*0074*/ 	.byte	0x00, 0xf5, 0x21, 0x00


	//----- nvinfo : EIATTR_KPARAM_INFO
	.align		4
.L_304:
        /*0078*/ 	.byte	0x04, 0x17
        /*007a*/ 	.short	(.L_306 - .L_305)
.L_305:
        /*007c*/ 	.word	0x00000000
        /*0080*/ 	.short	0x0002
        /*0082*/ 	.short	0x0010
        /*0084*/ 	.byte	0x00, 0xf5, 0x21, 0x00


	//----- nvinfo : EIATTR_KPARAM_INFO
	.align		4
.L_306:
        /*0088*/ 	.byte	0x04, 0x17
        /*008a*/ 	.short	(.L_308 - .L_307)
.L_307:
        /*008c*/ 	.word	0x00000000
        /*0090*/ 	.short	0x0001
        /*0092*/ 	.short	0x0008
        /*0094*/ 	.byte	0x00, 0xf5, 0x21, 0x00


	//----- nvinfo : EIATTR_KPARAM_INFO
	.align		4
.L_308:
        /*0098*/ 	.byte	0x04, 0x17
        /*009a*/ 	.short	(.L_310 - .L_309)
.L_309:
        /*009c*/ 	.word	0x00000000
        /*00a0*/ 	.short	0x0000
        /*00a2*/ 	.short	0x0000
        /*00a4*/ 	.byte	0x00, 0xf5, 0x21, 0x00


	//----- nvinfo : EIATTR_SPARSE_MMA_MASK
	.align		4
.L_310:
        /*00a8*/ 	.byte	0x03, 0x50
        /*00aa*/ 	.short	0x0000


	//----- nvinfo : EIATTR_MAXREG_COUNT
	.align		4
        /*00ac*/ 	.byte	0x03, 0x1b
        /*00ae*/ 	.short	0x00ff


	//----- nvinfo : EIATTR_NUM_BARRIERS
	.align		4
        /*00b0*/ 	.byte	0x02, 0x4c
        /*00b2*/ 	.byte	0x01
	.zero		1


	//----- nvinfo : EIATTR_MERCURY_ISA_VERSION
	.align		4
        /*00b4*/ 	.byte	0x03, 0x5f
        /*00b6*/ 	.short	0x0101


	//----- nvinfo : EIATTR_VRC_CTA_INIT_COUNT
	.align		4
        /*00b8*/ 	.byte	0x02, 0x4a
	.zero		1
	.zero		1


	//----- nvinfo : EIATTR_EXIT_INSTR_OFFSETS
	.align		4
        /*00bc*/ 	.byte	0x04, 0x1c
        /*00be*/ 	.short	(.L_312 - .L_311)


	//   ....[0]....
.L_311:
        /*00c0*/ 	.word	0x00000150


	//   ....[1]....
        /*00c4*/ 	.word	0x00001c70


	//----- nvinfo : EIATTR_CRS_STACK_SIZE
	.align		4
.L_312:
        /*00c8*/ 	.byte	0x04, 0x1e
        /*00ca*/ 	.short	(.L_314 - .L_313)
.L_313:
        /*00cc*/ 	.word	0x00000000


	//----- nvinfo : EIATTR_CBANK_PARAM_SIZE
	.align		4
.L_314:
        /*00d0*/ 	.byte	0x03, 0x19
        /*00d2*/ 	.short	0x0044


	//----- nvinfo : EIATTR_PARAM_CBANK
	.align		4
        /*00d4*/ 	.byte	0x04, 0x0a
        /*00d6*/ 	.short	(.L_316 - .L_315)
	.align		4
.L_315:
        /*00d8*/ 	.word	index@(.nv.constant0._Z13spline_interpPdPKdS1_S1_S1_PKiS3_iii)
        /*00dc*/ 	.short	0x0380
        /*00de*/ 	.short	0x0044


	//----- nvinfo : EIATTR_SW_WAR
	.align		4
.L_316:
        /*00e0*/ 	.byte	0x04, 0x36
        /*00e2*/ 	.short	(.L_318 - .L_317)
.L_317:
        /*00e4*/ 	.word	0x00000008
.L_318:


//--------------------- .nv.info._Z19spline_interp_uplowPdS_PKdS1_S1_S1_S1_PKiS3_iii --------------------------
	.section	.nv.info._Z19spline_interp_uplowPdS_PKdS1_S1_S1_S1_PKiS3_iii,"",@"SHT_CUDA_INFO"
	.sectionflags	@""
	.align	4


	//----- nvinfo : EIATTR_CUDA_API_VERSION
	.align		4
        /*0000*/ 	.byte	0x04, 0x37
        /*0002*/ 	.short	(.L_320 - .L_319)
.L_319:
        /*0004*/ 	.word	0x00000082


	//----- nvinfo : EIATTR_KPARAM_INFO
	.align		4
.L_320:
        /*0008*/ 	.byte	0x04, 0x17
        /*000a*/ 	.short	(.L_322 - .L_321)
.L_321:
        /*000c*/ 	.word	0x00000000
        /*0010*/ 	.short	0x000b
        /*0012*/ 	.short	0x0050
        /*0014*/ 	.byte	0x00, 0xf0, 0x11, 0x00


	//----- nvinfo : EIATTR_KPARAM_INFO
	.align		4
.L_322:
        /*0018*/ 	.byte	0x04, 0x17
        /*001a*/ 	.short	(.L_324 - .L_323)
.L_323:
        /*001c*/ 	.word	0x00000000
        /*0020*/ 	.short	0x000a
        /*0022*/ 	.short	0x004c
        /*0024*/ 	.byte	0x00, 0xf0, 0x11, 0x00


	//----- nvinfo : EIATTR_KPARAM_INFO
	.align		4
.L_324:
        /*0028*/ 	.byte	0x04, 0x17
        /*002a*/ 	.short	(.L_326 - .L_325)
.L_325:
        /*002c*/ 	.word	0x00000000
        /*0030*/ 	.short	0x0009
        /*0032*/ 	.short	0x0048
        /*0034*/ 	.byte	0x00, 0xf0, 0x11, 0x00


	//----- nvinfo : EIATTR_KPARAM_INFO
	.align		4
.L_326:
        /*0038*/ 	.byte	0x04, 0x17
        /*003a*/ 	.short	(.L_328 - .L_327)
.L_327:
        /*003c*/ 	.word	0x00000000
        /*0040*/ 	.short	0x0008
        /*0042*/ 	.short	0x0040
        /*0044*/ 	.byte	0x00, 0xf5, 0x21, 0x00


	//----- nvinfo : EIATTR_KPARAM_INFO
	.align		4
.L_328:
        /*0048*/ 	.byte	0x04, 0x17
        /*004a*/ 	.short	(.L_330 - .L_329)
.L_329:
        /*004c*/ 	.word	0x00000000
        /*0050*/ 	.short	0x0007
        /*0052*/ 	.short	0x0038
        /*0054*/ 	.byte	0x00, 0xf5, 0x21, 0x00


	//----- nvinfo : EIATTR_KPARAM_INFO
	.align		4
.L_330:
        /*0058*/ 	.byte	0x04, 0x17
        /*005a*/ 	.short	(.L_332 - .L_331)
.L_331:
        /*005c*/ 	.word	0x00000000
        /*0060*/ 	.short	0x0006
        /*0062*/ 	.short	0x0030
        /*0064*/ 	.byte	0x00, 0xf5, 0x21, 0x00


	//----- nvinfo : EIATTR_KPARAM_INFO
	.align		4
.L_332:
        /*0068*/ 	.byte	0x04, 0x17
        /*006a*/ 	.short	(.L_334 - .L_333)
.L_333:
        /*006c*/ 	.word	0x00000000
        /*0070*/ 	.short	0x0005
        /*0072*/ 	.short	0x0028
        /*0074*/ 	.byte	0x00, 0xf5, 0x21, 0x00


	//----- nvinfo : EIATTR_KPARAM_INFO
	.align		4
.L_334:
        /*0078*/ 	.byte	0x04, 0x17
        /*007a*/ 	.short	(.L_336 - .L_335)
.L_335:
        /*007c*/ 	.word	0x00000000
        /*0080*/ 	.short	0x0004
        /*0082*/ 	.short	0x0020
        /*0084*/ 	.byte	0x00, 0xf5, 0x21, 0x00


	//----- nvinfo : EIATTR_KPARAM_INFO
	.align		4
.L_336:
        /*0088*/ 	.byte	0x04, 0x17
        /*008a*/ 	.short	(.L_338 - .L_337)
.L_337:
        /*008c*/ 	.word	0x00000000
        /*0090*/ 	.short	0x0003
        /*0092*/ 	.short	0x0018
        /*0094*/ 	.byte	0x00, 0xf5, 0x21, 0x00


	//----- nvinfo : EIATTR_KPARAM_INFO
	.align		4
.L_338:
        /*0098*/ 	.byte	0x04, 0x17
        /*009a*/ 	.short	(.L_340 - .L_339)
.L_339:
        /*009c*/ 	.word	0x00000000
        /*00a0*/ 	.short	0x0002
        /*00a2*/ 	.short	0x0010
        /*00a4*/ 	.byte	0x00, 0xf5, 0x21, 0x00


	//----- nvinfo : EIATTR_KPARAM_INFO
	.align		4
.L_340:
        /*00a8*/ 	.byte	0x04, 0x17
        /*00aa*/ 	.short	(.L_342 - .L_341)
.L_341:
        /*00ac*/ 	.word	0x00000000
        /*00b0*/ 	.short	0x0001
        /*00b2*/ 	.short	0x0008
        /*00b4*/ 	.byte	0x00, 0xf5, 0x21, 0x00


	//----- nvinfo : EIATTR_KPARAM_INFO
	.align		4
.L_342:
        /*00b8*/ 	.byte	0x04, 0x17
        /*00ba*/ 	.short	(.L_344 - .L_343)
.L_343:
        /*00bc*/ 	.word	0x00000000
        /*00c0*/ 	.short	0x0000
        /*00c2*/ 	.short	0x0000
        /*00c4*/ 	.byte	0x00, 0xf5, 0x21, 0x00


	//----- nvinfo : EIATTR_SPARSE_MMA_MASK
	.align		4
.L_344:
        /*00c8*/ 	.byte	0x03, 0x50
        /*00ca*/ 	.short	0x0000


	//----- nvinfo : EIATTR_MAXREG_COUNT
	.align		4
        /*00cc*/ 	.byte	0x03, 0x1b
        /*00ce*/ 	.short	0x00ff


	//----- nvinfo : EIATTR_NUM_BARRIERS
	.align		4
        /*00d0*/ 	.byte	0x02, 0x4c
        /*00d2*/ 	.byte	0x01
	.zero		1


	//----- nvinfo : EIATTR_MERCURY_ISA_VERSION
	.align		4
        /*00d4*/ 	.byte	0x03, 0x5f
        /*00d6*/ 	.short	0x0101


	//----- nvinfo : EIATTR_VRC_CTA_INIT_COUNT
	.align		4
        /*00d8*/ 	.byte	0x02, 0x4a
	.zero		1
	.zero		1


	//----- nvinfo : EIATTR_EXIT_INSTR_OFFSETS
	.align		4
        /*00dc*/ 	.byte	0x04, 0x1c
        /*00de*/ 	.short	(.L_346 - .L_345)


	//   ....[0]....
.L_345:
        /*00e0*/ 	.word	0x00000160


	//   ....[1]....
        /*00e4*/ 	.word	0x00001e00


	//----- nvinfo : EIATTR_CRS_STACK_SIZE
	.align		4
.L_346:
        /*00e8*/ 	.byte	0x04, 0x1e
        /*00ea*/ 	.short	(.L_348 - .L_347)
.L_347:
        /*00ec*/ 	.word	0x00000000


	//----- nvinfo : EIATTR_CBANK_PARAM_SIZE
	.align		4
.L_348:
        /*00f0*/ 	.byte	0x03, 0x19
        /*00f2*/ 	.short	0x0054


	//----- nvinfo : EIATTR_PARAM_CBANK
	.align		4
        /*00f4*/ 	.byte	0x04, 0x0a
        /*00f6*/ 	.short	(.L_350 - .L_349)
	.align		4
.L_349:
        /*00f8*/ 	.word	index@(.nv.constant0._Z19spline_interp_uplowPdS_PKdS1_S1_S1_S1_PKiS3_iii)
        /*00fc*/ 	.short	0x0380
        /*00fe*/ 	.short	0x0054


	//----- nvinfo : EIATTR_SW_WAR
	.align		4
.L_350:
        /*0100*/ 	.byte	0x04, 0x36
        /*0102*/ 	.short	(.L_352 - .L_351)
.L_351:
        /*0104*/ 	.word	0x00000008
.L_352:


//--------------------- .nv.info._Z15spline_interp_0PdPKdS1_S1_S1_S1_PKiS3_iii --------------------------
	.section	.nv.info._Z15spline_interp_0PdPKdS1_S1_S1_S1_PKiS3_iii,"",@"SHT_CUDA_INFO"
	.sectionflags	@""
	.align	4


	//----- nvinfo : EIATTR_CUDA_API_VERSION
	.align		4
        /*0000*/ 	.byte	0x04, 0x37
        /*0002*/ 	.short	(.L_354 - .L_353)
.L_353:
        /*0004*/ 	.word	0x00000082


	//----- nvinfo : EIATTR_KPARAM_INFO
	.align		4
.L_354:
        /*0008*/ 	.byte	0x04, 0x17
        /*000a*/ 	.short	(.L_356 - .L_355)
.L_355:
        /*000c*/ 	.word	0x00000000
        /*0010*/ 	.short	0x000a
        /*0012*/ 	.short	0x0048
        /*0014*/ 	.byte	0x00, 0xf0, 0x11, 0x00


	//----- nvinfo : EIATTR_KPARAM_INFO
	.align		4
.L_356:
        /*0018*/ 	.byte	0x04, 0x17
        /*001a*/ 	.short	(.L_358 - .L_357)
.L_357:
        /*001c*/ 	.word	0x00000000
        /*0020*/ 	.short	0x0009
        /*0022*/ 	.short	0x0044
        /*0024*/ 	.byte	0x00, 0xf0, 0x11, 0x00


	//----- nvinfo : EIATTR_KPARAM_INFO
	.align		4
.L_358:
        /*0028*/ 	.byte	0x04, 0x17
        /*002a*/ 	.short	(.L_360 - .L_359)
.L_359:
        /*002c*/ 	.word	0x00000000
        /*0030*/ 	.short	0x0008
        /*0032*/ 	.short	0x0040
        /*0034*/ 	.byte	0x00, 0xf0, 0x11, 0x00


	//----- nvinfo : EIATTR_KPARAM_INFO
	.align		4
.L_360:
        /*0038*/ 	.byte	0x04, 0x17
        /*003a*/ 	.short	(.L_362 - .L_361)
.L_361:
        /*003c*/ 	.word	0x00000000
        /*0040*/ 	.short	0x0007
        /*0042*/ 	.short	0x0038
        /*0044*/ 	.byte	0x00, 0xf5, 0x21, 0x00


	//----- nvinfo : EIATTR_KPARAM_INFO
	.align		4
.L_362:
        /*0048*/ 	.byte	0x04, 0x17
        /*004a*/ 	.short	(.L_364 - .L_363)
.L_363:
        /*004c*/ 	.word	0x00000000
        /*0050*/ 	.short	0x0006
        /*0052*/ 	.short	0x0030
        /*0054*/ 	.byte	0x00, 0xf5, 0x21, 0x00


	//----- nvinfo : EIATTR_KPARAM_INFO
	.align		4
.L_364:
        /*0058*/ 	.byte	0x04, 0x17
        /*005a*/ 	.short	(.L_366 - .L_365)
.L_365:
        /*005c*/ 	.word	0x00000000
        /*0060*/ 	.short	0x0005
        /*0062*/ 	.short	0x0028
        /*0064*/ 	.byte	0x00, 0xf5, 0x21, 0x00


	//----- nvinfo : EIATTR_KPARAM_INFO
	.align		4
.L_366:
        /*0068*/ 	.byte	0x04, 0x17
        /*006a*/ 	.short	(.L_368 - .L_367)
.L_367:
        /*006c*/ 	.word	0x00000000
        /*0070*/ 	.short	0x0004
        /*0072*/ 	.short	0x0020
        /*0074*/ 	.byte	0x00, 0xf5, 0x21, 0x00


	//----- nvinfo : EIATTR_KPARAM_INFO
	.align		4
.L_368:
        /*0078*/ 	.byte	0x04, 0x17
        /*007a*/ 	.short	(.L_370 - .L_369)
.L_369:
        /*007c*/ 	.word	0x00000000
        /*0080*/ 	.short	0x0003
        /*0082*/ 	.short	0x0018
        /*0084*/ 	.byte	0x00, 0xf5, 0x21, 0x00


	//----- nvinfo : EIATTR_KPARAM_INFO
	.align		4
.L_370:
        /*0088*/ 	.byte	0x04, 0x17
        /*008a*/ 	.short	(.L_372 - .L_371)
.L_371:
        /*008c*/ 	.word	0x00000000
        /*0090*/ 	.short	0x0002
        /*0092*/ 	.short	0x0010
        /*0094*/ 	.byte	0x00, 0xf5, 0x21, 0x00


	//----- nvinfo : EIATTR_KPARAM_INFO
	.align		4
.L_372:
        /*0098*/ 	.byte	0x04, 0x17
        /*009a*/ 	.short	(.L_374 - .L_373)
.L_373:
        /*009c*/ 	.word	0x00000000
        /*00a0*/ 	.short	0x0001
        /*00a2*/ 	.short	0x0008
        /*00a4*/ 	.byte	0x00, 0xf5, 0x21, 0x00


	//----- nvinfo : EIATTR_KPARAM_INFO
	.align		4
.L_374:
        /*00a8*/ 	.byte	0x04, 0x17
        /*00aa*/ 	.short	(.L_376 - .L_375)
.L_375:
        /*00ac*/ 	.word	0x00000000
        /*00b0*/ 	.short	0x0000
        /*00b2*/ 	.short	0x0000
        /*00b4*/ 	.byte	0x00, 0xf5, 0x21, 0x00


	//----- nvinfo : EIATTR_SPARSE_MMA_MASK
	.align		4
.L_376:
        /*00b8*/ 	.byte	0x03, 0x50
        /*00ba*/ 	.short	0x0000


	//----- nvinfo : EIATTR_MAXREG_COUNT
	.align		4
        /*00bc*/ 	.byte	0x03, 0x1b
        /*00be*/ 	.short	0x00ff


	//----- nvinfo : EIATTR_NUM_BARRIERS
	.align		4
        /*00c0*/ 	.byte	0x02, 0x4c
        /*00c2*/ 	.byte	0x01
	.zero		1


	//----- nvinfo : EIATTR_MERCURY_ISA_VERSION
	.align		4
        /*00c4*/ 	.byte	0x03, 0x5f
        /*00c6*/ 	.short	0x0101


	//----- nvinfo : EIATTR_VRC_CTA_INIT_COUNT
	.align		4
        /*00c8*/ 	.byte	0x02, 0x4a
	.zero		1
	.zero		1


	//----- nvinfo : EIATTR_EXIT_INSTR_OFFSETS
	.align		4
        /*00cc*/ 	.byte	0x04, 0x1c
        /*00ce*/ 	.short	(.L_378 - .L_377)


	//   ....[0]....
.L_377:
        /*00d0*/ 	.word	0x00000150


	//   ....[1]....
        /*00d4*/ 	.word	0x00001e50


	//----- nvinfo : EIATTR_CRS_STACK_SIZE
	.align		4
.L_378:
        /*00d8*/ 	.byte	0x04, 0x1e
        /*00da*/ 	.short	(.L_380 - .L_379)
.L_379:
        /*00dc*/ 	.word	0x00000000


	//----- nvinfo : EIATTR_CBANK_PARAM_SIZE
	.align		4
.L_380:
        /*00e0*/ 	.byte	0x03, 0x19
        /*00e2*/ 	.short	0x004c


	//----- nvinfo : EIATTR_PARAM_CBANK
	.align		4
        /*00e4*/ 	.byte	0x04, 0x0a
        /*00e6*/ 	.short	(.L_382 - .L_381)
	.align		4
.L_381:
        /*00e8*/ 	.word	index@(.nv.constant0._Z15spline_interp_0PdPKdS1_S1_S1_S1_PKiS3_iii)
        /*00ec*/ 	.short	0x0380
        /*00ee*/ 	.short	0x004c


	//----- nvinfo : EIATTR_SW_WAR
	.align		4
.L_382:
        /*00f0*/ 	.byte	0x04, 0x36
        /*00f2*/ 	.short	(.L_384 - .L_383)
.L_383:
        /*00f4*/ 	.word	0x00000008
.L_384:


//--------------------- .nv.info._Z8backwardPdS_S_S_PKiS1_ii --------------------------
	.section	.nv.info._Z8backwardPdS_S_S_PKiS1_ii,"",@"SHT_CUDA_INFO"
	.sectionflags	@""
	.align	4


	//----- nvinfo : EIATTR_CUDA_API_VERSION
	.align		4
        /*0000*/ 	.byte	0x04, 0x37
        /*0002*/ 	.short	(.L_386 - .L_385)
.L_385:
        /*0004*/ 	.word	0x00000082


	//----- nvinfo : EIATTR_KPARAM_INFO
	.align		4
.L_386:
        /*0008*/ 	.byte	0x04, 0x17
        /*000a*/ 	.short	(.L_388 - .L_387)
.L_387:
        /*000c*/ 	.word	0x00000000
        /*0010*/ 	.short	0x0007
        /*0012*/ 	.short	0x0034
        /*0014*/ 	.byte	0x00, 0xf0, 0x11, 0x00


	//----- nvinfo : EIATTR_KPARAM_INFO
	.align		4
.L_388:
        /*0018*/ 	.byte	0x04, 0x17
        /*001a*/ 	.short	(.L_390 - .L_389)
.L_389:
        /*001c*/ 	.word	0x00000000
        /*0020*/ 	.short	0x0006
        /*0022*/ 	.short	0x0030
        /*0024*/ 	.byte	0x00, 0xf0, 0x11, 0x00


	//----- nvinfo : EIATTR_KPARAM_INFO
	.align		4
.L_390:
        /*0028*/ 	.byte	0x04, 0x17
        /*002a*/ 	.short	(.L_392 - .L_391)
.L_391:
        /*002c*/ 	.word	0x00000000
        /*0030*/ 	.short	0x0005
        /*0032*/ 	.short	0x0028
        /*0034*/ 	.byte	0x00, 0xf5, 0x21, 0x00


	//----- nvinfo : EIATTR_KPARAM_INFO
	.align		4
.L_392:
        /*0038*/ 	.byte	0x04, 0x17
        /*003a*/ 	.short	(.L_394 - .L_393)
.L_393:
        /*003c*/ 	.word	0x00000000
        /*0040*/ 	.short	0x0004
        /*0042*/ 	.short	0x0020
        /*0044*/ 	.byte	0x00, 0xf5, 0x21, 0x00


	//----- nvinfo : EIATTR_KPARAM_INFO
	.align		4
.L_394:
        /*0048*/ 	.byte	0x04, 0x17
        /*004a*/ 	.short	(.L_396 - .L_395)
.L_395:
        /*004c*/ 	.word	0x00000000
        /*0050*/ 	.short	0x0003
        /*0052*/ 	.short	0x0018
        /*0054*/ 	.byte	0x00, 0xf5, 0x21, 0x00


	//----- nvinfo : EIATTR_KPARAM_INFO
	.align		4
.L_396:
        /*0058*/ 	.byte	0x04, 0x17
        /*005a*/ 	.short	(.L_398 - .L_397)
.L_397:
        /*005c*/ 	.word	0x00000000
        /*0060*/ 	.short	0x0002
        /*0062*/ 	.short	0x0010
        /*0064*/ 	.byte	0x00, 0xf5, 0x21, 0x00


	//----- nvinfo : EIATTR_KPARAM_INFO
	.align		4
.L_398:
        /*0068*/ 	.byte	0x04, 0x17
        /*006a*/ 	.short	(.L_400 - .L_399)
.L_399:
        /*006c*/ 	.word	0x00000000
        /*0070*/ 	.short	0x0001
        /*0072*/ 	.short	0x0008
        /*0074*/ 	.byte	0x00, 0xf5, 0x21, 0x00


	//----- nvinfo : EIATTR_KPARAM_INFO
	.align		4
.L_400:
        /*0078*/ 	.byte	0x04, 0x17
        /*007a*/ 	.short	(.L_402 - .L_401)
.L_401:
        /*007c*/ 	.word	0x00000000
        /*0080*/ 	.short	0x0000
        /*0082*/ 	.short	0x0000
        /*0084*/ 	.byte	0x00, 0xf5, 0x21, 0x00


	//----- nvinfo : EIATTR_SPARSE_MMA_MASK
	.align		4
.L_402:
        /*0088*/ 	.byte	0x03, 0x50
        /*008a*/ 	.short	0x0000


	//----- nvinfo : EIATTR_MAXREG_COUNT
	.align		4
        /*008c*/ 	.byte	0x03, 0x1b
        /*008e*/ 	.short	0x00ff


	//----- nvinfo : EIATTR_NUM_BARRIERS
	.align		4
        /*0090*/ 	.byte	0x02, 0x4c
        /*0092*/ 	.byte	0x01
	.zero		1


	//----- nvinfo : EIATTR_MERCURY_ISA_VERSION
	.align		4
        /*0094*/ 	.byte	0x03, 0x5f
        /*0096*/ 	.short	0x0101


	//----- nvinfo : EIATTR_VRC_CTA_INIT_COUNT
	.align		4
        /*0098*/ 	.byte	0x02, 0x4a
	.zero		1
	.zero		1


	//----- nvinfo : EIATTR_EXIT_INSTR_OFFSETS
	.align		4
        /*009c*/ 	.byte	0x04, 0x1c
        /*009e*/ 	.short	(.L_404 - .L_403)


	//   ....[0]....
.L_403:
        /*00a0*/ 	.word	0x00000d60


	//   ....[1]....
        /*00a4*/ 	.word	0x00001030


	//   ....[2]....
        /*00a8*/ 	.word	0x00001370


	//----- nvinfo : EIATTR_CRS_STACK_SIZE
	.align		4
.L_404:
        /*00ac*/ 	.byte	0x04, 0x1e
        /*00ae*/ 	.short	(.L_406 - .L_405)
.L_405:
        /*00b0*/ 	.word	0x00000000


	//----- nvinfo : EIATTR_CBANK_PARAM_SIZE
	.align		4
.L_406:
        /*00b4*/ 	.byte	0x03, 0x19
        /*00b6*/ 	.short	0x0038


	//----- nvinfo : EIATTR_PARAM_CBANK
	.align		4
        /*00b8*/ 	.byte	0x04, 0x0a
        /*00ba*/ 	.short	(.L_408 - .L_407)
	.align		4
.L_407:
        /*00bc*/ 	.word	index@(.nv.constant0._Z8backwardPdS_S_S_PKiS1_ii)
        /*00c0*/ 	.short	0x0380
        /*00c2*/ 	.short	0x0038


	//----- nvinfo : EIATTR_SW_WAR
	.align		4
.L_408:
        /*00c4*/ 	.byte	0x04, 0x36
        /*00c6*/ 	.short	(.L_410 - .L_409)
.L_409:
        /*00c8*/ 	.word	0x00000008
.L_410:


//--------------------- .nv.info._Z15extreme_forwardPdS_S_S_S_S_PiS0_S0_S0_PKdiii --------------------------
	.section	.nv.info._Z15extreme_forwardPdS_S_S_S_S_PiS0_S0_S0_PKdiii,"",@"SHT_CUDA_INFO"
	.sectionflags	@""
	.align	4


	//----- nvinfo : EIATTR_CUDA_API_VERSION
	.align		4
        /*0000*/ 	.byte	0x04, 0x37
        /*0002*/ 	.short	(.L_412 - .L_411)
.L_411:
        /*0004*/ 	.word	0x00000082


	//----- nvinfo : EIATTR_KPARAM_INFO
	.align		4
.L_412:
        /*0008*/ 	.byte	0x04, 0x17
        /*000a*/ 	.short	(.L_414 - .L_413)
.L_413:
        /*000c*/ 	.word	0x00000000
        /*0010*/ 	.short	0x000d
        /*0012*/ 	.short	0x0060
        /*0014*/ 	.byte	0x00, 0xf0, 0x11, 0x00


	//----- nvinfo : EIATTR_KPARAM_INFO
	.align		4
.L_414:
        /*0018*/ 	.byte	0x04, 0x17
        /*001a*/ 	.short	(.L_416 - .L_415)
.L_415:
        /*001c*/ 	.word	0x00000000
        /*0020*/ 	.short	0x000c
        /*0022*/ 	.short	0x005c
        /*0024*/ 	.byte	0x00, 0xf0, 0x11, 0x00


	//----- nvinfo : EIATTR_KPARAM_INFO
	.align		4
.L_416:
        /*0028*/ 	.byte	0x04, 0x17
        /*002a*/ 	.short	(.L_418 - .L_417)
.L_417:
        /*002c*/ 	.word	0x00000000
        /*0030*/ 	.short	0x000b
        /*0032*/ 	.short	0x0058
        /*0034*/ 	.byte	0x00, 0xf0, 0x11, 0x00


	//----- nvinfo : EIATTR_KPARAM_INFO
	.align		4
.L_418:
        /*0038*/ 	.byte	0x04, 0x17
        /*003a*/ 	.short	(.L_420 - .L_419)
.L_419:
        /*003c*/ 	.word	0x00000000
        /*0040*/ 	.short	0x000a
        /*0042*/ 	.short	0x0050
        /*0044*/ 	.byte	0x00, 0xf5, 0x21, 0x00


	//----- nvinfo : EIATTR_KPARAM_INFO
	.align		4
.L_420:
        /*0048*/ 	.byte	0x04, 0x17
        /*004a*/ 	.short	(.L_422 - .L_421)
.L_421:
        /*004c*/ 	.word	0x00000000
        /*0050*/ 	.short	0x0009
        /*0052*/ 	.short	0x0048
        /*0054*/ 	.byte	0x00, 0xf5, 0x21, 0x00


	//----- nvinfo : EIATTR_KPARAM_INFO
	.align		4
.L_422:
        /*0058*/ 	.byte	0x04, 0x17
        /*005a*/ 	.short	(.L_424 - .L_423)
.L_423:
        /*005c*/ 	.word	0x00000000
        /*0060*/ 	.short	0x0008
        /*0062*/ 	.short	0x0040
        /*0064*/ 	.byte	0x00, 0xf5, 0x21, 0x00


	//----- nvinfo : EIATTR_KPARAM_INFO
	.align		4
.L_424:
        /*0068*/ 	.byte	0x04, 0x17
        /*006a*/ 	.short	(.L_426 - .L_425)
.L_425:
        /*006c*/ 	.word	0x00000000
        /*0070*/ 	.short	0x0007
        /*0072*/ 	.short	0x0038
        /*0074*/ 	.byte	0x00, 0xf5, 0x21, 0x00


	//----- nvinfo : EIATTR_KPARAM_INFO
	.align		4
.L_426:
        /*0078*/ 	.byte	0x04, 0x17
        /*007a*/ 	.short	(.L_428 - .L_427)
.L_427:
        /*007c*/ 	.word	0x00000000
        /*0080*/ 	.short	0x0006
        /*0082*/ 	.short	0x0030
        /*0084*/ 	.byte	0x00, 0xf5, 0x21, 0x00


	//----- nvinfo : EIATTR_KPARAM_INFO
	.align		4
.L_428:
        /*0088*/ 	.byte	0x04, 0x17
        /*008a*/ 	.short	(.L_430 - .L_429)
.L_429:
        /*008c*/ 	.word	0x00000000
        /*0090*/ 	.short	0x0005
        /*0092*/ 	.short	0x0028
        /*0094*/ 	.byte	0x00, 0xf5, 0x21, 0x00


	//----- nvinfo : EIATTR_KPARAM_INFO
	.align		4
.L_430:
        /*0098*/ 	.byte	0x04, 0x17
        /*009a*/ 	.short	(.L_432 - .L_431)
.L_431:
        /*009c*/ 	.word	0x00000000
        /*00a0*/ 	.short	0x0004
        /*00a2*/ 	.short	0x0020
        /*00a4*/ 	.byte	0x00, 0xf5, 0x21, 0x00


	//----- nvinfo : EIATTR_KPARAM_INFO
	.align		4
.L_432:
        /*00a8*/ 	.byte	0x04, 0x17
        /*00aa*/ 	.short	(.L_434 - .L_433)
.L_433:
        /*00ac*/ 	.word	0x00000000
        /*00b0*/ 	.short	0x0003
        /*00b2*/ 	.short	0x0018
        /*00b4*/ 	.byte	0x00, 0xf5, 0x21, 0x00


	//----- nvinfo : EIATTR_KPARAM_INFO
	.align		4
.L_434:
        /*00b8*/ 	.byte	0x04, 0x17
        /*00ba*/ 	.short	(.L_436 - .L_435)
.L_435:
        /*00bc*/ 	.word	0x00000000
        /*00c0*/ 	.short	0x0002
        /*00c2*/ 	.short	0x0010
        /*00c4*/ 	.byte	0x00, 0xf5, 0x21, 0x00


	//----- nvinfo : EIATTR_KPARAM_INFO
	.align		4
.L_436:
        /*00c8*/ 	.byte	0x04, 0x17
        /*00ca*/ 	.short	(.L_438 - .L_437)
.L_437:
        /*00cc*/ 	.word	0x00000000
        /*00d0*/ 	.short	0x0001
        /*00d2*/ 	.short	0x0008
        /*00d4*/ 	.byte	0x00, 0xf5, 0x21, 0x00


	//----- nvinfo : EIATTR_KPARAM_INFO
	.align		4
.L_438:
        /*00d8*/ 	.byte	0x04, 0x17
        /*00da*/ 	.short	(.L_440 - .L_439)
.L_439:
        /*00dc*/ 	.word	0x00000000
        /*00e0*/ 	.short	0x0000
        /*00e2*/ 	.short	0x0000
        /*00e4*/ 	.byte	0x00, 0xf5, 0x21, 0x00


	//----- nvinfo : EIATTR_SPARSE_MMA_MASK
	.align		4
.L_440:
        /*00e8*/ 	.byte	0x03, 0x50
        /*00ea*/ 	.short	0x0000


	//----- nvinfo : EIATTR_MAXREG_COUNT
	.align		4
        /*00ec*/ 	.byte	0x03, 0x1b
        /*00ee*/ 	.short	0x00ff


	//----- nvinfo : EIATTR_MERCURY_ISA_VERSION
	.align		4
        /*00f0*/ 	.byte	0x03, 0x5f
        /*00f2*/ 	.short	0x0101


	//----- nvinfo : EIATTR_VRC_CTA_INIT_COUNT
	.align		4
        /*00f4*/ 	.byte	0x02, 0x4a
	.zero		1
	.zero		1


	//----- nvinfo : EIATTR_EXIT_INSTR_OFFSETS
	.align		4
        /*00f8*/ 	.byte	0x04, 0x1c
        /*00fa*/ 	.short	(.L_442 - .L_441)


	//   ....[0]....
.L_441:
        /*00fc*/ 	.word	0x0000dc90


	//----- nvinfo : EIATTR_CRS_STACK_SIZE
	.align		4
.L_442:
        /*0100*/ 	.byte	0x04, 0x1e
        /*0102*/ 	.short	(.L_444 - .L_443)
.L_443:
        /*0104*/ 	.word	0x00000000


	//----- nvinfo : EIATTR_CBANK_PARAM_SIZE
	.align		4
.L_444:
        /*0108*/ 	.byte	0x03, 0x19
        /*010a*/ 	.short	0x0064


	//----- nvinfo : EIATTR_PARAM_CBANK
	.align		4
        /*010c*/ 	.byte	0x04, 0x0a
        /*010e*/ 	.short	(.L_446 - .L_445)
	.align		4
.L_445:
        /*0110*/ 	.word	index@(.nv.constant0._Z15extreme_forwardPdS_S_S_S_S_PiS0_S0_S0_PKdiii)
        /*0114*/ 	.short	0x0380
        /*0116*/ 	.short	0x0064


	//----- nvinfo : EIATTR_SW_WAR
	.align		4
.L_446:
        /*0118*/ 	.byte	0x04, 0x36
        /*011a*/ 	.short	(.L_448 - .L_447)
.L_447:
        /*011c*/ 	.word	0x00000008
.L_448:


//--------------------- .nv.info._Z7forwardPdS_S_S_S_S_PiS0_S0_S0_ii --------------------------
	.section	.nv.info._Z7forwardPdS_S_S_S_S_PiS0_S0_S0_ii,"",@"SHT_CUDA_INFO"
	.sectionflags	@""
	.align	4


	//----- nvinfo : EIATTR_CUDA_API_VERSION
	.align		4
        /*0000*/ 	.byte	0x04, 0x37
        /*0002*/ 	.short	(.L_450 - .L_449)
.L_449:
        /*0004*/ 	.word	0x00000082


	//----- nvinfo : EIATTR_KPARAM_INFO
	.align		4
.L_450:
        /*0008*/ 	.byte	0x04, 0x17
        /*000a*/ 	.short	(.L_452 - .L_451)
.L_451:
        /*000c*/ 	.word	0x00000000
        /*0010*/ 	.short	0x000b
        /*0012*/ 	.short	0x0054
        /*0014*/ 	.byte	0x00, 0xf0, 0x11, 0x00


	//----- nvinfo : EIATTR_KPARAM_INFO
	.align		4
.L_452:
        /*0018*/ 	.byte	0x04, 0x17
        /*001a*/ 	.short	(.L_454 - .L_453)
.L_453:
        /*001c*/ 	.word	0x00000000
        /*0020*/ 	.short	0x000a
        /*0022*/ 	.short	0x0050
        /*0024*/ 	.byte	0x00, 0xf0, 0x11, 0x00


	//----- nvinfo : EIATTR_KPARAM_INFO
	.align		4
.L_454:
        /*0028*/ 	.byte	0x04, 0x17
        /*002a*/ 	.short	(.L_456 - .L_455)
.L_455:
        /*002c*/ 	.word	0x00000000
        /*0030*/ 	.short	0x0009
        /*0032*/ 	.short	0x0048
        /*0034*/ 	.byte	0x00, 0xf5, 0x21, 0x00


	//----- nvinfo : EIATTR_KPARAM_INFO
	.align		4
.L_456:
        /*0038*/ 	.byte	0x04, 0x17
        /*003a*/ 	.short	(.L_458 - .L_457)
.L_457:
        /*003c*/ 	.word	0x00000000
        /*0040*/ 	.short	0x0008
        /*0042*/ 	.short	0x0040
        /*0044*/ 	.byte	0x00, 0xf5, 0x21, 0x00


	//----- nvinfo : EIATTR_KPARAM_INFO
	.align		4
.L_458:
        /*0048*/ 	.byte	0x04, 0x17
        /*004a*/ 	.short	(.L_460 - .L_459)
.L_459:
        /*004c*/ 	.word	0x00000000
        /*0050*/ 	.short	0x0007
        /*0052*/ 	.short	0x0038
        /*0054*/ 	.byte	0x00, 0xf5, 0x21, 0x00


	//----- nvinfo : EIATTR_KPARAM_INFO
	.align		4
.L_460:
        /*0058*/ 	.byte	0x04, 0x17
        /*005a*/ 	.short	(.L_462 - .L_461)
.L_461:
        /*005c*/ 	.word	0x00000000
        /*0060*/ 	.short	0x0006
        /*0062*/ 	.short	0x0030
        /*0064*/ 	.byte	0x00, 0xf5, 0x21, 0x00


	//----- nvinfo : EIATTR_KPARAM_INFO
	.align		4
.L_462:
        /*0068*/ 	.byte	0x04, 0x17
        /*006a*/ 	.short	(.L_464 - .L_463)
.L_463:
        /*006c*/ 	.word	0x00000000
        /*0070*/ 	.short	0x0005
        /*0072*/ 	.short	0x0028
        /*0074*/ 	.byte	0x00, 0xf5, 0x21, 0x00


	//----- nvinfo : EIATTR_KPARAM_INFO
	.align		4
.L_464:
        /*0078*/ 	.byte	0x04, 0x17
        /*007a*/ 	.short	(.L_466 - .L_465)
.L_465:
        /*007c*/ 	.word	0x00000000
        /*0080*/ 	.short	0x0004
        /*0082*/ 	.short	0x0020
        /*0084*/ 	.byte	0x00, 0xf5, 0x21, 0x00


	//----- nvinfo : EIATTR_KPARAM_INFO
	.align		4
.L_466:
        /*0088*/ 	.byte	0x04, 0x17
        /*008a*/ 	.short	(.L_468 - .L_467)
.L_467:
        /*008c*/ 	.word	0x00000000
        /*0090*/ 	.short	0x0003
        /*0092*/ 	.short	0x0018
        /*0094*/ 	.byte	0x00, 0xf5, 0x21, 0x00


	//----- nvinfo : EIATTR_KPARAM_INFO
	.align		4
.L_468:
        /*0098*/ 	.byte	0x04, 0x17
        /*009a*/ 	.short	(.L_470 - .L_469)
.L_469:
        /*009c*/ 	.word	0x00000000
        /*00a0*/ 	.short	0x0002
        /*00a2*/ 	.short	0x0010
        /*00a4*/ 	.byte	0x00, 0xf5, 0x21, 0x00


	//----- nvinfo : EIATTR_KPARAM_INFO
	.align		4
.L_470:
        /*00a8*/ 	.byte	0x04, 0x17
        /*00aa*/ 	.short	(.L_472 - .L_471)
.L_471:
        /*00ac*/ 	.word	0x00000000
        /*00b0*/ 	.short	0x0001
        /*00b2*/ 	.short	0x0008
        /*00b4*/ 	.byte	0x00, 0xf5, 0x21, 0x00


	//----- nvinfo : EIATTR_KPARAM_INFO
	.align		4
.L_472:
        /*00b8*/ 	.byte	0x04, 0x17
        /*00ba*/ 	.short	(.L_474 - .L_473)
.L_473:
        /*00bc*/ 	.word	0x00000000
        /*00c0*/ 	.short	0x0000
        /*00c2*/ 	.short	0x0000
        /*00c4*/ 	.byte	0x00, 0xf5, 0x21, 0x00


	//----- nvinfo : EIATTR_SPARSE_MMA_MASK
	.align		4
.L_474:
        /*00c8*/ 	.byte	0x03, 0x50
        /*00ca*/ 	.short	0x0000


	//----- nvinfo : EIATTR_MAXREG_COUNT
	.align		4
        /*00cc*/ 	.byte	0x03, 0x1b
        /*00ce*/ 	.short	0x00ff


	//----- nvinfo : EIATTR_MERCURY_ISA_VERSION
	.align		4
        /*00d0*/ 	.byte	0x03, 0x5f
        /*00d2*/ 	.short	0x0101


	//----- nvinfo : EIATTR_VRC_CTA_INIT_COUNT
	.align		4
        /*00d4*/ 	.byte	0x02, 0x4a
	.zero		1
	.zero		1


	//----- nvinfo : EIATTR_EXIT_INSTR_OFFSETS
	.align		4
        /*00d8*/ 	.byte	0x04, 0x1c
        /*00da*/ 	.short	(.L_476 - .L_475)


	//   ....[0]....
.L_475:
        /*00dc*/ 	.word	0x00008f60


	//----- nvinfo : EIATTR_CRS_STACK_SIZE
	.align		4
.L_476:
        /*00e0*/ 	.byte	0x04, 0x1e
        /*00e2*/ 	.short	(.L_478 - .L_477)
.L_477:
        /*00e4*/ 	.word	0x00000000


	//----- nvinfo : EIATTR_CBANK_PARAM_SIZE
	.align		4
.L_478:
        /*00e8*/ 	.byte	0x03, 0x19
        /*00ea*/ 	.short	0x0058


	//----- nvinfo : EIATTR_PARAM_CBANK
	.align		4
        /*00ec*/ 	.byte	0x04, 0x0a
        /*00ee*/ 	.short	(.L_480 - .L_479)
	.align		4
.L_479:
        /*00f0*/ 	.word	index@(.nv.constant0._Z7forwardPdS_S_S_S_S_PiS0_S0_S0_ii)
        /*00f4*/ 	.short	0x0380
        /*00f6*/ 	.short	0x0058


	//----- nvinfo : EIATTR_SW_WAR
	.align		4
.L_480:
        /*00f8*/ 	.byte	0x04, 0x36
        /*00fa*/ 	.short	(.L_482 - .L_481)
.L_481:
        /*00fc*/ 	.word	0x00000008
.L_482:


//--------------------- .nv.info._Z11extreme_ampPdS_PiS0_S0_S0_PKdiii --------------------------
	.section	.nv.info._Z11extreme_ampPdS_PiS0_S0_S0_PKdiii,"",@"SHT_CUDA_INFO"
	.sectionflags	@""
	.align	4


	//----- nvinfo : EIATTR_CUDA_API_VERSION
	.align		4
        /*0000*/ 	.byte	0x04, 0x37
        /*0002*/ 	.short	(.L_484 - .L_483)
.L_483:
        /*0004*/ 	.word	0x00000082


	//----- nvinfo : EIATTR_KPARAM_INFO
	.align		4
.L_484:
        /*0008*/ 	.byte	0x04, 0x17
        /*000a*/ 	.short	(.L_486 - .L_485)
.L_485:
        /*000c*/ 	.word	0x00000000
        /*0010*/ 	.short	0x0009
        /*0012*/ 	.short	0x0040
        /*0014*/ 	.byte	0x00, 0xf0, 0x11, 0x00


	//----- nvinfo : EIATTR_KPARAM_INFO
	.align		4
.L_486:
        /*0018*/ 	.byte	0x04, 0x17
        /*001a*/ 	.short	(.L_488 - .L_487)
.L_487:
        /*001c*/ 	.word	0x00000000
        /*0020*/ 	.short	0x0008
        /*0022*/ 	.short	0x003c
        /*0024*/ 	.byte	0x00, 0xf0, 0x11, 0x00


	//----- nvinfo : EIATTR_KPARAM_INFO
	.align		4
.L_488:
        /*0028*/ 	.byte	0x04, 0x17
        /*002a*/ 	.short	(.L_490 - .L_489)
.L_489:
        /*002c*/ 	.word	0x00000000
        /*0030*/ 	.short	0x0007
        /*0032*/ 	.short	0x0038
        /*0034*/ 	.byte	0x00, 0xf0, 0x11, 0x00


	//----- nvinfo : EIATTR_KPARAM_INFO
	.align		4
.L_490:
        /*0038*/ 	.byte	0x04, 0x17
        /*003a*/ 	.short	(.L_492 - .L_491)
.L_491:
        /*003c*/ 	.word	0x00000000
        /*0040*/ 	.short	0x0006
        /*0042*/ 	.short	0x0030
        /*0044*/ 	.byte	0x00, 0xf5, 0x21, 0x00


	//----- nvinfo : EIATTR_KPARAM_INFO
	.align		4
.L_492:
        /*0048*/ 	.byte	0x04, 0x17
        /*004a*/ 	.short	(.L_494 - .L_493)
.L_493:
        /*004c*/ 	.word	0x00000000
        /*0050*/ 	.short	0x0005
        /*0052*/ 	.short	0x0028
        /*0054*/ 	.byte	0x00, 0xf5, 0x21, 0x00


	//----- nvinfo : EIATTR_KPARAM_INFO
	.align		4
.L_494:
        /*0058*/ 	.byte	0x04, 0x17
        /*005a*/ 	.short	(.L_496 - .L_495)
.L_495:
        /*005c*/ 	.word	0x00000000
        /*0060*/ 	.short	0x0004
        /*0062*/ 	.short	0x0020
        /*0064*/ 	.byte	0x00, 0xf5, 0x21, 0x00


	//----- nvinfo : EIATTR_KPARAM_INFO
	.align		4
.L_496:
        /*0068*/ 	.byte	0x04, 0x17
        /*006a*/ 	.short	(.L_498 - .L_497)
.L_497:
        /*006c*/ 	.word	0x00000000
        /*0070*/ 	.short	0x0003
        /*0072*/ 	.short	0x0018
        /*0074*/ 	.byte	0x00, 0xf5, 0x21, 0x00


	//----- nvinfo : EIATTR_KPARAM_INFO
	.align		4
.L_498:
        /*0078*/ 	.byte	0x04, 0x17
        /*007a*/ 	.short	(.L_500 - .L_499)
.L_499:
        /*007c*/ 	.word	0x00000000
        /*0080*/ 	.short	0x0002
        /*0082*/ 	.short	0x0010
        /*0084*/ 	.byte	0x00, 0xf5, 0x21, 0x00


	//----- nvinfo : EIATTR_KPARAM_INFO
	.align		4
.L_500:
        /*0088*/ 	.byte	0x04, 0x17
        /*008a*/ 	.short	(.L_502 - .L_501)
.L_501:
        /*008c*/ 	.word	0x00000000
        /*0090*/ 	.short	0x0001
        /*0092*/ 	.short	0x0008
        /*0094*/ 	.byte	0x00, 0xf5, 0x21, 0x00


	//----- nvinfo : EIATTR_KPARAM_INFO
	.align		4
.L_502:
        /*0098*/ 	.byte	0x04, 0x17
        /*009a*/ 	.short	(.L_504 - .L_503)
.L_503:
        /*009c*/ 	.word	0x00000000
        /*00a0*/ 	.short	0x0000
        /*00a2*/ 	.short	0x0000
        /*00a4*/ 	.byte	0x00, 0xf5, 0x21, 0x00


	//----- nvinfo : EIATTR_SPARSE_MMA_MASK
	.align		4
.L_504:
        /*00a8*/ 	.byte	0x03, 0x50
        /*00aa*/ 	.short	0x0000


	//----- nvinfo : EIATTR_MAXREG_COUNT
	.align		4
        /*00ac*/ 	.byte	0x03, 0x1b
        /*00ae*/ 	.short	0x00ff


	//----- nvinfo : EIATTR_MERCURY_ISA_VERSION
	.align		4
        /*00b0*/ 	.byte	0x03, 0x5f
        /*00b2*/ 	.short	0x0101


	//----- nvinfo : EIATTR_VRC_CTA_INIT_COUNT
	.align		4
        /*00b4*/ 	.byte	0x02, 0x4a
	.zero		1
	.zero		1


	//----- nvinfo : EIATTR_EXIT_INSTR_OFFSETS
	.align		4
        /*00b8*/ 	.byte	0x04, 0x1c
        /*00ba*/ 	.short	(.L_506 - .L_505)


	//   ....[0]....
.L_505:
        /*00bc*/ 	.word	0x00000f50


	//----- nvinfo : EIATTR_CBANK_PARAM_SIZE
	.align		4
.L_506:
        /*00c0*/ 	.byte	0x03, 0x19
        /*00c2*/ 	.short	0x0044


	//----- nvinfo : EIATTR_PARAM_CBANK
	.align		4
        /*00c4*/ 	.byte	0x04, 0x0a
        /*00c6*/ 	.short	(.L_508 - .L_507)
	.align		4
.L_507:
        /*00c8*/ 	.word	index@(.nv.constant0._Z11extreme_ampPdS_PiS0_S0_S0_PKdiii)
        /*00cc*/ 	.short	0x0380
        /*00ce*/ 	.short	0x0044


	//----- nvinfo : EIATTR_SW_WAR
	.align		4
.L_508:
        /*00d0*/ 	.byte	0x04, 0x36
        /*00d2*/ 	.short	(.L_510 - .L_509)
.L_509:
        /*00d4*/ 	.word	0x00000008
.L_510:


//--------------------- .nv.info._Z8criticalPdS_PiPKdiii --------------------------
	.section	.nv.info._Z8criticalPdS_PiPKdiii,"",@"SHT_CUDA_INFO"
	.sectionflags	@""
	.align	4


	//----- nvinfo : EIATTR_CUDA_API_VERSION
	.align		4
        /*0000*/ 	.byte	0x04, 0x37
        /*0002*/ 	.short	(.L_512 - .L_511)
.L_511:
        /*0004*/ 	.word	0x00000082


	//----- nvinfo : EIATTR_KPARAM_INFO
	.align		4
.L_512:
        /*0008*/ 	.byte	0x04, 0x17
        /*000a*/ 	.short	(.L_514 - .L_513)
.L_513:
        /*000c*/ 	.word	0x00000000
        /*0010*/ 	.short	0x0006
        /*0012*/ 	.short	0x0028
        /*0014*/ 	.byte	0x00, 0xf0, 0x11, 0x00


	//----- nvinfo : EIATTR_KPARAM_INFO
	.align		4
.L_514:
        /*0018*/ 	.byte	0x04, 0x17
        /*001a*/ 	.short	(.L_516 - .L_515)
.L_515:
        /*001c*/ 	.word	0x00000000
        /*0020*/ 	.short	0x0005
        /*0022*/ 	.short	0x0024
        /*0024*/ 	.byte	0x00, 0xf0, 0x11, 0x00


	//----- nvinfo : EIATTR_KPARAM_INFO
	.align		4
.L_516:
        /*0028*/ 	.byte	0x04, 0x17
        /*002a*/ 	.short	(.L_518 - .L_517)
.L_517:
        /*002c*/ 	.word	0x00000000
        /*0030*/ 	.short	0x0004
        /*0032*/ 	.short	0x0020
        /*0034*/ 	.byte	0x00, 0xf0, 0x11, 0x00


	//----- nvinfo : EIATTR_KPARAM_INFO
	.align		4
.L_518:
        /*0038*/ 	.byte	0x04, 0x17
        /*003a*/ 	.short	(.L_520 - .L_519)
.L_519:
        /*003c*/ 	.word	0x00000000
        /*0040*/ 	.short	0x0003
        /*0042*/ 	.short	0x0018
        /*0044*/ 	.byte	0x00, 0xf5, 0x21, 0x00


	//----- nvinfo : EIATTR_KPARAM_INFO
	.align		4
.L_520:
        /*0048*/ 	.byte	0x04, 0x17
        /*004a*/ 	.short	(.L_522 - .L_521)
.L_521:
        /*004c*/ 	.word	0x00000000
        /*0050*/ 	.short	0x0002
        /*0052*/ 	.short	0x0010
        /*0054*/ 	.byte	0x00, 0xf5, 0x21, 0x00


	//----- nvinfo : EIATTR_KPARAM_INFO
	.align		4
.L_522:
        /*0058*/ 	.byte	0x04, 0x17
        /*005a*/ 	.short	(.L_524 - .L_523)
.L_523:
        /*005c*/ 	.word	0x00000000
        /*0060*/ 	.short	0x0001
        /*0062*/ 	.short	0x0008
        /*0064*/ 	.byte	0x00, 0xf5, 0x21, 0x00


	//----- nvinfo : EIATTR_KPARAM_INFO
	.align		4
.L_524:
        /*0068*/ 	.byte	0x04, 0x17
        /*006a*/ 	.short	(.L_526 - .L_525)
.L_525:
        /*006c*/ 	.word	0x00000000
        /*0070*/ 	.short	0x0000
        /*0072*/ 	.short	0x0000
        /*0074*/ 	.byte	0x00, 0xf5, 0x21, 0x00


	//----- nvinfo : EIATTR_SPARSE_MMA_MASK
	.align		4
.L_526:
        /*0078*/ 	.byte	0x03, 0x50
        /*007a*/ 	.short	0x0000


	//----- nvinfo : EIATTR_MAXREG_COUNT
	.align		4
        /*007c*/ 	.byte	0x03, 0x1b
        /*007e*/ 	.short	0x00ff


	//----- nvinfo : EIATTR_MERCURY_ISA_VERSION
	.align		4
        /*0080*/ 	.byte	0x03, 0x5f
        /*0082*/ 	.short	0x0101


	//----- nvinfo : EIATTR_VRC_CTA_INIT_COUNT
	.align		4
        /*0084*/ 	.byte	0x02, 0x4a
	.zero		1
	.zero		1


	//----- nvinfo : EIATTR_EXIT_INSTR_OFFSETS
	.align		4
        /*0088*/ 	.byte	0x04, 0x1c
        /*008a*/ 	.short	(.L_528 - .L_527)


	//   ....[0]....
.L_527:
        /*008c*/ 	.word	0x00001ab0


	//----- nvinfo : EIATTR_CRS_STACK_SIZE
	.align		4
.L_528:
        /*0090*/ 	.byte	0x04, 0x1e
        /*0092*/ 	.short	(.L_530 - .L_529)
.L_529:
        /*0094*/ 	.word	0x00000000


	//----- nvinfo : EIATTR_CBANK_PARAM_SIZE
	.align		4
.L_530:
        /*0098*/ 	.byte	0x03, 0x19
        /*009a*/ 	.short	0x002c


	//----- nvinfo : EIATTR_PARAM_CBANK
	.align		4
        /*009c*/ 	.byte	0x04, 0x0a
        /*009e*/ 	.short	(.L_532 - .L_531)
	.align		4
.L_531:
        /*00a0*/ 	.word	index@(.nv.constant0._Z8criticalPdS_PiPKdiii)
        /*00a4*/ 	.short	0x0380
        /*00a6*/ 	.short	0x002c


	//----- nvinfo : EIATTR_SW_WAR
	.align		4
.L_532:
        /*00a8*/ 	.byte	0x04, 0x36
        /*00aa*/ 	.short	(.L_534 - .L_533)
.L_533:
        /*00ac*/ 	.word	0x00000008
.L_534:


//--------------------- .nv.info._Z9zerocrossPdS_PiPKdiii --------------------------
	.section	.nv.info._Z9zerocrossPdS_PiPKdiii,"",@"SHT_CUDA_INFO"
	.sectionflags	@""
	.align	4


	//----- nvinfo : EIATTR_CUDA_API_VERSION
	.align		4
        /*0000*/ 	.byte	0x04, 0x37
        /*0002*/ 	.short	(.L_536 - .L_535)
.L_535:
        /*0004*/ 	.word	0x00000082


	//----- nvinfo : EIATTR_KPARAM_INFO
	.align		4
.L_536:
        /*0008*/ 	.byte	0x04, 0x17
        /*000a*/ 	.short	(.L_538 - .L_537)
.L_537:
        /*000c*/ 	.word	0x00000000
        /*0010*/ 	.short	0x0006
        /*0012*/ 	.short	0x0028
        /*0014*/ 	.byte	0x00, 0xf0, 0x11, 0x00


	//----- nvinfo : EIATTR_KPARAM_INFO
	.align		4
.L_538:
        /*0018*/ 	.byte	0x04, 0x17
        /*001a*/ 	.short	(.L_540 - .L_539)
.L_539:
        /*001c*/ 	.word	0x00000000
        /*0020*/ 	.short	0x0005
        /*0022*/ 	.short	0x0024
        /*0024*/ 	.byte	0x00, 0xf0, 0x11, 0x00


	//----- nvinfo : EIATTR_KPARAM_INFO
	.align		4
.L_540:
        /*0028*/ 	.byte	0x04, 0x17
        /*002a*/ 	.short	(.L_542 - .L_541)
.L_541:
        /*002c*/ 	.word	0x00000000
        /*0030*/ 	.short	0x0004
        /*0032*/ 	.short	0x0020
        /*0034*/ 	.byte	0x00, 0xf0, 0x11, 0x00


	//----- nvinfo : EIATTR_KPARAM_INFO
	.align		4
.L_542:
        /*0038*/ 	.byte	0x04, 0x17
        /*003a*/ 	.short	(.L_544 - .L_543)
.L_543:
        /*003c*/ 	.word	0x00000000
        /*0040*/ 	.short	0x0003
        /*0042*/ 	.short	0x0018
        /*0044*/ 	.byte	0x00, 0xf5, 0x21, 0x00


	//----- nvinfo : EIATTR_KPARAM_INFO
	.align		4
.L_544:
        /*0048*/ 	.byte	0x04, 0x17
        /*004a*/ 	.short	(.L_546 - .L_545)
.L_545:
        /*004c*/ 	.word	0x00000000
        /*0050*/ 	.short	0x0002
        /*0052*/ 	.short	0x0010
        /*0054*/ 	.byte	0x00, 0xf5, 0x21, 0x00


	//----- nvinfo : EIATTR_KPARAM_INFO
	.align		4
.L_546:
        /*0058*/ 	.byte	0x04, 0x17
        /*005a*/ 	.short	(.L_548 - .L_547)
.L_547:
        /*005c*/ 	.word	0x00000000
        /*0060*/ 	.short	0x0001
        /*0062*/ 	.short	0x0008
        /*0064*/ 	.byte	0x00, 0xf5, 0x21, 0x00


	//----- nvinfo : EIATTR_KPARAM_INFO
	.align		4
.L_548:
        /*0068*/ 	.byte	0x04, 0x17
        /*006a*/ 	.short	(.L_550 - .L_549)
.L_549:
        /*006c*/ 	.word	0x00000000
        /*0070*/ 	.short	0x0000
        /*0072*/ 	.short	0x0000
        /*0074*/ 	.byte	0x00, 0xf5, 0x21, 0x00


	//----- nvinfo : EIATTR_SPARSE_MMA_MASK
	.align		4
.L_550:
        /*0078*/ 	.byte	0x03, 0x50
        /*007a*/ 	.short	0x0000


	//----- nvinfo : EIATTR_MAXREG_COUNT
	.align		4
        /*007c*/ 	.byte	0x03, 0x1b
        /*007e*/ 	.short	0x00ff


	//----- nvinfo : EIATTR_MERCURY_ISA_VERSION
	.align		4
        /*0080*/ 	.byte	0x03, 0x5f
        /*0082*/ 	.short	0x0101


	//----- nvinfo : EIATTR_VRC_CTA_INIT_COUNT
	.align		4
        /*0084*/ 	.byte	0x02, 0x4a
	.zero		1
	.zero		1


	//----- nvinfo : EIATTR_EXIT_INSTR_OFFSETS
	.align		4
        /*0088*/ 	.byte	0x04, 0x1c
        /*008a*/ 	.short	(.L_552 - .L_551)


	//   ....[0]....
.L_551:
        /*008c*/ 	.word	0x00000030


	//   ....[1]....
        /*0090*/ 	.word	0x00000fb0


	//   ....[2]....
        /*0094*/ 	.word	0x000013f0


	//----- nvinfo : EIATTR_CRS_STACK_SIZE
	.align		4
.L_552:
        /*0098*/ 	.byte	0x04, 0x1e
        /*009a*/ 	.short	(.L_554 - .L_553)
.L_553:
        /*009c*/ 	.word	0x00000000


	//----- nvinfo : EIATTR_CBANK_PARAM_SIZE
	.align		4
.L_554:
        /*00a0*/ 	.byte	0x03, 0x19
        /*00a2*/ 	.short	0x002c


	//----- nvinfo : EIATTR_PARAM_CBANK
	.align		4
        /*00a4*/ 	.byte	0x04, 0x0a
        /*00a6*/ 	.short	(.L_556 - .L_555)
	.align		4
.L_555:
        /*00a8*/ 	.word	index@(.nv.constant0._Z9zerocrossPdS_PiPKdiii)
        /*00ac*/ 	.short	0x0380
        /*00ae*/ 	.short	0x002c


	//----- nvinfo : EIATTR_SW_WAR
	.align		4
.L_556:
        /*00b0*/ 	.byte	0x04, 0x36
        /*00b2*/ 	.short	(.L_558 - .L_557)
.L_557:
        /*00b4*/ 	.word	0x00000008
.L_558:


//--------------------- .nv.info._Z7extremePdS_PiS0_S0_S0_PKdiii --------------------------
	.section	.nv.info._Z7extremePdS_PiS0_S0_S0_PKdiii,"",@"SHT_CUDA_INFO"
	.sectionflags	@""
	.align	4


	//----- nvinfo : EIATTR_CUDA_API_VERSION
	.align		4
        /*0000*/ 	.byte	0x04, 0x37
        /*0002*/ 	.short	(.L_560 - .L_559)
.L_559:
        /*0004*/ 	.word	0x00000082


	//----- nvinfo : EIATTR_KPARAM_INFO
	.align		4
.L_560:
        /*0008*/ 	.byte	0x04, 0x17
        /*000a*/ 	.short	(.L_562 - .L_561)
.L_561:
        /*000c*/ 	.word	0x00000000
        /*0010*/ 	.short	0x0009
        /*0012*/ 	.short	0x0040
        /*0014*/ 	.byte	0x00, 0xf0, 0x11, 0x00


	//----- nvinfo : EIATTR_KPARAM_INFO
	.align		4
.L_562:
        /*0018*/ 	.byte	0x04, 0x17
        /*001a*/ 	.short	(.L_564 - .L_563)
.L_563:
        /*001c*/ 	.word	0x00000000
        /*0020*/ 	.short	0x0008
        /*0022*/ 	.short	0x003c
        /*0024*/ 	.byte	0x00, 0xf0, 0x11, 0x00


	//----- nvinfo : EIATTR_KPARAM_INFO
	.align		4
.L_564:
        /*0028*/ 	.byte	0x04, 0x17
        /*002a*/ 	.short	(.L_566 - .L_565)
.L_565:
        /*002c*/ 	.word	0x00000000
        /*0030*/ 	.short	0x0007
        /*0032*/ 	.short	0x0038
        /*0034*/ 	.byte	0x00, 0xf0, 0x11, 0x00


	//----- nvinfo : EIATTR_KPARAM_INFO
	.align		4
.L_566:
        /*0038*/ 	.byte	0x04, 0x17
        /*003a*/ 	.short	(.L_568 - .L_567)
.L_567:
        /*003c*/ 	.word	0x00000000
        /*0040*/ 	.short	0x0006
        /*0042*/ 	.short	0x0030
        /*0044*/ 	.byte	0x00, 0xf5, 0x21, 0x00


	//----- nvinfo : EIATTR_KPARAM_INFO
	.align		4
.L_568:
        /*0048*/ 	.byte	0x04, 0x17
        /*004a*/ 	.short	(.L_570 - .L_569)
.L_569:
        /*004c*/ 	.word	0x00000000
        /*0050*/ 	.short	0x0005
        /*0052*/ 	.short	0x0028
        /*0054*/ 	.byte	0x00, 0xf5, 0x21, 0x00


	//----- nvinfo : EIATTR_KPARAM_INFO
	.align		4
.L_570:
        /*0058*/ 	.byte	0x04, 0x17
        /*005a*/ 	.short	(.L_572 - .L_571)
.L_571:
        /*005c*/ 	.word	0x00000000
        /*0060*/ 	.short	0x0004
        /*0062*/ 	.short	0x0020
        /*0064*/ 	.byte	0x00, 0xf5, 0x21, 0x00


	//----- nvinfo : EIATTR_KPARAM_INFO
	.align		4
.L_572:
        /*0068*/ 	.byte	0x04, 0x17
        /*006a*/ 	.short	(.L_574 - .L_573)
.L_573:
        /*006c*/ 	.word	0x00000000
        /*0070*/ 	.short	0x0003
        /*0072*/ 	.short	0x0018
        /*0074*/ 	.byte	0x00, 0xf5, 0x21, 0x00


	//----- nvinfo : EIATTR_KPARAM_INFO
	.align		4
.L_574:
        /*0078*/ 	.byte	0x04, 0x17
        /*007a*/ 	.short	(.L_576 - .L_575)
.L_575:
        /*007c*/ 	.word	0x00000000
        /*0080*/ 	.short	0x0002
        /*0082*/ 	.short	0x0010
        /*0084*/ 	.byte	0x00, 0xf5, 0x21, 0x00


	//----- nvinfo : EIATTR_KPARAM_INFO
	.align		4
.L_576:
        /*0088*/ 	.byte	0x04, 0x17
        /*008a*/ 	.short	(.L_578 - .L_577)
.L_577:
        /*008c*/ 	.word	0x00000000
        /*0090*/ 	.short	0x0001
        /*0092*/ 	.short	0x0008
        /*0094*/ 	.byte	0x00, 0xf5, 0x21, 0x00


	//----- nvinfo : EIATTR_KPARAM_INFO
	.align		4
.L_578:
        /*0098*/ 	.byte	0x04, 0x17
        /*009a*/ 	.short	(.L_580 - .L_579)
.L_579:
        /*009c*/ 	.word	0x00000000
        /*00a0*/ 	.short	0x0000
        /*00a2*/ 	.short	0x0000
        /*00a4*/ 	.byte	0x00, 0xf5, 0x21, 0x00


	//----- nvinfo : EIATTR_SPARSE_MMA_MASK
	.align		4
.L_580:
        /*00a8*/ 	.byte	0x03, 0x50
        /*00aa*/ 	.short	0x0000


	//----- nvinfo : EIATTR_MAXREG_COUNT
	.align		4
        /*00ac*/ 	.byte	0x03, 0x1b
        /*00ae*/ 	.short	0x00ff


	//----- nvinfo : EIATTR_MERCURY_ISA_VERSION
	.align		4
        /*00b0*/ 	.byte	0x03, 0x5f
        /*00b2*/ 	.short	0x0101


	//----- nvinfo : EIATTR_VRC_CTA_INIT_COUNT
	.align		4
        /*00b4*/ 	.byte	0x02, 0x4a
	.zero		1
	.zero		1


	//----- nvinfo : EIATTR_EXIT_INSTR_OFFSETS
	.align		4
        /*00b8*/ 	.byte	0x04, 0x1c
        /*00ba*/ 	.short	(.L_582 - .L_581)


	//   ....[0]....
.L_581:
        /*00bc*/ 	.word	0x00000ed0


	//----- nvinfo : EIATTR_CBANK_PARAM_SIZE
	.align		4
.L_582:
        /*00c0*/ 	.byte	0x03, 0x19
        /*00c2*/ 	.short	0x0044


	//----- nvinfo : EIATTR_PARAM_CBANK
	.align		4
        /*00c4*/ 	.byte	0x04, 0x0a
        /*00c6*/ 	.short	(.L_584 - .L_583)
	.align		4
.L_583:
        /*00c8*/ 	.word	index@(.nv.constant0._Z7extremePdS_PiS0_S0_S0_PKdiii)
        /*00cc*/ 	.short	0x0380
        /*00ce*/ 	.short	0x0044


	//----- nvinfo : EIATTR_SW_WAR
	.align		4
.L_584:
        /*00d0*/ 	.byte	0x04, 0x36
        /*00d2*/ 	.short	(.L_586 - .L_585)
.L_585:
        /*00d4*/ 	.word	0x00000008
.L_586:


//--------------------- .nv.info._Z18ensemble_expansionPdPKdS1_ii --------------------------
	.section	.nv.info._Z18ensemble_expansionPdPKdS1_ii,"",@"SHT_CUDA_INFO"
	.sectionflags	@""
	.align	4


	//----- nvinfo : EIATTR_CUDA_API_VERSION
	.align		4
        /*0000*/ 	.byte	0x04, 0x37
        /*0002*/ 	.short	(.L_588 - .L_587)
.L_587:
        /*0004*/ 	.word	0x00000082


	//----- nvinfo : EIATTR_KPARAM_INFO
	.align		4
.L_588:
        /*0008*/ 	.byte	0x04, 0x17
        /*000a*/ 	.short	(.L_590 - .L_589)
.L_589:
        /*000c*/ 	.word	0x00000000
        /*0010*/ 	.short	0x0004
        /*0012*/ 	.short	0x001c
        /*0014*/ 	.byte	0x00, 0xf0, 0x11, 0x00


	//----- nvinfo : EIATTR_KPARAM_INFO
	.align		4
.L_590:
        /*0018*/ 	.byte	0x04, 0x17
        /*001a*/ 	.short	(.L_592 - .L_591)
.L_591:
        /*001c*/ 	.word	0x00000000
        /*0020*/ 	.short	0x0003
        /*0022*/ 	.short	0x0018
        /*0024*/ 	.byte	0x00, 0xf0, 0x11, 0x00


	//----- nvinfo : EIATTR_KPARAM_INFO
	.align		4
.L_592:
        /*0028*/ 	.byte	0x04, 0x17
        /*002a*/ 	.short	(.L_594 - .L_593)
.L_593:
        /*002c*/ 	.word	0x00000000
        /*0030*/ 	.short	0x0002
        /*0032*/ 	.short	0x0010
        /*0034*/ 	.byte	0x00, 0xf5, 0x21, 0x00


	//----- nvinfo : EIATTR_KPARAM_INFO
	.align		4
.L_594:
        /*0038*/ 	.byte	0x04, 0x17
        /*003a*/ 	.short	(.L_596 - .L_595)
.L_595:
        /*003c*/ 	.word	0x00000000
        /*0040*/ 	.short	0x0001
        /*0042*/ 	.short	0x0008
        /*0044*/ 	.byte	0x00, 0xf5, 0x21, 0x00


	//----- nvinfo : EIATTR_KPARAM_INFO
	.align		4
.L_596:
        /*0048*/ 	.byte	0x04, 0x17
        /*004a*/ 	.short	(.L_598 - .L_597)
.L_597:
        /*004c*/ 	.word	0x00000000
        /*0050*/ 	.short	0x0000
        /*0052*/ 	.short	0x0000
        /*0054*/ 	.byte	0x00, 0xf5, 0x21, 0x00


	//----- nvinfo : EIATTR_SPARSE_MMA_MASK
	.align		4
.L_598:
        /*0058*/ 	.byte	0x03, 0x50
        /*005a*/ 	.short	0x0000


	//----- nvinfo : EIATTR_MAXREG_COUNT
	.align		4
        /*005c*/ 	.byte	0x03, 0x1b
        /*005e*/ 	.short	0x00ff


	//----- nvinfo : EIATTR_NUM_BARRIERS
	.align		4
        /*0060*/ 	.byte	0x02, 0x4c
        /*0062*/ 	.byte	0x01
	.zero		1


	//----- nvinfo : EIATTR_MERCURY_ISA_VERSION
	.align		4
        /*0064*/ 	.byte	0x03, 0x5f
        /*0066*/ 	.short	0x0101


	//----- nvinfo : EIATTR_VRC_CTA_INIT_COUNT
	.align		4
        /*0068*/ 	.byte	0x02, 0x4a
	.zero		1
	.zero		1


	//----- nvinfo : EIATTR_EXIT_INSTR_OFFSETS
	.align		4
        /*006c*/ 	.byte	0x04, 0x1c
        /*006e*/ 	.short	(.L_600 - .L_599)


	//   ....[0]....
.L_599:
        /*0070*/ 	.word	0x00001fa0


	//----- nvinfo : EIATTR_CRS_STACK_SIZE
	.align		4
.L_600:
        /*0074*/ 	.byte	0x04, 0x1e
        /*0076*/ 	.short	(.L_602 - .L_601)
.L_601:
        /*0078*/ 	.word	0x00000000


	//----- nvinfo : EIATTR_CBANK_PARAM_SIZE
	.align		4
.L_602:
        /*007c*/ 	.byte	0x03, 0x19
        /*007e*/ 	.short	0x0020


	//----- nvinfo : EIATTR_PARAM_CBANK
	.align		4
        /*0080*/ 	.byte	0x04, 0x0a
        /*0082*/ 	.short	(.L_604 - .L_603)
	.align		4
.L_603:
        /*0084*/ 	.word	index@(.nv.constant0._Z18ensemble_expansionPdPKdS1_ii)
        /*0088*/ 	.short	0x0380
        /*008a*/ 	.short	0x0020


	//----- nvinfo : EIATTR_SW_WAR
	.align		4
.L_604:
        /*008c*/ 	.byte	0x04, 0x36
        /*008e*/ 	.short	(.L_606 - .L_605)
.L_605:
        /*0090*/ 	.word	0x00000008
.L_606:


//--------------------- .nv.info._Z25ensemble_expansion_lowbitPdPKdS1_ii --------------------------
	.section	.nv.info._Z25ensemble_expansion_lowbitPdPKdS1_ii,"",@"SHT_CUDA_INFO"
	.sectionflags	@""
	.align	4


	//----- nvinfo : EIATTR_CUDA_API_VERSION
	.align		4
        /*0000*/ 	.byte	0x04, 0x37
        /*0002*/ 	.short	(.L_608 - .L_607)
.L_607:
        /*0004*/ 	.word	0x00000082


	//----- nvinfo : EIATTR_KPARAM_INFO
	.align		4
.L_608:
        /*0008*/ 	.byte	0x04, 0x17
        /*000a*/ 	.short	(.L_610 - .L_609)
.L_609:
        /*000c*/ 	.word	0x00000000
        /*0010*/ 	.short	0x0004
        /*0012*/ 	.short	0x001c
        /*0014*/ 	.byte	0x00, 0xf0, 0x11, 0x00


	//----- nvinfo : EIATTR_KPARAM_INFO
	.align		4
.L_610:
        /*0018*/ 	.byte	0x04, 0x17
        /*001a*/ 	.short	(.L_612 - .L_611)
.L_611:
        /*001c*/ 	.word	0x00000000
        /*0020*/ 	.short	0x0003
        /*0022*/ 	.short	0x0018
        /*0024*/ 	.byte	0x00, 0xf0, 0x11, 0x00


	//----- nvinfo : EIATTR_KPARAM_INFO
	.align		4
.L_612:
        /*0028*/ 	.byte	0x04, 0x17
        /*002a*/ 	.short	(.L_614 - .L_613)
.L_613:
        /*002c*/ 	.word	0x00000000
        /*0030*/ 	.short	0x0002
        /*0032*/ 	.short	0x0010
        /*0034*/ 	.byte	0x00, 0xf5, 0x21, 0x00


	//----- nvinfo : EIATTR_KPARAM_INFO
	.align		4
.L_614:
        /*0038*/ 	.byte	0x04, 0x17
        /*003a*/ 	.short	(.L_616 - .L_615)
.L_615:
        /*003c*/ 	.word	0x00000000
        /*0040*/ 	.short	0x0001
        /*0042*/ 	.short	0x0008
        /*0044*/ 	.byte	0x00, 0xf5, 0x21, 0x00


	//----- nvinfo : EIATTR_KPARAM_INFO
	.align		4
.L_616:
        /*0048*/ 	.byte	0x04, 0x17
        /*004a*/ 	.short	(.L_618 - .L_617)
.L_617:
        /*004c*/ 	.word	0x00000000
        /*0050*/ 	.short	0x0000
        /*0052*/ 	.short	0x0000
        /*0054*/ 	.byte	0x00, 0xf5, 0x21, 0x00


	//----- nvinfo : EIATTR_SPARSE_MMA_MASK
	.align		4
.L_618:
        /*0058*/ 	.byte	0x03, 0x50
        /*005a*/ 	.short	0x0000


	//----- nvinfo : EIATTR_MAXREG_COUNT
	.align		4
        /*005c*/ 	.byte	0x03, 0x1b
        /*005e*/ 	.short	0x00ff


	//----- nvinfo : EIATTR_NUM_BARRIERS
	.align		4
        /*0060*/ 	.byte	0x02, 0x4c
        /*0062*/ 	.byte	0x01
	.zero		1


	//----- nvinfo : EIATTR_MERCURY_ISA_VERSION
	.align		4
        /*0064*/ 	.byte	0x03, 0x5f
        /*0066*/ 	.short	0x0101


	//----- nvinfo : EIATTR_VRC_CTA_INIT_COUNT
	.align		4
        /*0068*/ 	.byte	0x02, 0x4a
	.zero		1
	.zero		1


	//----- nvinfo : EIATTR_EXIT_INSTR_OFFSETS
	.align		4
        /*006c*/ 	.byte	0x04, 0x1c
        /*006e*/ 	.short	(.L_620 - .L_619)


	//   ....[0]....
.L_619:
        /*0070*/ 	.word	0x00003410


	//----- nvinfo : EIATTR_CRS_STACK_SIZE
	.align		4
.L_620:
        /*0074*/ 	.byte	0x04, 0x1e
        /*0076*/ 	.short	(.L_622 - .L_621)
.L_621:
        /*0078*/ 	.word	0x00000000


	//----- nvinfo : EIATTR_CBANK_PARAM_SIZE
	.align		4
.L_622:
        /*007c*/ 	.byte	0x03, 0x19
        /*007e*/ 	.short	0x0020


	//----- nvinfo : EIATTR_PARAM_CBANK
	.align		4
        /*0080*/ 	.byte	0x04, 0x0a
        /*0082*/ 	.short	(.L_624 - .L_623)
	.align		4
.L_623:
        /*0084*/ 	.word	index@(.nv.constant0._Z25ensemble_expansion_lowbitPdPKdS1_ii)
        /*0088*/ 	.short	0x0380
        /*008a*/ 	.short	0x0020


	//----- nvinfo : EIATTR_SW_WAR
	.align		4
.L_624:
        /*008c*/ 	.byte	0x04, 0x36
        /*008e*/ 	.short	(.L_626 - .L_625)
.L_625:
        /*0090*/ 	.word	0x00000008
.L_626:


//--------------------- .nv.info._Z9normalizePdiii --------------------------
	.section	.nv.info._Z9normalizePdiii,"",@"SHT_CUDA_INFO"
	.sectionflags	@""
	.align	4


	//----- nvinfo : EIATTR_CUDA_API_VERSION
	.align		4
        /*0000*/ 	.byte	0x04, 0x37
        /*0002*/ 	.short	(.L_628 - .L_627)
.L_627:
        /*0004*/ 	.word	0x00000082


	//----- nvinfo : EIATTR_KPARAM_INFO
	.align		4
.L_628:
        /*0008*/ 	.byte	0x04, 0x17
        /*000a*/ 	.short	(.L_630 - .L_629)
.L_629:
        /*000c*/ 	.word	0x00000000
        /*0010*/ 	.short	0x0003
        /*0012*/ 	.short	0x0010
        /*0014*/ 	.byte	0x00, 0xf0, 0x11, 0x00


	//----- nvinfo : EIATTR_KPARAM_INFO
	.align		4
.L_630:
        /*0018*/ 	.byte	0x04, 0x17
        /*001a*/ 	.short	(.L_632 - .L_631)
.L_631:
        /*001c*/ 	.word	0x00000000
        /*0020*/ 	.short	0x0002
        /*0022*/ 	.short	0x000c
        /*0024*/ 	.byte	0x00, 0xf0, 0x11, 0x00


	//----- nvinfo : EIATTR_KPARAM_INFO
	.align		4
.L_632:
        /*0028*/ 	.byte	0x04, 0x17
        /*002a*/ 	.short	(.L_634 - .L_633)
.L_633:
        /*002c*/ 	.word	0x00000000
        /*0030*/ 	.short	0x0001
        /*0032*/ 	.short	0x0008
        /*0034*/ 	.byte	0x00, 0xf0, 0x11, 0x00


	//----- nvinfo : EIATTR_KPARAM_INFO
	.align		4
.L_634:
        /*0038*/ 	.byte	0x04, 0x17
        /*003a*/ 	.short	(.L_636 - .L_635)
.L_635:
        /*003c*/ 	.word	0x00000000
        /*0040*/ 	.short	0x0000
        /*0042*/ 	.short	0x0000
        /*0044*/ 	.byte	0x00, 0xf5, 0x21, 0x00


	//----- nvinfo : EIATTR_SPARSE_MMA_MASK
	.align		4
.L_636:
        /*0048*/ 	.byte	0x03, 0x50
        /*004a*/ 	.short	0x0000


	//----- nvinfo : EIATTR_MAXREG_COUNT
	.align		4
        /*004c*/ 	.byte	0x03, 0x1b
        /*004e*/ 	.short	0x00ff


	//----- nvinfo : EIATTR_MERCURY_ISA_VERSION
	.align		4
        /*0050*/ 	.byte	0x03, 0x5f
        /*0052*/ 	.short	0x0101


	//----- nvinfo : EIATTR_VRC_CTA_INIT_COUNT
	.align		4
        /*0054*/ 	.byte	0x02, 0x4a
	.zero		1
	.zero		1


	//----- nvinfo : EIATTR_EXIT_INSTR_OFFSETS
	.align		4
        /*0058*/ 	.byte	0x04, 0x1c
        /*005a*/ 	.short	(.L_638 - .L_637)


	//   ....[0]....
.L_637:
        /*005c*/ 	.word	0x00000070


	//   ....[1]....
        /*0060*/ 	.word	0x00000270


	//----- nvinfo : EIATTR_CRS_STACK_SIZE
	.align		4
.L_638:
        /*0064*/ 	.byte	0x04, 0x1e
        /*0066*/ 	.short	(.L_640 - .L_639)
.L_639:
        /*0068*/ 	.word	0x00000000


	//----- nvinfo : EIATTR_CBANK_PARAM_SIZE
	.align		4
.L_640:
        /*006c*/ 	.byte	0x03, 0x19
        /*006e*/ 	.short	0x0014


	//----- nvinfo : EIATTR_PARAM_CBANK
	.align		4
        /*0070*/ 	.byte	0x04, 0x0a
        /*0072*/ 	.short	(.L_642 - .L_641)
	.align		4
.L_641:
        /*0074*/ 	.word	index@(.nv.constant0._Z9normalizePdiii)
        /*0078*/ 	.short	0x0380
        /*007a*/ 	.short	0x0014


	//----- nvinfo : EIATTR_SW_WAR
	.align		4
.L_642:
        /*007c*/ 	.byte	0x04, 0x36
        /*007e*/ 	.short	(.L_644 - .L_643)
.L_643:
        /*0080*/ 	.word	0x00000008
.L_644:


//--------------------- .nv.info._Z16normalize_lowbitPdii --------------------------
	.section	.nv.info._Z16normalize_lowbitPdii,"",@"SHT_CUDA_INFO"
	.sectionflags	@""
	.align	4


	//----- nvinfo : EIATTR_CUDA_API_VERSION
	.align		4
        /*0000*/ 	.byte	0x04, 0x37
        /*0002*/ 	.short	(.L_646 - .L_645)
.L_645:
        /*0004*/ 	.word	0x00000082


	//----- nvinfo : EIATTR_KPARAM_INFO
	.align		4
.L_646:
        /*0008*/ 	.byte	0x04, 0x17
        /*000a*/ 	.short	(.L_648 - .L_647)
.L_647:
        /*000c*/ 	.word	0x00000000
        /*0010*/ 	.short	0x0002
        /*0012*/ 	.short	0x000c
        /*0014*/ 	.byte	0x00, 0xf0, 0x11, 0x00


	//----- nvinfo : EIATTR_KPARAM_INFO
	.align		4
.L_648:
        /*0018*/ 	.byte	0x04, 0x17
        /*001a*/ 	.short	(.L_650 - .L_649)
.L_649:
        /*001c*/ 	.word	0x00000000
        /*0020*/ 	.short	0x0001
        /*0022*/ 	.short	0x0008
        /*0024*/ 	.byte	0x00, 0xf0, 0x11, 0x00


	//----- nvinfo : EIATTR_KPARAM_INFO
	.align		4
.L_650:
        /*0028*/ 	.byte	0x04, 0x17
        /*002a*/ 	.short	(.L_652 - .L_651)
.L_651:
        /*002c*/ 	.word	0x00000000
        /*0030*/ 	.short	0x0000
        /*0032*/ 	.short	0x0000
        /*0034*/ 	.byte	0x00, 0xf5, 0x21, 0x00


	//----- nvinfo : EIATTR_SPARSE_MMA_MASK
	.align		4
.L_652:
        /*0038*/ 	.byte	0x03, 0x50
        /*003a*/ 	.short	0x0000


	//----- nvinfo : EIATTR_MAXREG_COUNT
	.align		4
        /*003c*/ 	.byte	0x03, 0x1b
        /*003e*/ 	.short	0x00ff


	//----- nvinfo : EIATTR_MERCURY_ISA_VERSION
	.align		4
        /*0040*/ 	.byte	0x03, 0x5f
        /*0042*/ 	.short	0x0101


	//----- nvinfo : EIATTR_VRC_CTA_INIT_COUNT
	.align		4
        /*0044*/ 	.byte	0x02, 0x4a
	.zero		1
	.zero		1


	//----- nvinfo : EIATTR_EXIT_INSTR_OFFSETS
	.align		4
        /*0048*/ 	.byte	0x04, 0x1c
        /*004a*/ 	.short	(.L_654 - .L_653)


	//   ....[0]....
.L_653:
        /*004c*/ 	.word	0x00000650


	//   ....[1]....
        /*0050*/ 	.word	0x00000800


	//----- nvinfo : EIATTR_CRS_STACK_SIZE
	.align		4
.L_654:
        /*0054*/ 	.byte	0x04, 0x1e
        /*0056*/ 	.short	(.L_656 - .L_655)
.L_655:
        /*0058*/ 	.word	0x00000000


	//----- nvinfo : EIATTR_CBANK_PARAM_SIZE
	.align		4
.L_656:
        /*005c*/ 	.byte	0x03, 0x19
        /*005e*/ 	.short	0x0010


	//----- nvinfo : EIATTR_PARAM_CBANK
	.align		4
        /*0060*/ 	.byte	0x04, 0x0a
        /*0062*/ 	.short	(.L_658 - .L_657)
	.align		4
.L_657:
        /*0064*/ 	.word	index@(.nv.constant0._Z16normalize_lowbitPdii)
        /*0068*/ 	.short	0x0380
        /*006a*/ 	.short	0x0010


	//----- nvinfo : EIATTR_SW_WAR
	.align		4
.L_658:
        /*006c*/ 	.byte	0x04, 0x36
        /*006e*/ 	.short	(.L_660 - .L_659)
.L_659:
        /*0070*/ 	.word	0x00000008
.L_660:


//--------------------- .nv.info._Z11std_highbitPdPKdiii --------------------------
	.section	.nv.info._Z11std_highbitPdPKdiii,"",@"SHT_CUDA_INFO"
	.sectionflags	@""
	.align	4


	//----- nvinfo : EIATTR_CUDA_API_VERSION
	.align		4
        /*0000*/ 	.byte	0x04, 0x37
        /*0002*/ 	.short	(.L_662 - .L_661)
.L_661:
        /*0004*/ 	.word	0x00000082


	//----- nvinfo : EIATTR_KPARAM_INFO
	.align		4
.L_662:
        /*0008*/ 	.byte	0x04, 0x17
        /*000a*/ 	.short	(.L_664 - .L_663)
.L_663:
        /*000c*/ 	.word	0x00000000
        /*0010*/ 	.short	0x0004
        /*0012*/ 	.short	0x0018
        /*0014*/ 	.byte	0x00, 0xf0, 0x11, 0x00


	//----- nvinfo : EIATTR_KPARAM_INFO
	.align		4
.L_664:
        /*0018*/ 	.byte	0x04, 0x17
        /*001a*/ 	.short	(.L_666 - .L_665)
.L_665:
        /*001c*/ 	.word	0x00000000
        /*0020*/ 	.short	0x0003
        /*0022*/ 	.short	0x0014
        /*0024*/ 	.byte	0x00, 0xf0, 0x11, 0x00


	//----- nvinfo : EIATTR_KPARAM_INFO
	.align		4
.L_666:
        /*0028*/ 	.byte	0x04, 0x17
        /*002a*/ 	.short	(.L_668 - .L_667)
.L_667:
        /*002c*/ 	.word	0x00000000
        /*0030*/ 	.short	0x0002
        /*0032*/ 	.short	0x0010
        /*0034*/ 	.byte	0x00, 0xf0, 0x11, 0x00


	//----- nvinfo : EIATTR_KPARAM_INFO
	.align		4
.L_668:
        /*0038*/ 	.byte	0x04, 0x17
        /*003a*/ 	.short	(.L_670 - .L_669)
.L_669:
        /*003c*/ 	.word	0x00000000
        /*0040*/ 	.short	0x0001
        /*0042*/ 	.short	0x0008
        /*0044*/ 	.byte	0x00, 0xf5, 0x21, 0x00


	//----- nvinfo : EIATTR_KPARAM_INFO
	.align		4
.L_670:
        /*0048*/ 	.byte	0x04, 0x17
        /*004a*/ 	.short	(.L_672 - .L_671)
.L_671:
        /*004c*/ 	.word	0x00000000
        /*0050*/ 	.short	0x0000
        /*0052*/ 	.short	0x0000
        /*0054*/ 	.byte	0x00, 0xf5, 0x21, 0x00


	//----- nvinfo : EIATTR_SPARSE_MMA_MASK
	.align		4
.L_672:
        /*0058*/ 	.byte	0x03, 0x50
        /*005a*/ 	.short	0x0000


	//----- nvinfo : EIATTR_MAXREG_COUNT
	.align		4
        /*005c*/ 	.byte	0x03, 0x1b
        /*005e*/ 	.short	0x00ff


	//----- nvinfo : EIATTR_NUM_BARRIERS
	.align		4
        /*0060*/ 	.byte	0x02, 0x4c
        /*0062*/ 	.byte	0x01
	.zero		1


	//----- nvinfo : EIATTR_MERCURY_ISA_VERSION
	.align		4
        /*0064*/ 	.byte	0x03, 0x5f
        /*0066*/ 	.short	0x0101


	//----- nvinfo : EIATTR_VRC_CTA_INIT_COUNT
	.align		4
        /*0068*/ 	.byte	0x02, 0x4a
	.zero		1
	.zero		1


	//----- nvinfo : EIATTR_EXIT_INSTR_OFFSETS
	.align		4
        /*006c*/ 	.byte	0x04, 0x1c
        /*006e*/ 	.short	(.L_674 - .L_673)


	//   ....[0]....
.L_673:
        /*0070*/ 	.word	0x00000420


	//   ....[1]....
        /*0074*/ 	.word	0x000004c0


	//   ....[2]....
        /*0078*/ 	.word	0x000007c0


	//----- nvinfo : EIATTR_CRS_STACK_SIZE
	.align		4
.L_674:
        /*007c*/ 	.byte	0x04, 0x1e
        /*007e*/ 	.short	(.L_676 - .L_675)
.L_675:
        /*0080*/ 	.word	0x00000000


	//----- nvinfo : EIATTR_CBANK_PARAM_SIZE
	.align		4
.L_676:
        /*0084*/ 	.byte	0x03, 0x19
        /*0086*/ 	.short	0x001c


	//----- nvinfo : EIATTR_PARAM_CBANK
	.align		4
        /*0088*/ 	.byte	0x04, 0x0a
        /*008a*/ 	.short	(.L_678 - .L_677)
	.align		4
.L_677:
        /*008c*/ 	.word	index@(.nv.constant0._Z11std_highbitPdPKdiii)
        /*0090*/ 	.short	0x0380
        /*0092*/ 	.short	0x001c


	//----- nvinfo : EIATTR_SW_WAR
	.align		4
.L_678:
        /*0094*/ 	.byte	0x04, 0x36
        /*0096*/ 	.short	(.L_680 - .L_679)
.L_679:
        /*0098*/ 	.word	0x00000008
.L_680:


//--------------------- .nv.info._Z10std_lowbitPdPKdii --------------------------
	.section	.nv.info._Z10std_lowbitPdPKdii,"",@"SHT_CUDA_INFO"
	.sectionflags	@""
	.align	4


	//----- nvinfo : EIATTR_CUDA_API_VERSION
	.align		4
        /*0000*/ 	.byte	0x04, 0x37
        /*0002*/ 	.short	(.L_682 - .L_681)
.L_681:
        /*0004*/ 	.word	0x00000082


	//----- nvinfo : EIATTR_KPARAM_INFO
	.align		4
.L_682:
        /*0008*/ 	.byte	0x04, 0x17
        /*000a*/ 	.short	(.L_684 - .L_683)
.L_683:
        /*000c*/ 	.word	0x00000000
        /*0010*/ 	.short	0x0003
        /*0012*/ 	.short	0x0014
        /*0014*/ 	.byte	0x00, 0xf0, 0x11, 0x00


	//----- nvinfo : EIATTR_KPARAM_INFO
	.align		4
.L_684:
        /*0018*/ 	.byte	0x04, 0x17
        /*001a*/ 	.short	(.L_686 - .L_685)
.L_685:
        /*001c*/ 	.word	0x00000000
        /*0020*/ 	.short	0x0002
        /*0022*/ 	.short	0x0010
        /*0024*/ 	.byte	0x00, 0xf0, 0x11, 0x00


	//----- nvinfo : EIATTR_KPARAM_INFO
	.align		4
.L_686:
        /*0028*/ 	.byte	0x04, 0x17
        /*002a*/ 	.short	(.L_688 - .L_687)
.L_687:
        /*002c*/ 	.word	0x00000000
        /*0030*/ 	.short	0x0001
        /*0032*/ 	.short	0x0008
        /*0034*/ 	.byte	0x00, 0xf5, 0x21, 0x00


	//----- nvinfo : EIATTR_KPARAM_INFO
	.align		4
.L_688:
        /*0038*/ 	.byte	0x04, 0x17
        /*003a*/ 	.short	(.L_690 - .L_689)
.L_689:
        /*003c*/ 	.word	0x00000000
        /*0040*/ 	.short	0x0000
        /*0042*/ 	.short	0x0000
        /*0044*/ 	.byte	0x00, 0xf5, 0x21, 0x00


	//----- nvinfo : EIATTR_SPARSE_MMA_MASK
	.align		4
.L_690:
        /*0048*/ 	.byte	0x03, 0x50
        /*004a*/ 	.short	0x0000


	//----- nvinfo : EIATTR_MAXREG_COUNT
	.align		4
        /*004c*/ 	.byte	0x03, 0x1b
        /*004e*/ 	.short	0x00ff


	//----- nvinfo : EIATTR_NUM_BARRIERS
	.align		4
        /*0050*/ 	.byte	0x02, 0x4c
        /*0052*/ 	.byte	0x01
	.zero		1


	//----- nvinfo : EIATTR_MERCURY_ISA_VERSION
	.align		4
        /*0054*/ 	.byte	0x03, 0x5f
        /*0056*/ 	.short	0x0101


	//----- nvinfo : EIATTR_VRC_CTA_INIT_COUNT
	.align		4
        /*0058*/ 	.byte	0x02, 0x4a
	.zero		1
	.zero		1


	//----- nvinfo : EIATTR_EXIT_INSTR_OFFSETS
	.align		4
        /*005c*/ 	.byte	0x04, 0x1c
        /*005e*/ 	.short	(.L_692 - .L_691)


	//   ....[0]....
.L_691:
        /*0060*/ 	.word	0x000003f0


	//   ....[1]....
        /*0064*/ 	.word	0x00000490


	//   ....[2]....
        /*0068*/ 	.word	0x00000510


	//   ....[3]....
        /*006c*/ 	.word	0x00000590


	//   ....[4]....
        /*0070*/ 	.word	0x00000610


	//   ....[5]....
        /*0074*/ 	.word	0x00000690


	//   ....[6]....
        /*0078*/ 	.word	0x00000990


	//----- nvinfo : EIATTR_CRS_STACK_SIZE
	.align		4
.L_692:
        /*007c*/ 	.byte	0x04, 0x1e
        /*007e*/ 	.short	(.L_694 - .L_693)
.L_693:
        /*0080*/ 	.word	0x00000000


	//----- nvinfo : EIATTR_CBANK_PARAM_SIZE
	.align		4
.L_694:
        /*0084*/ 	.byte	0x03, 0x19
        /*0086*/ 	.short	0x0018


	//----- nvinfo : EIATTR_PARAM_CBANK
	.align		4
        /*0088*/ 	.byte	0x04, 0x0a
        /*008a*/ 	.short	(.L_696 - .L_695)
	.align		4
.L_695:
        /*008c*/ 	.word	index@(.nv.constant0._Z10std_lowbitPdPKdii)
        /*0090*/ 	.short	0x0380
        /*0092*/ 	.short	0x0018


	//----- nvinfo : EIATTR_SW_WAR
	.align		4
.L_696:
        /*0094*/ 	.byte	0x04, 0x36
        /*0096*/ 	.short	(.L_698 - .L_697)
.L_697:
        /*0098*/ 	.word	0x00000008
.L_698:


//--------------------- .nv.callgraph             --------------------------
	.section	.nv.callgraph,"",@"SHT_CUDA_CALLGRAPH"
	.align	4
	.sectionentsize	8
	.align		4
        /*0000*/ 	.word	0x00000000
	.align		4
        /*0004*/ 	.word	0xffffffff
	.align		4
        /*0008*/ 	.word	0x00000000
	.align		4
        /*000c*/ 	.word	0xfffffffe
	.align		4
        /*0010*/ 	.word	0x00000000
	.align		4
        /*0014*/ 	.word	0xfffffffd
	.align		4
        /*0018*/ 	.word	0x00000000
	.align		4
        /*001c*/ 	.word	0xfffffffc


//--------------------- .nv.constant3             --------------------------
	.section	.nv.constant3,"a",@progbits
	.align	8
.nv.constant3:
	.type		CONST_STD,@object
	.size		CONST_STD,(.L_0 - CONST_STD)
CONST_STD:
	.zero		8192
.L_0:


//--------------------- .text._Z9update_x0PdPKdiii --------------------------
	.section	.text._Z9update_x0PdPKdiii,"ax",@progbits
	.align	128
        .global         _Z9update_x0PdPKdiii
        .type           _Z9update_x0PdPKdiii,@function
        .size           _Z9update_x0PdPKdiii,(.L_x_774 - _Z9update_x0PdPKdiii)
        .other          _Z9update_x0PdPKdiii,@"STO_CUDA_ENTRY STV_DEFAULT"
_Z9update_x0PdPKdiii:
.text._Z9update_x0PdPKdiii:
[----:B------:R-:W-:Y:S01]  /*0000*/  LDC R1, c[0x0][0x37c] ;  /* 0x0000df00ff017b82 */ /* 0x000fe20000000800 */
[----:B------:R-:W0:Y:S07]  /*0010*/  S2R R5, SR_TID.X ;  /* 0x0000000000057919 */ /* 0x000e2e0000002100 */
[----:B------:R-:W1:Y:S01]  /*0020*/  LDC.64 R2, c[0x0][0x390] ;  /* 0x0000e400ff027b82 */ /* 0x000e620000000a00 */
[----:B------:R-:W2:Y:S07]  /*0030*/  LDCU.128 UR8, c[0x0][0x380] ;  /* 0x00007000ff0877ac */ /* 0x000eae0008000c00 */
[----:B------:R-:W0:Y:S08]  /*0040*/  S2UR UR4, SR_CTAID.X ;  /* 0x00000000000479c3 */ /* 0x000e300000002500 */
[----:B------:R-:W0:Y:S01]  /*0050*/  LDC R0, c[0x0][0x360] ;  /* 0x0000d800ff007b82 */ /* 0x000e220000000800 */
[----:B-1----:R-:W-:Y:S01]  /*0060*/  ISETP.GE.AND P0, PT, R3, 0x1, PT ;  /* 0x000000010300780c */ /* 0x002fe20003f06270 */
[----:B0-----:R-:W-:-:S04]  /*0070*/  IMAD R5, R0, UR4, R5 ;  /* 0x0000000400057c24 */ /* 0x001fc8000f8e0205 */
[----:B------:R-:W-:-:S04]  /*0080*/  IMAD R5, R5, R2, RZ ;  /* 0x0000000205057224 */ /* 0x000fc800078e02ff */
[----:B------:R-:W-:-:S04]  /*0090*/  IMAD.WIDE R4, R5, 0x8, RZ ;  /* 0x0000000805047825 */ /* 0x000fc800078e02ff */
[----:B--2---:R-:W-:Y:S05]  /*00a0*/  @!P0 EXIT ;  /* 0x000000000000894d */ /* 0x004fea0003800000 */
[C---:B------:R-:W-:Y:S01]  /*00b0*/  IADD3 R8, P0, PT, R4.reuse, UR10, RZ ;  /* 0x0000000a04087c10 */ /* 0x040fe2000ff1e0ff */
[----:B------:R-:W0:Y:S01]  /*00c0*/  LDCU.64 UR6, c[0x0][0x358] ;  /* 0x00006b00ff0677ac */ /* 0x000e220008000a00 */
[----:B------:R-:W-:Y:S02]  /*00d0*/  IADD3 R6, P1, PT, R4, UR8, RZ ;  /* 0x0000000804067c10 */ /* 0x000fe4000ff3e0ff */
[----:B------:R-:W-:Y:S02]  /*00e0*/  IADD3.X R9, PT, PT, R5, UR11, RZ, P0, !PT ;  /* 0x0000000b05097c10 */ /* 0x000fe400087fe4ff */
[----:B------:R-:W-:Y:S02]  /*00f0*/  ISETP.GE.U32.AND P0, PT, R3, 0x10, PT ;  /* 0x000000100300780c */ /* 0x000fe40003f06070 */
[----:B------:R-:W-:Y:S02]  /*0100*/  IADD3.X R7, PT, PT, R5, UR9, RZ, P1, !PT ;  /* 0x0000000905077c10 */ /* 0x000fe40008ffe4ff */
[----:B------:R-:W-:-:S09]  /*0110*/  LOP3.LUT R12, R3, 0xf, RZ, 0xc0, !PT ;  /* 0x0000000f030c7812 */ /* 0x000fd200078ec0ff */
[----:B0-----:R-:W-:Y:S05]  /*0120*/  @!P0 BRA `(.L_x_0) ;  /* 0x0000000400b48947 */ /* 0x001fea0003800000 */
[----:B------:R-:W-:-:S04]  /*0130*/  LOP3.LUT R2, R3, 0x7ffffff0, RZ, 0xc0, !PT ;  /* 0x7ffffff003027812 */ /* 0x000fc800078ec0ff */
[----:B------:R-:W-:-:S07]  /*0140*/  IADD3 R2, PT, PT, -R2, RZ, RZ ;  /* 0x000000ff02027210 */ /* 0x000fce0007ffe1ff */
.L_x_1:
[C---:B-1----:R-:W-:Y:S01]  /*0150*/  IADD3 R10, P0, PT, R4.reuse, UR8, RZ ;  /* 0x00000008040a7c10 */ /* 0x042fe2000ff1e0ff */
[----:B------:R-:W0:Y:S01]  /*0160*/  LDC R0, c[0x0][0x398] ;  /* 0x0000e600ff007b82 */ /* 0x000e220000000800 */
[----:B------:R-:W-:Y:S02]  /*0170*/  IADD3 R14, P1, PT, R4, UR10, RZ ;  /* 0x0000000a040e7c10 */ /* 0x000fe4000ff3e0ff */
[C---:B------:R-:W-:Y:S02]  /*0180*/  IADD3.X R11, PT, PT, R5.reuse, UR9, RZ, P0, !PT ;  /* 0x00000009050b7c10 */ /* 0x040fe400087fe4ff */
[----:B------:R-:W-:-:S03]  /*0190*/  IADD3.X R15, PT, PT, R5, UR11, RZ, P1, !PT ;  /* 0x0000000b050f7c10 */ /* 0x000fc60008ffe4ff */
[----:B------:R-:W2:Y:S04]  /*01a0*/  LDG.E.64 R8, desc[UR6][R10.64] ;  /* 0x000000060a087981 */ /* 0x000ea8000c1e1b00 */
[----:B------:R-:W2:Y:S01]  /*01b0*/  LDG.E.64 R6, desc[UR6][R14.64] ;  /* 0x000000060e067981 */ /* 0x000ea2000c1e1b00 */
[----:B0-----:R-:W-:Y:S01]  /*01c0*/  IMAD.WIDE R18, R0, 0x8, R14 ;  /* 0x0000000800127825 */ /* 0x001fe200078e020e */
[----:B--2---:R-:W-:-:S03]  /*01d0*/  DADD R16, -R6, R8 ;  /* 0x0000000006107229 */ /* 0x004fc60000000108 */
[----:B------:R-:W-:-:S04]  /*01e0*/  IMAD.WIDE R6, R0, 0x8, R10 ;  /* 0x0000000800067825 */ /* 0x000fc800078e020a */
[----:B------:R0:W-:Y:S04]  /*01f0*/  STG.E.64 desc[UR6][R10.64], R16 ;  /* 0x000000100a007986 */ /* 0x0001e8000c101b06 */
[----:B------:R-:W2:Y:S04]  /*0200*/  LDG.E.64 R8, desc[UR6][R18.64] ;  /* 0x0000000612087981 */ /* 0x000ea8000c1e1b00 */
[----:B------:R-:W2:Y:S01]  /*0210*/  LDG.E.64 R20, desc[UR6][R6.64] ;  /* 0x0000000606147981 */ /* 0x000ea2000c1e1b00 */
[----:B------:R-:W-:Y:S01]  /*0220*/  IMAD.WIDE R22, R0, 0x8, R18 ;  /* 0x0000000800167825 */ /* 0x000fe200078e0212 */
[----:B--2---:R-:W-:-:S03]  /*0230*/  DADD R20, -R8, R20 ;  /* 0x0000000008147229 */ /* 0x004fc60000000114 */
[----:B------:R-:W-:-:S04]  /*0240*/  IMAD.WIDE R8, R0, 0x8, R6 ;  /* 0x0000000800087825 */ /* 0x000fc800078e0206 */
[----:B------:R1:W-:Y:S04]  /*0250*/  STG.E.64 desc[UR6][R6.64], R20 ;  /* 0x0000001406007986 */ /* 0x0003e8000c101b06 */
        /* <DEDUP_REMOVED lines=8> */
[----:B-1----:R-:W-:Y:S01]  /*02e0*/  IMAD.WIDE R6, R0, 0x8, R10 ;  /* 0x0000000800067825 */ /* 0x002fe200078e020a */
        /* <DEDUP_REMOVED lines=71> */
[----:B------:R-:W-:Y:S01]  /*0760*/  IADD3 R2, PT, PT, R2, 0x10, RZ ;  /* 0x0000001002027810 */ /* 0x000fe20007ffe0ff */
[----:B------:R-:W-:-:S03]  /*0770*/  IMAD.WIDE R4, R0, 0x80, R4 ;  /* 0x0000008000047825 */ /* 0x000fc600078e0204 */
[----:B------:R-:W-:Y:S01]  /*0780*/  ISETP.NE.AND P0, PT, R2, RZ, PT ;  /* 0x000000ff0200720c */ /* 0x000fe20003f05270 */
[----:B--2---:R-:W-:-:S07]  /*0790*/  DADD R16, -R24, R16 ;  /* 0x0000000018107229 */ /* 0x004fce0000000110 */
[----:B------:R1:W-:Y:S05]  /*07a0*/  STG.E.64 desc[UR6][R10.64], R16 ;  /* 0x000000100a007986 */ /* 0x0003ea000c101b06 */
[----:B------:R-:W-:Y:S05]  /*07b0*/  @P0 BRA `(.L_x_1) ;  /* 0xfffffff800640947 */ /* 0x000fea000383ffff */
[C---:B-1----:R-:W-:Y:S02]  /*07c0*/  IADD3 R6, P0, PT, R4.reuse, UR8, RZ ;  /* 0x0000000804067c10 */ /* 0x042fe4000ff1e0ff */
[----:B------:R-:W-:Y:S02]  /*07d0*/  IADD3 R8, P1, PT, R4, UR10, RZ ;  /* 0x0000000a04087c10 */ /* 0x000fe4000ff3e0ff */
[C---:B------:R-:W-:Y:S02]  /*07e0*/  IADD3.X R7, PT, PT, R5.reuse, UR9, RZ, P0, !PT ;  /* 0x0000000905077c10 */ /* 0x040fe400087fe4ff */
[----:B------:R-:W-:-:S09]  /*07f0*/  IADD3.X R9, PT, PT, R5, UR11, RZ, P1, !PT ;  /* 0x0000000b05097c10 */ /* 0x000fd20008ffe4ff */
.L_x_0:
[----:B------:R-:W-:-:S13]  /*0800*/  ISETP.NE.AND P0, PT, R12, RZ, PT ;  /* 0x000000ff0c00720c */ /* 0x000fda0003f05270 */
[----:B------:R-:W-:Y:S05]  /*0810*/  @!P0 EXIT ;  /* 0x000000000000894d */ /* 0x000fea0003800000 */
[----:B------:R-:W-:Y:S02]  /*0820*/  ISETP.GE.U32.AND P0, PT, R12, 0x8, PT ;  /* 0x000000080c00780c */ /* 0x000fe40003f06070 */
[----:B------:R-:W-:-:S04]  /*0830*/  LOP3.LUT R0, R3, 0x7, RZ, 0xc0, !PT ;  /* 0x0000000703007812 */ /* 0x000fc800078ec0ff */
[----:B------:R-:W-:-:S07]  /*0840*/  ISETP.NE.AND P1, PT, R0, RZ, PT ;  /* 0x000000ff0000720c */ /* 0x000fce0003f25270 */
[----:B------:R-:W-:Y:S06]  /*0850*/  @!P0 BRA `(.L_x_2) ;  /* 0x0000000000c48947 */ /* 0x000fec0003800000 */
[----:B------:R-:W2:Y:S01]  /*0860*/  LDG.E.64 R10, desc[UR6][R8.64] ;  /* 0x00000006080a7981 */ /* 0x000ea2000c1e1b00 */
[----:B------:R-:W0:Y:S03]  /*0870*/  LDC R5, c[0x0][0x398] ;  /* 0x0000e600ff057b82 */ /* 0x000e260000000800 */
        /* <DEDUP_REMOVED lines=47> */
.L_x_2:
[----:B------:R-:W-:Y:S05]  /*0b70*/  @!P1 EXIT ;  /* 0x000000000000994d */ /* 0x000fea0003800000 */
[----:B------:R-:W-:Y:S02]  /*0b80*/  ISETP.GE.U32.AND P0, PT, R0, 0x4, PT ;  /* 0x000000040000780c */ /* 0x000fe40003f06070 */
[----:B------:R-:W-:-:S04]  /*0b90*/  LOP3.LUT R3, R3, 0x3, RZ, 0xc0, !PT ;  /* 0x0000000303037812 */ /* 0x000fc800078ec0ff */
[----:B------:R-:W-:-:S07]  /*0ba0*/  ISETP.NE.AND P1, PT, R3, RZ, PT ;  /* 0x000000ff0300720c */ /* 0x000fce0003f25270 */
[----:B------:R-:W-:Y:S06]  /*0bb0*/  @!P0 BRA `(.L_x_3) ;  /* 0x0000000000648947 */ /* 0x000fec0003800000 */
[----:B------:R-:W2:Y:S01]  /*0bc0*/  LDG.E.64 R10, desc[UR6][R8.64] ;  /* 0x00000006080a7981 */ /* 0x000ea2000c1e1b00 */
[----:B------:R-:W1:Y:S03]  /*0bd0*/  LDC R5, c[0x0][0x398] ;  /* 0x0000e600ff057b82 */ /* 0x000e660000000800 */
[----:B0-----:R-:W2:Y:S01]  /*0be0*/  LDG.E.64 R12, desc[UR6][R6.64] ;  /* 0x00000006060c7981 */ /* 0x001ea2000c1e1b00 */
[----:B-1----:R-:W-:-:S04]  /*0bf0*/  IMAD.WIDE R16, R5, 0x8, R8 ;  /* 0x0000000805107825 */ /* 0x002fc800078e0208 */
[----:B------:R-:W-:Y:S01]  /*0c00*/  IMAD.WIDE R18, R5, 0x8, R6 ;  /* 0x0000000805127825 */ /* 0x000fe200078e0206 */
[----:B--2---:R-:W-:-:S07]  /*0c10*/  DADD R10, -R10, R12 ;  /* 0x000000000a0a7229 */ /* 0x004fce000000010c */
[----:B------:R0:W-:Y:S04]  /*0c20*/  STG.E.64 desc[UR6][R6.64], R10 ;  /* 0x0000000a06007986 */ /* 0x0001e8000c101b06 */
[----:B------:R-:W2:Y:S04]  /*0c30*/  LDG.E.64 R12, desc[UR6][R16.64] ;  /* 0x00000006100c7981 */ /* 0x000ea8000c1e1b00 */
[----:B------:R-:W2:Y:S01]  /*0c40*/  LDG.E.64 R14, desc[UR6][R18.64] ;  /* 0x00000006120e7981 */ /* 0x000ea2000c1e1b00 */
[----:B------:R-:W-:-:S04]  /*0c50*/  IMAD.WIDE R20, R5, 0x8, R16 ;  /* 0x0000000805147825 */ /* 0x000fc800078e0210 */
        /* <DEDUP_REMOVED lines=9> */
[----:B0-----:R-:W2:Y:S04]  /*0cf0*/  LDG.E.64 R6, desc[UR6][R24.64] ;  /* 0x0000000618067981 */ /* 0x001ea8000c1e1b00 */
[----:B------:R-:W2:Y:S02]  /*0d00*/  LDG.E.64 R8, desc[UR6][R26.64] ;  /* 0x000000061a087981 */ /* 0x000ea4000c1e1b00 */
[----:B--2---:R-:W-:Y:S01]  /*0d10*/  DADD R10, -R6, R8 ;  /* 0x00000000060a7229 */ /* 0x004fe20000000108 */
[----:B------:R-:W-:-:S04]  /*0d20*/  IMAD.WIDE R8, R5, 0x8, R24 ;  /* 0x0000000805087825 */ /* 0x000fc800078e0218 */
[----:B------:R-:W-:Y:S02]  /*0d30*/  IMAD.WIDE R6, R5, 0x8, R26 ;  /* 0x0000000805067825 */ /* 0x000fe400078e021a */
[----:B------:R1:W-:Y:S05]  /*0d40*/  STG.E.64 desc[UR6][R26.64], R10 ;  /* 0x0000000a1a007986 */ /* 0x0003ea000c101b06 */
.L_x_3:
[----:B------:R-:W-:Y:S05]  /*0d50*/  @!P1 EXIT ;  /* 0x000000000000994d */ /* 0x000fea0003800000 */
[----:B------:R-:W-:Y:S01]  /*0d60*/  IADD3 R0, PT, PT, -R3, RZ, RZ ;  /* 0x000000ff03007210 */ /* 0x000fe20007ffe1ff */
[----:B------:R-:W2:Y:S01]  /*0d70*/  LDCU UR8, c[0x0][0x398] ;  /* 0x00007300ff0877ac */ /* 0x000ea20008000800 */
[----:B------:R-:W-:Y:S01]  /*0d80*/  UMOV UR4, URZ ;  /* 0x000000ff00047c82 */ /* 0x000fe20008000000 */
[----:B------:R-:W-:-:S05]  /*0d90*/  UMOV UR5, URZ ;  /* 0x000000ff00057c82 */ /* 0x000fca0008000000 */
.L_x_4:
[----:B01----:R-:W-:Y:S02]  /*0da0*/  IADD3 R12, P1, PT, R8, UR4, RZ ;  /* 0x00000004080c7c10 */ /* 0x003fe4000ff3e0ff */
[----:B---3--:R-:W-:Y:S02]  /*0db0*/  IADD3 R2, P0, PT, R6, UR4, RZ ;  /* 0x0000000406027c10 */ /* 0x008fe4000ff1e0ff */
[----:B------:R-:W-:Y:S02]  /*0dc0*/  IADD3.X R13, PT, PT, R9, UR5, RZ, P1, !PT ;  /* 0x00000005090d7c10 */ /* 0x000fe40008ffe4ff */
[----:B------:R-:W-:-:S03]  /*0dd0*/  IADD3.X R3, PT, PT, R7, UR5, RZ, P0, !PT ;  /* 0x0000000507037c10 */ /* 0x000fc600087fe4ff */
[----:B------:R-:W3:Y:S04]  /*0de0*/  LDG.E.64 R4, desc[UR6][R12.64] ;  /* 0x000000060c047981 */ /* 0x000ee8000c1e1b00 */
[----:B------:R-:W3:Y:S01]  /*0df0*/  LDG.E.64 R10, desc[UR6][R2.64] ;  /* 0x00000006020a7981 */ /* 0x000ee2000c1e1b00 */
[----:B------:R-:W-:Y:S01]  /*0e00*/  IADD3 R0, PT, PT, R0, 0x1, RZ ;  /* 0x0000000100007810 */ /* 0x000fe20007ffe0ff */
[----:B--2---:R-:W-:-:S03]  /*0e10*/  UIMAD.WIDE UR4, UR8, 0x8, UR4 ;  /* 0x00000008080478a5 */ /* 0x004fc6000f8e0204 */
[----:B------:R-:W-:Y:S01]  /*0e20*/  ISETP.NE.AND P0, PT, R0, RZ, PT ;  /* 0x000000ff0000720c */ /* 0x000fe20003f05270 */
[----:B---3--:R-:W-:-:S07]  /*0e30*/  DADD R4, -R4, R10 ;  /* 0x0000000004047229 */ /* 0x008fce000000010a */
[----:B------:R3:W-:Y:S05]  /*0e40*/  STG.E.64 desc[UR6][R2.64], R4 ;  /* 0x0000000402007986 */ /* 0x0007ea000c101b06 */
[----:B------:R-:W-:Y:S05]  /*0e50*/  @P0 BRA `(.L_x_4) ;  /* 0xfffffffc00d00947 */ /* 0x000fea000383ffff */
[----:B------:R-:W-:Y:S05]  /*0e60*/  EXIT ;  /* 0x000000000000794d */ /* 0x000fea0003800000 */
.L_x_5:
[----:B------:R-:W-:-:S00]  /*0e70*/  BRA `(.L_x_5) ;  /* 0xfffffffc00fc7947 */ /* 0x000fc0000383ffff */
[----:B------:R-:W-:-:S00]  /*0e80*/  NOP ;  /* 0x0000000000007918 */ /* 0x000fc00000000000 */
[----:B------:R-:W-:-:S00]  /*0e90*/  NOP ;  /* 0x0000000000007918 */ /* 0x000fc00000000000 */
[----:B------:R-:W-:-:S00]  /*0ea0*/  NOP ;  /* 0x0000000000007918 */ /* 0x000fc00000000000 */
[----:B------:R-:W-:-:S00]  /*0eb0*/  NOP ;  /* 0x0000000000007918 */ /* 0x000fc00000000000 */
[----:B------:R-:W-:-:S00]  /*0ec0*/  NOP ;  /* 0x0000000000007918 */ /* 0x000fc00000000000 */
[----:B------:R-:W-:-:S00]  /*0ed0*/  NOP ;  /* 0x0000000000007918 */ /* 0x000fc00000000000 */
[----:B------:R-:W-:-:S00]  /*0ee0*/  NOP ;  /* 0x0000000000007918 */ /* 0x000fc00000000000 */
[----:B------:R-:W-:-:S00]  /*0ef0*/  NOP ;  /* 0x0000000000007918 */ /* 0x000fc00000000000 */
.L_x_774:


//--------------------- .text._Z16update_imf_trendPdS_PKdS1_iiiii --------------------------
	.section	.text._Z16update_imf_trendPdS_PKdS1_iiiii,"ax",@progbits
	.align	128
        .global         _Z16update_imf_trendPdS_PKdS1_iiiii
        .type           _Z16update_imf_trendPdS_PKdS1_iiiii,@function
        .size           _Z16update_imf_trendPdS_PKdS1_iiiii,(.L_x_756 - _Z16update_imf_trendPdS_PKdS1_iiiii)
        .other          _Z16update_imf_trendPdS_PKdS1_iiiii,@"STO_CUDA_ENTRY STV_DEFAULT"
_Z16update_imf_trendPdS_PKdS1_iiiii:
.text._Z16update_imf_trendPdS_PKdS1_iiiii:
[----:B------:R-:W-:Y:S01]  /*0000*/  LDC R1, c[0x0][0x37c] ;  /* 0x0000df00ff017b82 */ /* 0x000fe20000000800 */
[----:B------:R-:W0:Y:S01]  /*0010*/  S2R R3, SR_TID.X ;  /* 0x0000000000037919 */ /* 0x000e220000002100 */
[----:B------:R-:W1:Y:S06]  /*0020*/  LDCU UR6, c[0x0][0x364] ;  /* 0x00006c80ff0677ac */ /* 0x000e6c0008000800 */
[----:B------:R-:W2:Y:S01]  /*0030*/  LDC R2, c[0x0][0x360] ;  /* 0x0000d800ff027b82 */ /* 0x000ea20000000800 */
[----:B------:R-:W-:Y:S01]  /*0040*/  IMAD.MOV.U32 R10, RZ, RZ, 0x1 ;  /* 0x00000001ff0a7424 */ /* 0x000fe200078e00ff */
[----:B------:R-:W-:Y:S01]  /*0050*/  BSSY.RECONVERGENT B0, `(.L_x_6) ;  /* 0x000003c000007945 */ /* 0x000fe20003800200 */
[----:B------:R-:W3:Y:S01]  /*0060*/  LDCU UR7, c[0x0][0x3a0] ;  /* 0x00007400ff0777ac */ /* 0x000ee20008000800 */
[----:B------:R-:W4:Y:S04]  /*0070*/  LDCU UR5, c[0x0][0x3b0] ;  /* 0x00007600ff0577ac */ /* 0x000f280008000800 */
[----:B------:R-:W5:Y:S01]  /*0080*/  S2UR UR4, SR_CTAID.X ;  /* 0x00000000000479c3 */ /* 0x000f620000002500 */
[----:B------:R-:W-:Y:S01]  /*0090*/  UMOV UR8, 0xa0b5ed8d ;  /* 0xa0b5ed8d00087882 */ /* 0x000fe20000000000 */
[----:B------:R-:W-:Y:S01]  /*00a0*/  UMOV UR9, 0x3eb0c6f7 ;  /* 0x3eb0c6f700097882 */ /* 0x000fe20000000000 */
[----:B---3--:R-:W3:Y:S08]  /*00b0*/  I2F.F64 R28, UR7 ;  /* 0x00000007001c7d12 */ /* 0x008ef00008201c00 */
[----:B--2---:R-:W2:Y:S01]  /*00c0*/  I2F.U32.RP R0, R2 ;  /* 0x0000000200007306 */ /* 0x004ea20000209000 */
[----:B-----5:R-:W-:Y:S01]  /*00d0*/  IMAD R4, R2, UR4, RZ ;  /* 0x0000000402047c24 */ /* 0x020fe2000f8e02ff */
[----:B------:R-:W-:-:S03]  /*00e0*/  UMOV UR4, 0x400 ;  /* 0x0000040000047882 */ /* 0x000fc60000000000 */
[----:B0-----:R-:W-:-:S03]  /*00f0*/  IMAD.IADD R5, R4, 0x1, R3 ;  /* 0x0000000104057824 */ /* 0x001fc600078e0203 */
[----:B---3--:R-:W0:Y:S01]  /*0100*/  MUFU.RCP64H R11, R29 ;  /* 0x0000001d000b7308 */ /* 0x008e220000001800 */
[----:B----4-:R-:W-:Y:S01]  /*0110*/  VIADD R6, R5, UR5 ;  /* 0x0000000505067c36 */ /* 0x010fe20008000000 */
[----:B------:R-:W3:Y:S04]  /*0120*/  S2UR UR5, SR_CgaCtaId ;  /* 0x00000000000579c3 */ /* 0x000ee80000008800 */
[----:B------:R-:W-:Y:S02]  /*0130*/  SHF.L.U32 R8, R6, 0x3, RZ ;  /* 0x0000000306087819 */ /* 0x000fe400000006ff */
[----:B--2---:R-:W2:Y:S04]  /*0140*/  MUFU.RCP R0, R0 ;  /* 0x0000000000007308 */ /* 0x004ea80000001000 */
[----:B------:R-:W4:Y:S01]  /*0150*/  LDC.64 R8, c[0x3][R8] ;  /* 0x00c0000008087b82 */ /* 0x000f220000000a00 */
[----:B0-----:R-:W-:-:S08]  /*0160*/  DFMA R6, -R28, R10, 1 ;  /* 0x3ff000001c06742b */ /* 0x001fd0000000010a */
[----:B------:R-:W-:Y:S01]  /*0170*/  DFMA R6, R6, R6, R6 ;  /* 0x000000060606722b */ /* 0x000fe20000000006 */
[----:B--2---:R-:W-:Y:S01]  /*0180*/  VIADD R12, R0, 0xffffffe ;  /* 0x0ffffffe000c7836 */ /* 0x004fe20000000000 */
[----:B---3--:R-:W-:Y:S01]  /*0190*/  ULEA UR4, UR5, UR4, 0x18 ;  /* 0x0000000405047291 */ /* 0x008fe2000f8ec0ff */
[----:B------:R-:W0:Y:S02]  /*01a0*/  S2UR UR5, SR_CTAID.Y ;  /* 0x00000000000579c3 */ /* 0x000e240000002600 */
[----:B------:R2:W3:Y:S03]  /*01b0*/  F2I.FTZ.U32.TRUNC.NTZ R13, R12 ;  /* 0x0000000c000d7305 */ /* 0x0004e6000021f000 */
[----:B------:R-:W-:Y:S02]  /*01c0*/  DFMA R10, R10, R6, R10 ;  /* 0x000000060a0a722b */ /* 0x000fe4000000000a */
[----:B------:R-:W5:Y:S01]  /*01d0*/  S2R R6, SR_TID.Y ;  /* 0x0000000000067919 */ /* 0x000f620000002200 */
[----:B--2---:R-:W-:Y:S01]  /*01e0*/  IMAD.MOV.U32 R12, RZ, RZ, RZ ;  /* 0x000000ffff0c7224 */ /* 0x004fe200078e00ff */
[----:B---3--:R-:W-:-:S05]  /*01f0*/  IADD3 R15, PT, PT, RZ, -R13, RZ ;  /* 0x8000000dff0f7210 */ /* 0x008fca0007ffe0ff */
[----:B------:R-:W-:-:S04]  /*0200*/  IMAD R7, R15, R2, RZ ;  /* 0x000000020f077224 */ /* 0x000fc800078e02ff */
[----:B------:R-:W-:Y:S01]  /*0210*/  IMAD.HI.U32 R7, R13, R7, R12 ;  /* 0x000000070d077227 */ /* 0x000fe200078e000c */
[----:B------:R-:W-:-:S05]  /*0220*/  DFMA R12, -R28, R10, 1 ;  /* 0x3ff000001c0c742b */ /* 0x000fca000000010a */
[----:B------:R-:W-:Y:S01]  /*0230*/  IMAD.HI.U32 R7, R7, UR7, RZ ;  /* 0x0000000707077c27 */ /* 0x000fe2000f8e00ff */
[----:B----4-:R-:W-:Y:S02]  /*0240*/  DSETP.GT.AND P0, PT, R8, UR8, PT ;  /* 0x0000000808007e2a */ /* 0x010fe4000bf04000 */
[----:B------:R-:W-:Y:S01]  /*0250*/  DFMA R10, R10, R12, R10 ;  /* 0x0000000c0a0a722b */ /* 0x000fe2000000000a */
[----:B------:R-:W-:Y:S02]  /*0260*/  IMAD.MOV R17, RZ, RZ, -R7 ;  /* 0x000000ffff117224 */ /* 0x000fe400078e0a07 */
[----:B-----5:R-:W-:Y:S01]  /*0270*/  IMAD R22, R6, R2, R3 ;  /* 0x0000000206167224 */ /* 0x020fe200078e0203 */
[----:B------:R-:W-:Y:S01]  /*0280*/  FSEL R12, R8, RZ, P0 ;  /* 0x000000ff080c7208 */ /* 0x000fe20000000000 */
[----:B------:R-:W-:Y:S01]  /*0290*/  IMAD R17, R2, R17, UR7 ;  /* 0x0000000702117e24 */ /* 0x000fe2000f8e0211 */
[----:B------:R-:W-:Y:S01]  /*02a0*/  FSEL R13, R9, 1.875, P0 ;  /* 0x3ff00000090d7808 */ /* 0x000fe20000000000 */
[----:B-1----:R-:W-:Y:S01]  /*02b0*/  IMAD R24, R3, UR6, R6 ;  /* 0x0000000603187c24 */ /* 0x002fe2000f8e0206 */
[----:B------:R-:W-:-:S02]  /*02c0*/  LEA R23, R22, UR4, 0x3 ;  /* 0x0000000416177c11 */ /* 0x000fc4000f8e18ff */
[----:B------:R-:W-:Y:S02]  /*02d0*/  ISETP.GE.U32.AND P2, PT, R17, R2, PT ;  /* 0x000000021100720c */ /* 0x000fe40003f46070 */
[----:B------:R-:W-:Y:S01]  /*02e0*/  DMUL R8, R10, R12 ;  /* 0x0000000c0a087228 */ /* 0x000fe20000000000 */
[----:B------:R1:W-:Y:S01]  /*02f0*/  STS.64 [R23], RZ ;  /* 0x000000ff17007388 */ /* 0x0003e20000000a00 */
[----:B------:R-:W-:Y:S02]  /*0300*/  FSETP.GEU.AND P3, PT, |R13|, 6.5827683646048100446e-37, PT ;  /* 0x036000000d00780b */ /* 0x000fe40003f6e200 */
[----:B------:R-:W-:Y:S01]  /*0310*/  ISETP.NE.U32.AND P0, PT, R2, RZ, PT ;  /* 0x000000ff0200720c */ /* 0x000fe20003f05070 */
[----:B------:R1:W-:Y:S03]  /*0320*/  STS.64 [R23+0x800], RZ ;  /* 0x000800ff17007388 */ /* 0x0003e60000000a00 */
[----:B------:R-:W-:-:S03]  /*0330*/  DFMA R14, -R28, R8, R12 ;  /* 0x000000081c0e722b */ /* 0x000fc6000000010c */
[----:B------:R-:W-:Y:S01]  /*0340*/  @P2 IADD3 R17, PT, PT, R17, -R2, RZ ;  /* 0x8000000211112210 */ /* 0x000fe20007ffe0ff */
[----:B------:R-:W-:-:S03]  /*0350*/  @P2 VIADD R7, R7, 0x1 ;  /* 0x0000000107072836 */ /* 0x000fc60000000000 */
[----:B------:R-:W-:Y:S01]  /*0360*/  ISETP.GE.U32.AND P1, PT, R17, R2, PT ;  /* 0x000000021100720c */ /* 0x000fe20003f26070 */
[----:B------:R-:W-:-:S10]  /*0370*/  DFMA R8, R10, R14, R8 ;  /* 0x0000000e0a08722b */ /* 0x000fd40000000008 */
[----:B------:R-:W-:Y:S02]  /*0380*/  FFMA R0, RZ, R29, R9 ;  /* 0x0000001dff007223 */ /* 0x000fe40000000009 */
[----:B------:R-:W-:Y:S01]  /*0390*/  @P1 VIADD R7, R7, 0x1 ;  /* 0x0000000107071836 */ /* 0x000fe20000000000 */
[----:B------:R-:W-:Y:S02]  /*03a0*/  @!P0 LOP3.LUT R7, RZ, R2, RZ, 0x33, !PT ;  /* 0x00000002ff078212 */ /* 0x000fe400078e33ff */
[----:B------:R-:W-:-:S13]  /*03b0*/  FSETP.GT.AND P2, PT, |R0|, 1.469367938527859385e-39, PT ;  /* 0x001000000000780b */ /* 0x000fda0003f44200 */
[----:B01----:R-:W-:Y:S05]  /*03c0*/  @P2 BRA P3, `(.L_x_7) ;  /* 0x0000000000102947 */ /* 0x003fea0001800000 */
[----:B------:R-:W-:-:S07]  /*03d0*/  MOV R0, 0x3f0 ;  /* 0x000003f000007802 */ /* 0x000fce0000000f00 */
[----:B------:R-:W-:Y:S05]  /*03e0*/  CALL.REL.NOINC `($__internal_0_$__cuda_sm20_div_rn_f64_full) ;  /* 0x0000001000f87944 */ /* 0x000fea0003c00000 */
[----:B------:R-:W-:Y:S01]  /*03f0*/  MOV R8, R16 ;  /* 0x0000001000087202 */ /* 0x000fe20000000f00 */
[----:B------:R-:W-:-:S07]  /*0400*/  IMAD.MOV.U32 R9, RZ, RZ, R17 ;  /* 0x000000ffff097224 */ /* 0x000fce00078e0011 */
.L_x_7:
[----:B------:R-:W-:Y:S05]  /*0410*/  BSYNC.RECONVERGENT B0 ;  /* 0x0000000000007941 */ /* 0x000fea0003800200 */
.L_x_6:
[----:B------:R-:W0:Y:S01]  /*0420*/  LDC.64 R14, c[0x0][0x3a0] ;  /* 0x0000e800ff0e7b82 */ /* 0x000e220000000a00 */
[----:B------:R-:W1:Y:S01]  /*0430*/  LDCU UR12, c[0x0][0x3ac] ;  /* 0x00007580ff0c77ac */ /* 0x000e620008000800 */
[----:B------:R-:W-:Y:S01]  /*0440*/  IMAD.IADD R4, R4, 0x1, R6 ;  /* 0x0000000104047824 */ /* 0x000fe200078e0206 */
[----:B------:R-:W-:Y:S01]  /*0450*/  ISETP.GE.AND P0, PT, R7, 0x1, PT ;  /* 0x000000010700780c */ /* 0x000fe20003f06270 */
[----:B------:R-:W-:Y:S01]  /*0460*/  BSSY.RECONVERGENT B0, `(.L_x_8) ;  /* 0x0000108000007945 */ /* 0x000fe20003800200 */
[----:B------:R-:W2:Y:S03]  /*0470*/  LDCU.128 UR8, c[0x0][0x390] ;  /* 0x00007200ff0877ac */ /* 0x000ea60008000c00 */
[----:B------:R-:W3:Y:S01]  /*0480*/  LDC R0, c[0x0][0x3a8] ;  /* 0x0000ea00ff007b82 */ /* 0x000ee20000000800 */
[----:B------:R-:W4:Y:S07]  /*0490*/  LDCU.64 UR6, c[0x0][0x358] ;  /* 0x00006b00ff0677ac */ /* 0x000f2e0008000a00 */
[----:B------:R-:W5:Y:S08]  /*04a0*/  LDC.64 R12, c[0x0][0x388] ;  /* 0x0000e200ff0c7b82 */ /* 0x000f700000000a00 */
[----:B------:R-:W-:Y:S01]  /*04b0*/  BAR.SYNC.DEFER_BLOCKING 0x0 ;  /* 0x0000000000007b1d */ /* 0x000fe20000010000 */
[----:B-1----:R-:W-:-:S07]  /*04c0*/  ISETP.GE.OR P0, PT, R4, UR12, !P0 ;  /* 0x0000000c04007c0c */ /* 0x002fce000c706670 */
[----:B------:R-:W1:Y:S01]  /*04d0*/  LDC.64 R10, c[0x0][0x380] ;  /* 0x0000e000ff0a7b82 */ /* 0x000e620000000a00 */
[----:B0-----:R-:W-:-:S04]  /*04e0*/  IMAD R15, R15, UR5, R4 ;  /* 0x000000050f0f7c24 */ /* 0x001fc8000f8e0204 */
[----:B------:R-:W-:Y:S02]  /*04f0*/  IMAD R14, R15, R14, R3 ;  /* 0x0000000e0f0e7224 */ /* 0x000fe400078e0203 */
[----:B---3--:R-:W-:Y:S02]  /*0500*/  IMAD R3, R0, UR5, R5 ;  /* 0x0000000500037c24 */ /* 0x008fe4000f8e0205 */
[----:B------:R-:W-:-:S03]  /*0510*/  IMAD.WIDE R28, R14, 0x8, RZ ;  /* 0x000000080e1c7825 */ /* 0x000fc600078e02ff */
[C---:B--2---:R-:W-:Y:S01]  /*0520*/  IADD3 R26, P1, PT, R28.reuse, UR10, RZ ;  /* 0x0000000a1c1a7c10 */ /* 0x044fe2000ff3e0ff */
[----:B-----5:R-:W-:Y:S01]  /*0530*/  IMAD.WIDE.U32 R4, R3, 0x8, R12 ;  /* 0x0000000803047825 */ /* 0x020fe200078e000c */
[----:B------:R-:W-:Y:S02]  /*0540*/  IADD3 R18, P2, PT, R28, UR8, RZ ;  /* 0x000000081c127c10 */ /* 0x000fe4000ff5e0ff */
[C---:B------:R-:W-:Y:S02]  /*0550*/  IADD3.X R27, PT, PT, R29.reuse, UR11, RZ, P1, !PT ;  /* 0x0000000b1d1b7c10 */ /* 0x040fe40008ffe4ff */
[----:B------:R-:W-:Y:S01]  /*0560*/  IADD3.X R19, PT, PT, R29, UR9, RZ, P2, !PT ;  /* 0x000000091d137c10 */ /* 0x000fe200097fe4ff */
[----:B-1----:R-:W-:Y:S01]  /*0570*/  IMAD.WIDE.U32 R10, R3, 0x8, R10 ;  /* 0x00000008030a7825 */ /* 0x002fe200078e000a */
[----:B----4-:R-:W-:Y:S07]  /*0580*/  @P0 BRA `(.L_x_9) ;  /* 0x0000000c00d40947 */ /* 0x010fee0003800000 */
[----:B------:R-:W-:Y:S02]  /*0590*/  LEA R0, R24, UR4, 0x3 ;  /* 0x0000000418007c11 */ /* 0x000fe4000f8e18ff */
[----:B------:R-:W-:-:S03]  /*05a0*/  ISETP.GE.U32.AND P0, PT, R7, 0x10, PT ;  /* 0x000000100700780c */ /* 0x000fc60003f06070 */
[----:B------:R0:W1:Y:S04]  /*05b0*/  LDS.64 R14, [R0] ;  /* 0x00000000000e7984 */ /* 0x0000680000000a00 */
[----:B------:R0:W2:Y:S06]  /*05c0*/  LDS.64 R16, [R0+0x800] ;  /* 0x0008000000107984 */ /* 0x0000ac0000000a00 */
[----:B------:R-:W-:Y:S05]  /*05d0*/  @!P0 BRA `(.L_x_10) ;  /* 0x0000000400fc8947 */ /* 0x000fea0003800000 */
[----:B------:R-:W-:Y:S02]  /*05e0*/  LOP3.LUT R6, R7, 0x7ffffff0, RZ, 0xc0, !PT ;  /* 0x7ffffff007067812 */ /* 0x000fe400078ec0ff */
[----:B------:R-:W-:-:S03]  /*05f0*/  MOV R3, R29 ;  /* 0x0000001d00037202 */ /* 0x000fc60000000f00 */
[----:B------:R-:W-:-:S07]  /*0600*/  IMAD.MOV R6, RZ, RZ, -R6 ;  /* 0x000000ffff067224 */ /* 0x000fce00078e0a06 */
.L_x_11:
[C---:B------:R-:W-:Y:S02]  /*0610*/  IADD3 R20, P0, PT, R28.reuse, UR8, RZ ;  /* 0x000000081c147c10 */ /* 0x040fe4000ff1e0ff */
[----:B------:R-:W-:Y:S02]  /*0620*/  IADD3 R18, P1, PT, R28, UR10, RZ ;  /* 0x0000000a1c127c10 */ /* 0x000fe4000ff3e0ff */
[C---:B------:R-:W-:Y:S02]  /*0630*/  IADD3.X R21, PT, PT, R3.reuse, UR9, RZ, P0, !PT ;  /* 0x0000000903157c10 */ /* 0x040fe400087fe4ff */
[----:B------:R-:W-:-:S03]  /*0640*/  IADD3.X R19, PT, PT, R3, UR11, RZ, P1, !PT ;  /* 0x0000000b03137c10 */ /* 0x000fc60008ffe4ff */
[----:B------:R3:W4:Y:S04]  /*0650*/  LDG.E.64 R24, desc[UR6][R20.64] ;  /* 0x0000000614187981 */ /* 0x000728000c1e1b00 */
[----:B------:R5:W1:Y:S01]  /*0660*/  LDG.E.64 R12, desc[UR6][R18.64] ;  /* 0x00000006120c7981 */ /* 0x000a62000c1e1b00 */
[----:B---3--:R-:W-:-:S04]  /*0670*/  IMAD.WIDE.U32 R20, R2, 0x8, R20 ;  /* 0x0000000802147825 */ /* 0x008fc800078e0014 */
[C---:B-----5:R-:W-:Y:S01]  /*0680*/  IMAD.WIDE.U32 R18, R2.reuse, 0x8, R18 ;  /* 0x0000000802127825 */ /* 0x060fe200078e0012 */
[----:B------:R3:W5:Y:S01]  /*0690*/  LDG.E.64 R26, desc[UR6][R20.64] ;  /* 0x00000006141a7981 */ /* 0x000762000c1e1b00 */
[C---:B-1----:R-:W-:Y:S02]  /*06a0*/  DADD R14, R12.reuse, R14 ;  /* 0x000000000c0e7229 */ /* 0x042fe4000000000e */
[----:B----4-:R-:W-:Y:S01]  /*06b0*/  DADD R24, -R12, R24 ;  /* 0x000000000c187229 */ /* 0x010fe20000000118 */
[----:B------:R1:W4:Y:S01]  /*06c0*/  LDG.E.64 R12, desc[UR6][R18.64] ;  /* 0x00000006120c7981 */ /* 0x000322000c1e1b00 */
[----:B---3--:R-:W-:-:S06]  /*06d0*/  IMAD.WIDE.U32 R20, R2, 0x8, R20 ;  /* 0x0000000802147825 */ /* 0x008fcc00078e0014 */
[----:B--2---:R-:W-:Y:S01]  /*06e0*/  DADD R24, R24, R16 ;  /* 0x0000000018187229 */ /* 0x004fe20000000010 */
[----:B------:R2:W3:Y:S01]  /*06f0*/  LDG.E.64 R16, desc[UR6][R20.64] ;  /* 0x0000000614107981 */ /* 0x0004e2000c1e1b00 */
[C---:B-1----:R-:W-:Y:S01]  /*0700*/  IMAD.WIDE.U32 R18, R2.reuse, 0x8, R18 ;  /* 0x0000000802127825 */ /* 0x042fe200078e0012 */
[----:B----4-:R-:W-:Y:S02]  /*0710*/  DADD R14, R14, R12 ;  /* 0x000000000e0e7229 */ /* 0x010fe4000000000c */
[----:B-----5:R-:W-:Y:S02]  /*0720*/  DADD R26, -R12, R26 ;  /* 0x000000000c1a7229 */ /* 0x020fe4000000011a */
[----:B------:R1:W4:Y:S01]  /*0730*/  LDG.E.64 R12, desc[UR6][R18.64] ;  /* 0x00000006120c7981 */ /* 0x000322000c1e1b00 */
[----:B--2---:R-:W-:-:S05]  /*0740*/  IMAD.WIDE.U32 R20, R2, 0x8, R20 ;  /* 0x0000000802147825 */ /* 0x004fca00078e0014 */
[----:B------:R-:W-:Y:S01]  /*0750*/  DADD R26, R24, R26 ;  /* 0x00000000181a7229 */ /* 0x000fe2000000001a */
[----:B------:R2:W5:Y:S01]  /*0760*/  LDG.E.64 R24, desc[UR6][R20.64] ;  /* 0x0000000614187981 */ /* 0x000562000c1e1b00 */
[C---:B-1----:R-:W-:Y:S01]  /*0770*/  IMAD.WIDE.U32 R18, R2.reuse, 0x8, R18 ;  /* 0x0000000802127825 */ /* 0x042fe200078e0012 */
[----:B----4-:R-:W-:Y:S02]  /*0780*/  DADD R14, R14, R12 ;  /* 0x000000000e0e7229 */ /* 0x010fe4000000000c */
[----:B---3--:R-:W-:Y:S02]  /*0790*/  DADD R16, -R12, R16 ;  /* 0x000000000c107229 */ /* 0x008fe40000000110 */
[----:B------:R1:W3:Y:S01]  /*07a0*/  LDG.E.64 R12, desc[UR6][R18.64] ;  /* 0x00000006120c7981 */ /* 0x0002e2000c1e1b00 */
[----:B--2---:R-:W-:-:S05]  /*07b0*/  IMAD.WIDE.U32 R20, R2, 0x8, R20 ;  /* 0x0000000802147825 */ /* 0x004fca00078e0014 */
[----:B------:R-:W-:Y:S01]  /*07c0*/  DADD R16, R26, R16 ;  /* 0x000000001a107229 */ /* 0x000fe20000000010 */
[----:B------:R2:W4:Y:S01]  /*07d0*/  LDG.E.64 R26, desc[UR6][R20.64] ;  /* 0x00000006141a7981 */ /* 0x000522000c1e1b00 */
[C---:B-1----:R-:W-:Y:S01]  /*07e0*/  IMAD.WIDE.U32 R18, R2.reuse, 0x8, R18 ;  /* 0x0000000802127825 */ /* 0x042fe200078e0012 */
[----:B---3--:R-:W-:Y:S02]  /*07f0*/  DADD R14, R14, R12 ;  /* 0x000000000e0e7229 */ /* 0x008fe4000000000c */
[----:B-----5:R-:W-:Y:S02]  /*0800*/  DADD R24, -R12, R24 ;  /* 0x000000000c187229 */ /* 0x020fe40000000118 */
[----:B------:R1:W3:Y:S01]  /*0810*/  LDG.E.64 R12, desc[UR6][R18.64] ;  /* 0x00000006120c7981 */ /* 0x0002e2000c1e1b00 */
[----:B--2---:R-:W-:-:S05]  /*0820*/  IMAD.WIDE.U32 R20, R2, 0x8, R20 ;  /* 0x0000000802147825 */ /* 0x004fca00078e0014 */
[----:B------:R-:W-:Y:S01]  /*0830*/  DADD R24, R16, R24 ;  /* 0x0000000010187229 */ /* 0x000fe20000000018 */
[----:B------:R2:W5:Y:S01]  /*0840*/  LDG.E.64 R16, desc[UR6][R20.64] ;  /* 0x0000000614107981 */ /* 0x000562000c1e1b00 */
[C---:B-1----:R-:W-:Y:S01]  /*0850*/  IMAD.WIDE.U32 R18, R2.reuse, 0x8, R18 ;  /* 0x0000000802127825 */ /* 0x042fe200078e0012 */
[----:B---3--:R-:W-:Y:S02]  /*0860*/  DADD R14, R14, R12 ;  /* 0x000000000e0e7229 */ /* 0x008fe4000000000c */
[----:B----4-:R-:W-:Y:S02]  /*0870*/  DADD R26, -R12, R26 ;  /* 0x000000000c1a7229 */ /* 0x010fe4000000011a */
        /* <DEDUP_REMOVED lines=38> */
[----:B-1----:R-:W-:-:S05]  /*0ae0*/  IMAD.WIDE.U32 R18, R2, 0x8, R18 ;  /* 0x0000000802127825 */ /* 0x002fca00078e0012 */
[----:B------:R1:W2:Y:S01]  /*0af0*/  LDG.E.64 R16, desc[UR6][R18.64] ;  /* 0x0000000612107981 */ /* 0x0002a2000c1e1b00 */
[----:B---3--:R-:W-:Y:S02]  /*0b00*/  DADD R14, R14, R12 ;  /* 0x000000000e0e7229 */ /* 0x008fe4000000000c */
[----:B----4-:R-:W-:Y:S01]  /*0b10*/  DADD R26, -R12, R26 ;  /* 0x000000000c1a7229 */ /* 0x010fe2000000011a */
[----:B------:R3:W4:Y:S01]  /*0b20*/  LDG.E.64 R12, desc[UR6][R20.64] ;  /* 0x00000006140c7981 */ /* 0x000722000c1e1b00 */
[----:B-1----:R-:W-:-:S06]  /*0b30*/  IMAD.WIDE.U32 R18, R2, 0x8, R18 ;  /* 0x0000000802127825 */ /* 0x002fcc00078e0012 */
[----:B------:R-:W-:Y:S01]  /*0b40*/  DADD R26, R24, R26 ;  /* 0x00000000181a7229 */ /* 0x000fe2000000001a */
[----:B------:R1:W5:Y:S01]  /*0b50*/  LDG.E.64 R24, desc[UR6][R18.64] ;  /* 0x0000000612187981 */ /* 0x000362000c1e1b00 */
[C---:B---3--:R-:W-:Y:S01]  /*0b60*/  IMAD.WIDE.U32 R20, R2.reuse, 0x8, R20 ;  /* 0x0000000802147825 */ /* 0x048fe200078e0014 */
[----:B--2---:R-:W-:Y:S02]  /*0b70*/  DADD R14, R14, R16 ;  /* 0x000000000e0e7229 */ /* 0x004fe40000000010 */
[----:B----4-:R-:W-:Y:S02]  /*0b80*/  DADD R12, -R16, R12 ;  /* 0x00000000100c7229 */ /* 0x010fe4000000010c */
[----:B------:R2:W3:Y:S01]  /*0b90*/  LDG.E.64 R16, desc[UR6][R20.64] ;  /* 0x0000000614107981 */ /* 0x0004e2000c1e1b00 */
[----:B-1----:R-:W-:-:S05]  /*0ba0*/  IMAD.WIDE.U32 R18, R2, 0x8, R18 ;  /* 0x0000000802127825 */ /* 0x002fca00078e0012 */
[----:B------:R-:W-:Y:S01]  /*0bb0*/  DADD R12, R26, R12 ;  /* 0x000000001a0c7229 */ /* 0x000fe2000000000c */
[----:B--2---:R-:W-:Y:S01]  /*0bc0*/  IMAD.WIDE.U32 R20, R2, 0x8, R20 ;  /* 0x0000000802147825 */ /* 0x004fe200078e0014 */
[----:B-----5:R-:W-:-:S04]  /*0bd0*/  DADD R14, R14, R24 ;  /* 0x000000000e0e7229 */ /* 0x020fc80000000018 */
[----:B------:R-:W2:Y:S01]  /*0be0*/  LDG.E.64 R26, desc[UR6][R20.64] ;  /* 0x00000006141a7981 */ /* 0x000ea2000c1e1b00 */
[----:B---3--:R-:W-:-:S03]  /*0bf0*/  DADD R16, -R24, R16 ;  /* 0x0000000018107229 */ /* 0x008fc60000000110 */
[----:B------:R-:W2:Y:S05]  /*0c00*/  LDG.E.64 R24, desc[UR6][R18.64] ;  /* 0x0000000612187981 */ /* 0x000eaa000c1e1b00 */
[----:B------:R-:W-:Y:S01]  /*0c10*/  DADD R12, R12, R16 ;  /* 0x000000000c0c7229 */ /* 0x000fe20000000010 */
[C---:B------:R-:W-:Y:S01]  /*0c20*/  IMAD.WIDE.U32 R16, R2.reuse, 0x8, R18 ;  /* 0x0000000802107825 */ /* 0x040fe200078e0012 */
[----:B--2---:R-:W-:Y:S02]  /*0c30*/  DADD R26, -R24, R26 ;  /* 0x00000000181a7229 */ /* 0x004fe4000000011a */
[----:B------:R-:W-:Y:S01]  /*0c40*/  DADD R14, R14, R24 ;  /* 0x000000000e0e7229 */ /* 0x000fe20000000018 */
[----:B------:R-:W-:-:S05]  /*0c50*/  IMAD.WIDE.U32 R24, R2, 0x8, R20 ;  /* 0x0000000802187825 */ /* 0x000fca00078e0014 */
[----:B------:R-:W-:Y:S02]  /*0c60*/  DADD R18, R12, R26 ;  /* 0x000000000c127229 */ /* 0x000fe4000000001a */
[----:B------:R1:W2:Y:S04]  /*0c70*/  LDG.E.64 R26, desc[UR6][R16.64] ;  /* 0x00000006101a7981 */ /* 0x0002a8000c1e1b00 */
[----:B------:R3:W2:Y:S01]  /*0c80*/  LDG.E.64 R12, desc[UR6][R24.64] ;  /* 0x00000006180c7981 */ /* 0x0006a2000c1e1b00 */
[----:B-1----:R-:W-:-:S04]  /*0c90*/  IMAD.WIDE.U32 R16, R2, 0x8, R16 ;  /* 0x0000000802107825 */ /* 0x002fc800078e0010 */
[----:B---3--:R-:W-:Y:S01]  /*0ca0*/  IMAD.WIDE.U32 R24, R2, 0x8, R24 ;  /* 0x0000000802187825 */ /* 0x008fe200078e0018 */
[----:B------:R-:W3:Y:S05]  /*0cb0*/  LDG.E.64 R20, desc[UR6][R16.64] ;  /* 0x0000000610147981 */ /* 0x000eea000c1e1b00 */
[----:B------:R-:W3:Y:S01]  /*0cc0*/  LDG.E.64 R24, desc[UR6][R24.64] ;  /* 0x0000000618187981 */ /* 0x000ee2000c1e1b00 */
[----:B------:R-:W-:-:S05]  /*0cd0*/  VIADD R6, R6, 0x10 ;  /* 0x0000001006067836 */ /* 0x000fca0000000000 */
[----:B------:R-:W-:Y:S02]  /*0ce0*/  ISETP.NE.AND P0, PT, R6, RZ, PT ;  /* 0x000000ff0600720c */ /* 0x000fe40003f05270 */
[----:B------:R-:W-:-:S03]  /*0cf0*/  MOV R29, R3 ;  /* 0x00000003001d7202 */ /* 0x000fc60000000f00 */
[----:B------:R-:W-:-:S04]  /*0d00*/  IMAD.WIDE.U32 R28, R2, 0x80, R28 ;  /* 0x00000080021c7825 */ /* 0x000fc800078e001c */
[----:B------:R-:W-:Y:S01]  /*0d10*/  IMAD.MOV.U32 R3, RZ, RZ, R29 ;  /* 0x000000ffff037224 */ /* 0x000fe200078e001d */
[----:B--2---:R-:W-:Y:S02]  /*0d20*/  DADD R12, -R26, R12 ;  /* 0x000000001a0c7229 */ /* 0x004fe4000000010c */
[----:B------:R-:W-:-:S06]  /*0d30*/  DADD R14, R14, R26 ;  /* 0x000000000e0e7229 */ /* 0x000fcc000000001a */
[----:B------:R-:W-:Y:S02]  /*0d40*/  DADD R12, R18, R12 ;  /* 0x00000000120c7229 */ /* 0x000fe4000000000c */
[----:B---3--:R-:W-:Y:S02]  /*0d50*/  DADD R18, -R20, R24 ;  /* 0x0000000014127229 */ /* 0x008fe40000000118 */
[----:B------:R-:W-:-:S06]  /*0d60*/  DADD R14, R14, R20 ;  /* 0x000000000e0e7229 */ /* 0x000fcc0000000014 */
[----:B------:R-:W-:Y:S01]  /*0d70*/  DADD R16, R12, R18 ;  /* 0x000000000c107229 */ /* 0x000fe20000000012 */
[----:B------:R-:W-:Y:S10]  /*0d80*/  @P0 BRA `(.L_x_11) ;  /* 0xfffffff800200947 */ /* 0x000ff4000383ffff */
[C---:B------:R-:W-:Y:S02]  /*0d90*/  IADD3 R18, P0, PT, R28.reuse, UR8, RZ ;  /* 0x000000081c127c10 */ /* 0x040fe4000ff1e0ff */
[----:B------:R-:W-:Y:S02]  /*0da0*/  IADD3 R26, P1, PT, R28, UR10, RZ ;  /* 0x0000000a1c1a7c10 */ /* 0x000fe4000ff3e0ff */
[C---:B------:R-:W-:Y:S02]  /*0db0*/  IADD3.X R19, PT, PT, R3.reuse, UR9, RZ, P0, !PT ;  /* 0x0000000903137c10 */ /* 0x040fe400087fe4ff */
[----:B------:R-:W-:-:S09]  /*0dc0*/  IADD3.X R27, PT, PT, R3, UR11, RZ, P1, !PT ;  /* 0x0000000b031b7c10 */ /* 0x000fd20008ffe4ff */
.L_x_10:
[----:B------:R-:W-:-:S13]  /*0dd0*/  LOP3.LUT P0, R3, R7, 0xf, RZ, 0xc0, !PT ;  /* 0x0000000f07037812 */ /* 0x000fda000780c0ff */
[----:B------:R-:W-:Y:S05]  /*0de0*/  @!P0 BRA `(.L_x_12) ;  /* 0x0000000400b48947 */ /* 0x000fea0003800000 */
[----:B------:R-:W-:Y:S02]  /*0df0*/  ISETP.GE.U32.AND P0, PT, R3, 0x8, PT ;  /* 0x000000080300780c */ /* 0x000fe40003f06070 */
[----:B------:R-:W-:-:S04]  /*0e00*/  LOP3.LUT R6, R7, 0x7, RZ, 0xc0, !PT ;  /* 0x0000000707067812 */ /* 0x000fc800078ec0ff */
[----:B------:R-:W-:-:S07]  /*0e10*/  ISETP.NE.AND P1, PT, R6, RZ, PT ;  /* 0x000000ff0600720c */ /* 0x000fce0003f25270 */
[----:B------:R-:W-:Y:S06]  /*0e20*/  @!P0 BRA `(.L_x_13) ;  /* 0x0000000000e08947 */ /* 0x000fec0003800000 */
[----:B------:R3:W1:Y:S01]  /*0e30*/  LDG.E.64 R12, desc[UR6][R26.64] ;  /* 0x000000061a0c7981 */ /* 0x000662000c1e1b00 */
[----:B------:R-:W-:-:S03]  /*0e40*/  IMAD.WIDE.U32 R24, R2, 0x8, R26 ;  /* 0x0000000802187825 */ /* 0x000fc600078e001a */
[----:B------:R-:W4:Y:S01]  /*0e50*/  LDG.E.64 R20, desc[UR6][R18.64] ;  /* 0x0000000612147981 */ /* 0x000f22000c1e1b00 */
[----:B---3--:R-:W-:-:S03]  /*0e60*/  IMAD.WIDE.U32 R26, R2, 0x8, R18 ;  /* 0x00000008021a7825 */ /* 0x008fc600078e0012 */
[----:B------:R-:W3:Y:S04]  /*0e70*/  LDG.E.64 R18, desc[UR6][R24.64] ;  /* 0x0000000618127981 */ /* 0x000ee8000c1e1b00 */
[----:B------:R-:W5:Y:S01]  /*0e80*/  LDG.E.64 R28, desc[UR6][R26.64] ;  /* 0x000000061a1c7981 */ /* 0x000f62000c1e1b00 */
[----:B-1----:R-:W-:Y:S02]  /*0e90*/  DADD R14, R14, R12 ;  /* 0x000000000e0e7229 */ /* 0x002fe4000000000c */
[----:B----4-:R-:W-:Y:S01]  /*0ea0*/  DADD R20, -R12, R20 ;  /* 0x000000000c147229 */ /* 0x010fe20000000114 */
[----:B------:R-:W-:-:S07]  /*0eb0*/  IMAD.WIDE.U32 R12, R2, 0x8, R24 ;  /* 0x00000008020c7825 */ /* 0x000fce00078e0018 */
[----:B--2---:R-:W-:Y:S01]  /*0ec0*/  DADD R16, R16, R20 ;  /* 0x0000000010107229 */ /* 0x004fe20000000014 */
[C---:B------:R-:W-:Y:S01]  /*0ed0*/  IMAD.WIDE.U32 R20, R2.reuse, 0x8, R26 ;  /* 0x0000000802147825 */ /* 0x040fe200078e001a */
[----:B---3--:R-:W-:Y:S02]  /*0ee0*/  DADD R14, R14, R18 ;  /* 0x000000000e0e7229 */ /* 0x008fe40000000012 */
[----:B-----5:R-:W-:Y:S02]  /*0ef0*/  DADD R28, -R18, R28 ;  /* 0x00000000121c7229 */ /* 0x020fe4000000011c */
[----:B------:R1:W2:Y:S06]  /*0f00*/  LDG.E.64 R18, desc[UR6][R20.64] ;  /* 0x0000000614127981 */ /* 0x0002ac000c1e1b00 */
[----:B------:R-:W-:Y:S01]  /*0f10*/  DADD R28, R16, R28 ;  /* 0x00000000101c7229 */ /* 0x000fe2000000001c */
[----:B------:R-:W2:Y:S01]  /*0f20*/  LDG.E.64 R16, desc[UR6][R12.64] ;  /* 0x000000060c107981 */ /* 0x000ea2000c1e1b00 */
[----:B------:R-:W-:-:S04]  /*0f30*/  IMAD.WIDE.U32 R24, R2, 0x8, R12 ;  /* 0x0000000802187825 */ /* 0x000fc800078e000c */
[C---:B-1----:R-:W-:Y:S01]  /*0f40*/  IMAD.WIDE.U32 R20, R2.reuse, 0x8, R20 ;  /* 0x0000000802147825 */ /* 0x042fe200078e0014 */
[----:B------:R-:W3:Y:S04]  /*0f50*/  LDG.E.64 R12, desc[UR6][R24.64] ;  /* 0x00000006180c7981 */ /* 0x000ee8000c1e1b00 */
[----:B------:R-:W4:Y:S01]  /*0f60*/  LDG.E.64 R26, desc[UR6][R20.64] ;  /* 0x00000006141a7981 */ /* 0x000f22000c1e1b00 */
[----:B--2---:R-:W-:Y:S02]  /*0f70*/  DADD R18, -R16, R18 ;  /* 0x0000000010127229 */ /* 0x004fe40000000112 */
[----:B------:R-:W-:Y:S01]  /*0f80*/  DADD R14, R14, R16 ;  /* 0x000000000e0e7229 */ /* 0x000fe20000000010 */
[----:B------:R-:W-:-:S05]  /*0f90*/  IMAD.WIDE.U32 R16, R2, 0x8, R24 ;  /* 0x0000000802107825 */ /* 0x000fca00078e0018 */
[----:B------:R-:W-:Y:S01]  /*0fa0*/  DADD R28, R28, R18 ;  /* 0x000000001c1c7229 */ /* 0x000fe20000000012 */
[C---:B------:R-:W-:Y:S01]  /*0fb0*/  IMAD.WIDE.U32 R18, R2.reuse, 0x8, R20 ;  /* 0x0000000802127825 */ /* 0x040fe200078e0014 */
[----:B---3--:R-:W-:Y:S02]  /*0fc0*/  DADD R14, R14, R12 ;  /* 0x000000000e0e7229 */ /* 0x008fe4000000000c */
[----:B----4-:R-:W-:Y:S02]  /*0fd0*/  DADD R26, -R12, R26 ;  /* 0x000000000c1a7229 */ /* 0x010fe4000000011a */
[----:B------:R1:W2:Y:S04]  /*0fe0*/  LDG.E.64 R24, desc[UR6][R18.64] ;  /* 0x0000000612187981 */ /* 0x0002a8000c1e1b00 */
[----:B------:R-:W2:Y:S01]  /*0ff0*/  LDG.E.64 R12, desc[UR6][R16.64] ;  /* 0x00000006100c7981 */ /* 0x000ea2000c1e1b00 */
[----:B------:R-:W-:-:S04]  /*1000*/  IMAD.WIDE.U32 R20, R2, 0x8, R16 ;  /* 0x0000000802147825 */ /* 0x000fc800078e0010 */
[----:B-1----:R-:W-:Y:S01]  /*1010*/  IMAD.WIDE.U32 R18, R2, 0x8, R18 ;  /* 0x0000000802127825 */ /* 0x002fe200078e0012 */
[----:B------:R-:W-:Y:S01]  /*1020*/  DADD R26, R28, R26 ;  /* 0x000000001c1a7229 */ /* 0x000fe2000000001a */
[----:B------:R-:W3:Y:S04]  /*1030*/  LDG.E.64 R16, desc[UR6][R20.64] ;  /* 0x0000000614107981 */ /* 0x000ee8000c1e1b00 */
[----:B------:R-:W3:Y:S01]  /*1040*/  LDG.E.64 R28, desc[UR6][R18.64] ;  /* 0x00000006121c7981 */ /* 0x000ee2000c1e1b00 */
[----:B--2---:R-:W-:Y:S02]  /*1050*/  DADD R24, -R12, R24 ;  /* 0x000000000c187229 */ /* 0x004fe40000000118 */
[----:B------:R-:W-:-:S06]  /*1060*/  DADD R14, R14, R12 ;  /* 0x000000000e0e7229 */ /* 0x000fcc000000000c */
[----:B------:R-:W-:Y:S01]  /*1070*/  DADD R26, R26, R24 ;  /* 0x000000001a1a7229 */ /* 0x000fe20000000018 */
[----:B------:R-:W-:Y:S01]  /*1080*/  IMAD.WIDE.U32 R12, R2, 0x8, R20 ;  /* 0x00000008020c7825 */ /* 0x000fe200078e0014 */
[----:B---3--:R-:W-:-:S03]  /*1090*/  DADD R28, -R16, R28 ;  /* 0x00000000101c7229 */ /* 0x008fc6000000011c */
[----:B------:R-:W-:Y:S01]  /*10a0*/  IMAD.WIDE.U32 R24, R2, 0x8, R18 ;  /* 0x0000000802187825 */ /* 0x000fe200078e0012 */
[----:B------:R-:W-:-:S04]  /*10b0*/  DADD R14, R14, R16 ;  /* 0x000000000e0e7229 */ /* 0x000fc80000000010 */
[----:B------:R-:W2:Y:S01]  /*10c0*/  LDG.E.64 R16, desc[UR6][R24.64] ;  /* 0x0000000618107981 */ /* 0x000ea2000c1e1b00 */
[----:B------:R-:W-:-:S03]  /*10d0*/  DADD R18, R26, R28 ;  /* 0x000000001a127229 */ /* 0x000fc6000000001c */
[----:B------:R-:W2:Y:S01]  /*10e0*/  LDG.E.64 R26, desc[UR6][R12.64] ;  /* 0x000000060c1a7981 */ /* 0x000ea2000c1e1b00 */
[----:B------:R-:W-:-:S04]  /*10f0*/  IMAD.WIDE.U32 R28, R2, 0x8, R12 ;  /* 0x00000008021c7825 */ /* 0x000fc800078e000c */
[----:B------:R-:W-:Y:S02]  /*1100*/  IMAD.WIDE.U32 R20, R2, 0x8, R24 ;  /* 0x0000000802147825 */ /* 0x000fe400078e0018 */
[----:B------:R-:W3:Y:S04]  /*1110*/  LDG.E.64 R24, desc[UR6][R28.64] ;  /* 0x000000061c187981 */ /* 0x000ee8000c1e1b00 */
[----:B------:R-:W3:Y:S01]  /*1120*/  LDG.E.64 R12, desc[UR6][R20.64] ;  /* 0x00000006140c7981 */ /* 0x000ee2000c1e1b00 */
[----:B--2---:R-:W-:Y:S02]  /*1130*/  DADD R16, -R26, R16 ;  /* 0x000000001a107229 */ /* 0x004fe40000000110 */
[----:B------:R-:W-:-:S06]  /*1140*/  DADD R14, R14, R26 ;  /* 0x000000000e0e7229 */ /* 0x000fcc000000001a */
[----:B------:R-:W-:Y:S02]  /*1150*/  DADD R18, R18, R16 ;  /* 0x0000000012127229 */ /* 0x000fe40000000010 */
[----:B---3--:R-:W-:Y:S02]  /*1160*/  DADD R16, -R24, R12 ;  /* 0x0000000018107229 */ /* 0x008fe4000000010c */
[----:B------:R-:W-:Y:S01]  /*1170*/  DADD R14, R14, R24 ;  /* 0x000000000e0e7229 */ /* 0x000fe20000000018 */
[----:B------:R-:W-:-:S05]  /*1180*/  IMAD.WIDE.U32 R26, R2, 0x8, R28 ;  /* 0x00000008021a7825 */ /* 0x000fca00078e001c */
[----:B------:R-:W-:Y:S01]  /*1190*/  DADD R16, R18, R16 ;  /* 0x0000000012107229 */ /* 0x000fe20000000010 */
[----:B------:R-:W-:-:S10]  /*11a0*/  IMAD.WIDE.U32 R18, R2, 0x8, R20 ;  /* 0x0000000802127825 */ /* 0x000fd400078e0014 */
.L_x_13:
[----:B------:R-:W-:Y:S05]  /*11b0*/  @!P1 BRA `(.L_x_12) ;  /* 0x0000000000c09947 */ /* 0x000fea0003800000 */
[----:B------:R-:W-:Y:S02]  /*11c0*/  ISETP.GE.U32.AND P0, PT, R6, 0x4, PT ;  /* 0x000000040600780c */ /* 0x000fe40003f06070 */
[----:B------:R-:W-:-:S04]  /*11d0*/  LOP3.LUT R3, R7, 0x3, RZ, 0xc0, !PT ;  /* 0x0000000307037812 */ /* 0x000fc800078ec0ff */
[----:B------:R-:W-:-:S07]  /*11e0*/  ISETP.NE.AND P1, PT, R3, RZ, PT ;  /* 0x000000ff0300720c */ /* 0x000fce0003f25270 */
[----:B------:R-:W-:Y:S06]  /*11f0*/  @!P0 BRA `(.L_x_14) ;  /* 0x0000000000708947 */ /* 0x000fec0003800000 */
[----:B------:R3:W1:Y:S04]  /*1200*/  LDG.E.64 R24, desc[UR6][R26.64] ;  /* 0x000000061a187981 */ /* 0x000668000c1e1b00 */
[----:B------:R-:W4:Y:S01]  /*1210*/  LDG.E.64 R20, desc[UR6][R18.64] ;  /* 0x0000000612147981 */ /* 0x000f22000c1e1b00 */
[----:B------:R-:W-:-:S04]  /*1220*/  IMAD.WIDE.U32 R28, R2, 0x8, R26 ;  /* 0x00000008021c7825 */ /* 0x000fc800078e001a */
[C---:B------:R-:W-:Y:S01]  /*1230*/  IMAD.WIDE.U32 R12, R2.reuse, 0x8, R18 ;  /* 0x00000008020c7825 */ /* 0x040fe200078e0012 */
[----:B------:R5:W2:Y:S04]  /*1240*/  LDG.E.64 R6, desc[UR6][R28.64] ;  /* 0x000000061c067981 */ /* 0x000aa8000c1e1b00 */
[----:B------:R0:W2:Y:S01]  /*1250*/  LDG.E.64 R18, desc[UR6][R12.64] ;  /* 0x000000060c127981 */ /* 0x0000a2000c1e1b00 */
[----:B---3--:R-:W-:-:S04]  /*1260*/  IMAD.WIDE.U32 R26, R2, 0x8, R12 ;  /* 0x00000008021a7825 */ /* 0x008fc800078e000c */
[----:B-----5:R-:W-:-:S04]  /*1270*/  IMAD.WIDE.U32 R28, R2, 0x8, R28 ;  /* 0x00000008021c7825 */ /* 0x020fc800078e001c */
[----:B0-----:R-:W-:Y:S01]  /*1280*/  IMAD.WIDE.U32 R12, R2, 0x8, R26 ;  /* 0x00000008020c7825 */ /* 0x001fe200078e001a */
[----:B-1----:R-:W-:Y:S02]  /*1290*/  DADD R14, R14, R24 ;  /* 0x000000000e0e7229 */ /* 0x002fe40000000018 */
[----:B----4-:R-:W-:Y:S01]  /*12a0*/  DADD R20, -R24, R20 ;  /* 0x0000000018147229 */ /* 0x010fe20000000114 */
[----:B------:R0:W3:Y:S05]  /*12b0*/  LDG.E.64 R24, desc[UR6][R26.64] ;  /* 0x000000061a187981 */ /* 0x0000ea000c1e1b00 */
[----:B--2---:R-:W-:Y:S02]  /*12c0*/  DADD R14, R14, R6 ;  /* 0x000000000e0e7229 */ /* 0x004fe40000000006 */
[----:B------:R-:W-:-:S02]  /*12d0*/  DADD R16, R16, R20 ;  /* 0x0000000010107229 */ /* 0x000fc40000000014 */
[----:B------:R-:W-:Y:S01]  /*12e0*/  DADD R18, -R6, R18 ;  /* 0x0000000006127229 */ /* 0x000fe20000000112 */
[----:B------:R-:W2:Y:S01]  /*12f0*/  LDG.E.64 R20, desc[UR6][R28.64] ;  /* 0x000000061c147981 */ /* 0x000ea2000c1e1b00 */
[----:B------:R-:W-:-:S06]  /*1300*/  IMAD.WIDE.U32 R6, R2, 0x8, R28 ;  /* 0x0000000802067825 */ /* 0x000fcc00078e001c */
[----:B0-----:R-:W-:Y:S02]  /*1310*/  DADD R26, R16, R18 ;  /* 0x00000000101a7229 */ /* 0x001fe40000000012 */
[----:B------:R-:W4:Y:S04]  /*1320*/  LDG.E.64 R18, desc[UR6][R6.64] ;  /* 0x0000000606127981 */ /* 0x000f28000c1e1b00 */
[----:B------:R-:W4:Y:S01]  /*1330*/  LDG.E.64 R16, desc[UR6][R12.64] ;  /* 0x000000060c107981 */ /* 0x000f22000c1e1b00 */
[----:B--2---:R-:W-:Y:S02]  /*1340*/  DADD R14, R14, R20 ;  /* 0x000000000e0e7229 */ /* 0x004fe40000000014 */
[----:B---3--:R-:W-:-:S08]  /*1350*/  DADD R20, -R20, R24 ;  /* 0x0000000014147229 */ /* 0x008fd00000000118 */
[----:B------:R-:W-:Y:S02]  /*1360*/  DADD R20, R26, R20 ;  /* 0x000000001a147229 */ /* 0x000fe40000000014 */
[----:B----4-:R-:W-:Y:S01]  /*1370*/  DADD R16, -R18, R16 ;  /* 0x0000000012107229 */ /* 0x010fe20000000110 */
[----:B------:R-:W-:Y:S01]  /*1380*/  IMAD.WIDE.U32 R26, R2, 0x8, R6 ;  /* 0x00000008021a7825 */ /* 0x000fe200078e0006 */
[----:B------:R-:W-:-:S03]  /*1390*/  DADD R14, R14, R18 ;  /* 0x000000000e0e7229 */ /* 0x000fc60000000012 */
[----:B------:R-:W-:-:S03]  /*13a0*/  IMAD.WIDE.U32 R18, R2, 0x8, R12 ;  /* 0x0000000802127825 */ /* 0x000fc600078e000c */
[----:B------:R-:W-:-:S11]  /*13b0*/  DADD R16, R20, R16 ;  /* 0x0000000014107229 */ /* 0x000fd60000000010 */
.L_x_14:
[----:B------:R-:W-:Y:S05]  /*13c0*/  @!P1 BRA `(.L_x_12) ;  /* 0x00000000003c9947 */ /* 0x000fea0003800000 */
[----:B------:R-:W-:Y:S01]  /*13d0*/  IMAD.MOV R3, RZ, RZ, -R3 ;  /* 0x000000ffff037224 */ /* 0x000fe200078e0a03 */
[----:B------:R-:W-:-:S07]  /*13e0*/  CS2R R6, SRZ ;  /* 0x0000000000067805 */ /* 0x000fce000001ff00 */
.L_x_15:
[-C--:B------:R-:W-:Y:S02]  /*13f0*/  IADD3 R12, P1, PT, R26, R6.reuse, RZ ;  /* 0x000000061a0c7210 */ /* 0x080fe40007f3e0ff */
[----:B------:R-:W-:-:S03]  /*1400*/  IADD3 R20, P0, PT, R18, R6, RZ ;  /* 0x0000000612147210 */ /* 0x000fc60007f1e0ff */
[----:B------:R-:W-:Y:S01]  /*1410*/  IMAD.X R13, R27, 0x1, R7, P1 ;  /* 0x000000011b0d7824 */ /* 0x000fe200008e0607 */
[----:B------:R-:W-:-:S05]  /*1420*/  IADD3.X R21, PT, PT, R19, R7, RZ, P0, !PT ;  /* 0x0000000713157210 */ /* 0x000fca00007fe4ff */
[----:B------:R-:W3:Y:S04]  /*1430*/  LDG.E.64 R12, desc[UR6][R12.64] ;  /* 0x000000060c0c7981 */ /* 0x000ee8000c1e1b00 */
[----:B------:R-:W3:Y:S01]  /*1440*/  LDG.E.64 R20, desc[UR6][R20.64] ;  /* 0x0000000614147981 */ /* 0x000ee2000c1e1b00 */
[----:B------:R-:W-:-:S05]  /*1450*/  VIADD R3, R3, 0x1 ;  /* 0x0000000103037836 */ /* 0x000fca0000000000 */
[----:B------:R-:W-:Y:S01]  /*1460*/  ISETP.NE.AND P0, PT, R3, RZ, PT ;  /* 0x000000ff0300720c */ /* 0x000fe20003f05270 */
[----:B------:R-:W-:Y:S01]  /*1470*/  IMAD.WIDE.U32 R6, R2, 0x8, R6 ;  /* 0x0000000802067825 */ /* 0x000fe200078e0006 */
[C---:B---3--:R-:W-:Y:S02]  /*1480*/  DADD R24, -R12.reuse, R20 ;  /* 0x000000000c187229 */ /* 0x048fe40000000114 */
[----:B-1----:R-:W-:-:S06]  /*1490*/  DADD R14, R12, R14 ;  /* 0x000000000c0e7229 */ /* 0x002fcc000000000e */
[----:B--2---:R-:W-:-:S03]  /*14a0*/  DADD R16, R24, R16 ;  /* 0x0000000018107229 */ /* 0x004fc60000000010 */
[----:B------:R-:W-:Y:S08]  /*14b0*/  @P0 BRA `(.L_x_15) ;  /* 0xfffffffc00cc0947 */ /* 0x000ff0000383ffff */
.L_x_12:
[----:B-1----:R1:W-:Y:S04]  /*14c0*/  STS.64 [R0], R14 ;  /* 0x0000000e00007388 */ /* 0x0023e80000000a00 */
[----:B--2---:R1:W-:Y:S02]  /*14d0*/  STS.64 [R0+0x800], R16 ;  /* 0x0008001000007388 */ /* 0x0043e40000000a00 */
.L_x_9:
[----:B------:R-:W-:Y:S05]  /*14e0*/  BSYNC.RECONVERGENT B0 ;  /* 0x0000000000007941 */ /* 0x000fea0003800200 */
.L_x_8:
[----:B------:R-:W-:Y:S01]  /*14f0*/  BAR.SYNC.DEFER_BLOCKING 0x0 ;  /* 0x0000000000007b1d */ /* 0x000fe20000010000 */
[C---:B------:R-:W-:Y:S02]  /*1500*/  ISETP.GT.U32.AND P0, PT, R22.reuse, 0x7f, PT ;  /* 0x0000007f1600780c */ /* 0x040fe40003f04070 */
[----:B------:R-:W-:-:S11]  /*1510*/  ISETP.GT.U32.AND P1, PT, R22, 0x3f, PT ;  /* 0x0000003f1600780c */ /* 0x000fd60003f24070 */
[----:B------:R-:W-:Y:S04]  /*1520*/  @!P0 LDS.64 R2, [R23+0x400] ;  /* 0x0004000017028984 */ /* 0x000fe80000000a00 */
[----:B------:R-:W2:Y:S04]  /*1530*/  @!P0 LDS.64 R6, [R23] ;  /* 0x0000000017068984 */ /* 0x000ea80000000a00 */
[----:B------:R-:W-:Y:S04]  /*1540*/  @!P0 LDS.64 R12, [R23+0xc00] ;  /* 0x000c0000170c8984 */ /* 0x000fe80000000a00 */
[----:B-1----:R-:W1:Y:S01]  /*1550*/  @!P0 LDS.64 R14, [R23+0x800] ;  /* 0x00080000170e8984 */ /* 0x002e620000000a00 */
[----:B--2---:R-:W-:-:S07]  /*1560*/  @!P0 DADD R2, R2, R6 ;  /* 0x0000000002028229 */ /* 0x004fce0000000006 */
[----:B------:R-:W-:Y:S01]  /*1570*/  @!P0 STS.64 [R23], R2 ;  /* 0x0000000217008388 */ /* 0x000fe20000000a00 */
[----:B-1----:R-:W-:-:S07]  /*1580*/  @!P0 DADD R12, R12, R14 ;  /* 0x000000000c0c8229 */ /* 0x002fce000000000e */
[----:B------:R-:W-:Y:S01]  /*1590*/  @!P0 STS.64 [R23+0x800], R12 ;  /* 0x0008000c17008388 */ /* 0x000fe20000000a00 */
[----:B------:R-:W-:Y:S01]  /*15a0*/  BAR.SYNC.DEFER_BLOCKING 0x0 ;  /* 0x0000000000007b1d */ /* 0x000fe20000010000 */
[----:B------:R-:W-:-:S05]  /*15b0*/  ISETP.GT.U32.AND P0, PT, R22, 0x1f, PT ;  /* 0x0000001f1600780c */ /* 0x000fca0003f04070 */
[----:B------:R-:W-:Y:S04]  /*15c0*/  @!P1 LDS.64 R6, [R23+0x200] ;  /* 0x0002000017069984 */ /* 0x000fe80000000a00 */
[----:B------:R-:W1:Y:S04]  /*15d0*/  @!P1 LDS.64 R14, [R23] ;  /* 0x00000000170e9984 */ /* 0x000e680000000a00 */
[----:B------:R-:W-:Y:S04]  /*15e0*/  @!P1 LDS.64 R16, [R23+0xa00] ;  /* 0x000a000017109984 */ /* 0x000fe80000000a00 */
[----:B------:R-:W2:Y:S01]  /*15f0*/  @!P1 LDS.64 R18, [R23+0x800] ;  /* 0x0008000017129984 */ /* 0x000ea20000000a00 */
[----:B-1----:R-:W-:-:S07]  /*1600*/  @!P1 DADD R6, R6, R14 ;  /* 0x0000000006069229 */ /* 0x002fce000000000e */
[----:B------:R1:W-:Y:S01]  /*1610*/  @!P1 STS.64 [R23], R6 ;  /* 0x0000000617009388 */ /* 0x0003e20000000a00 */
[----:B--2---:R-:W-:-:S07]  /*1620*/  @!P1 DADD R16, R16, R18 ;  /* 0x0000000010109229 */ /* 0x004fce0000000012 */
[----:B------:R1:W-:Y:S01]  /*1630*/  @!P1 STS.64 [R23+0x800], R16 ;  /* 0x0008001017009388 */ /* 0x0003e20000000a00 */
[----:B------:R-:W-:Y:S06]  /*1640*/  BAR.SYNC.DEFER_BLOCKING 0x0 ;  /* 0x0000000000007b1d */ /* 0x000fec0000010000 */
[----:B------:R-:W-:Y:S05]  /*1650*/  @P0 EXIT ;  /* 0x000000000000094d */ /* 0x000fea0003800000 */
[----:B------:R-:W-:Y:S01]  /*1660*/  LDS.64 R2, [R23+0x100] ;  /* 0x0001000017027984 */ /* 0x000fe20000000a00 */
[----:B------:R-:W-:-:S03]  /*1670*/  ISETP.GT.U32.AND P0, PT, R22, 0xf, PT ;  /* 0x0000000f1600780c */ /* 0x000fc60003f04070 */
[----:B-1----:R-:W1:Y:S04]  /*1680*/  LDS.64 R6, [R23] ;  /* 0x0000000017067984 */ /* 0x002e680000000a00 */
[----:B------:R-:W-:Y:S04]  /*1690*/  LDS.64 R12, [R23+0x900] ;  /* 0x00090000170c7984 */ /* 0x000fe80000000a00 */
[----:B------:R-:W2:Y:S01]  /*16a0*/  LDS.64 R14, [R23+0x800] ;  /* 0x00080000170e7984 */ /* 0x000ea20000000a00 */
[----:B-1----:R-:W-:-:S07]  /*16b0*/  DADD R2, R2, R6 ;  /* 0x0000000002027229 */ /* 0x002fce0000000006 */
[----:B------:R1:W-:Y:S01]  /*16c0*/  STS.64 [R23], R2 ;  /* 0x0000000217007388 */ /* 0x0003e20000000a00 */
[----:B--2---:R-:W-:-:S07]  /*16d0*/  DADD R12, R12, R14 ;  /* 0x000000000c0c7229 */ /* 0x004fce000000000e */
[----:B------:R1:W-:Y:S01]  /*16e0*/  STS.64 [R23+0x800], R12 ;  /* 0x0008000c17007388 */ /* 0x0003e20000000a00 */
[----:B------:R-:W-:Y:S05]  /*16f0*/  @P0 EXIT ;  /* 0x000000000000094d */ /* 0x000fea0003800000 */
[----:B------:R-:W2:Y:S04]  /*1700*/  LDG.E.64 R14, desc[UR6][R4.64] ;  /* 0x00000006040e7981 */ /* 0x000ea8000c1e1b00 */
[----:B------:R-:W3:Y:S02]  /*1710*/  LDS.64 R6, [R23+0x80] ;  /* 0x0000800017067984 */ /* 0x000ee40000000a00 */
[----:B---3--:R-:W-:Y:S02]  /*1720*/  DADD R6, R2, R6 ;  /* 0x0000000002067229 */ /* 0x008fe40000000006 */
[----:B-1----:R-:W1:Y:S06]  /*1730*/  LDS.64 R2, [R23+0x880] ;  /* 0x0008800017027984 */ /* 0x002e6c0000000a00 */
[----:B--2---:R-:W-:-:S07]  /*1740*/  DFMA R14, R6, R8, R14 ;  /* 0x00000008060e722b */ /* 0x004fce000000000e */
[----:B------:R-:W-:Y:S04]  /*1750*/  STG.E.64 desc[UR6][R4.64], R14 ;  /* 0x0000000e04007986 */ /* 0x000fe8000c101b06 */
[----:B------:R-:W2:Y:S01]  /*1760*/  LDG.E.64 R16, desc[UR6][R10.64] ;  /* 0x000000060a107981 */ /* 0x000ea2000c1e1b00 */
[----:B-1----:R-:W-:-:S03]  /*1770*/  DADD R2, R12, R2 ;  /* 0x000000000c027229 */ /* 0x002fc60000000002 */
[----:B------:R-:W-:Y:S04]  /*1780*/  STS.64 [R23], R6 ;  /* 0x0000000617007388 */ /* 0x000fe80000000a00 */
[----:B------:R-:W-:Y:S01]  /*1790*/  STS.64 [R23+0x800], R2 ;  /* 0x0008000217007388 */ /* 0x000fe20000000a00 */
[----:B--2---:R-:W-:-:S07]  /*17a0*/  DFMA R16, R2, R8, R16 ;  /* 0x000000080210722b */ /* 0x004fce0000000010 */
[----:B------:R-:W-:Y:S01]  /*17b0*/  STG.E.64 desc[UR6][R10.64], R16 ;  /* 0x000000100a007986 */ /* 0x000fe2000c101b06 */
[----:B------:R-:W-:Y:S05]  /*17c0*/  EXIT ;  /* 0x000000000000794d */ /* 0x000fea0003800000 */
        .weak           $__internal_0_$__cuda_sm20_div_rn_f64_full
        .type           $__internal_0_$__cuda_sm20_div_rn_f64_full,@function
        .size           $__internal_0_$__cuda_sm20_div_rn_f64_full,(.L_x_756 - $__internal_0_$__cuda_sm20_div_rn_f64_full)
$__internal_0_$__cuda_sm20_div_rn_f64_full:
[C---:B------:R-:W-:Y:S01]  /*17d0*/  FSETP.GEU.AND P0, PT, |R29|.reuse, 1.469367938527859385e-39, PT ;  /* 0x001000001d00780b */ /* 0x040fe20003f0e200 */
[----:B------:R-:W-:Y:S01]  /*17e0*/  IMAD.MOV.U32 R11, RZ, RZ, R29 ;  /* 0x000000ffff0b7224 */ /* 0x000fe200078e001d */
[----:B------:R-:W-:Y:S01]  /*17f0*/  LOP3.LUT R8, R29, 0x800fffff, RZ, 0xc0, !PT ;  /* 0x800fffff1d087812 */ /* 0x000fe200078ec0ff */
[----:B------:R-:W-:Y:S01]  /*1800*/  IMAD.MOV.U32 R26, RZ, RZ, 0x1ca00000 ;  /* 0x1ca00000ff1a7424 */ /* 0x000fe200078e00ff */
[----:B------:R-:W-:Y:S01]  /*1810*/  MOV R10, R28 ;  /* 0x0000001c000a7202 */ /* 0x000fe20000000f00 */
[----:B------:R-:W-:Y:S01]  /*1820*/  BSSY.RECONVERGENT B1, `(.L_x_16) ;  /* 0x0000054000017945 */ /* 0x000fe20003800200 */
[----:B------:R-:W-:Y:S01]  /*1830*/  LOP3.LUT R9, R8, 0x3ff00000, RZ, 0xfc, !PT ;  /* 0x3ff0000008097812 */ /* 0x000fe200078efcff */
[----:B------:R-:W-:Y:S01]  /*1840*/  IMAD.MOV.U32 R8, RZ, RZ, R28 ;  /* 0x000000ffff087224 */ /* 0x000fe200078e001c */
[----:B------:R-:W-:Y:S02]  /*1850*/  MOV R14, 0x1 ;  /* 0x00000001000e7802 */ /* 0x000fe40000000f00 */
[----:B------:R-:W-:-:S02]  /*1860*/  FSETP.GEU.AND P2, PT, |R13|, 1.469367938527859385e-39, PT ;  /* 0x001000000d00780b */ /* 0x000fc40003f4e200 */
[----:B------:R-:W-:Y:S01]  /*1870*/  LOP3.LUT R25, R13, 0x7ff00000, RZ, 0xc0, !PT ;  /* 0x7ff000000d197812 */ /* 0x000fe200078ec0ff */
[----:B------:R-:W-:Y:S01]  /*1880*/  @!P0 DMUL R8, R10, 8.98846567431157953865e+307 ;  /* 0x7fe000000a088828 */ /* 0x000fe20000000000 */
[----:B------:R-:W-:-:S04]  /*1890*/  LOP3.LUT R28, R29, 0x7ff00000, RZ, 0xc0, !PT ;  /* 0x7ff000001d1c7812 */ /* 0x000fc800078ec0ff */
[----:B------:R-:W-:Y:S01]  /*18a0*/  ISETP.GE.U32.AND P1, PT, R25, R28, PT ;  /* 0x0000001c1900720c */ /* 0x000fe20003f26070 */
[----:B------:R-:W0:Y:S04]  /*18b0*/  MUFU.RCP64H R15, R9 ;  /* 0x00000009000f7308 */ /* 0x000e280000001800 */
[----:B------:R-:W-:Y:S02]  /*18c0*/  @!P2 LOP3.LUT R16, R11, 0x7ff00000, RZ, 0xc0, !PT ;  /* 0x7ff000000b10a812 */ /* 0x000fe400078ec0ff */
[----:B------:R-:W-:Y:S02]  /*18d0*/  @!P0 LOP3.LUT R28, R9, 0x7ff00000, RZ, 0xc0, !PT ;  /* 0x7ff00000091c8812 */ /* 0x000fe400078ec0ff */
[----:B------:R-:W-:-:S04]  /*18e0*/  @!P2 ISETP.GE.U32.AND P3, PT, R25, R16, PT ;  /* 0x000000101900a20c */ /* 0x000fc80003f66070 */
[----:B------:R-:W-:-:S04]  /*18f0*/  @!P2 SEL R17, R26, 0x63400000, !P3 ;  /* 0x634000001a11a807 */ /* 0x000fc80005800000 */
[----:B------:R-:W-:Y:S01]  /*1900*/  @!P2 LOP3.LUT R20, R17, 0x80000000, R13, 0xf8, !PT ;  /* 0x800000001114a812 */ /* 0x000fe200078ef80d */
[----:B0-----:R-:W-:-:S03]  /*1910*/  DFMA R18, R14, -R8, 1 ;  /* 0x3ff000000e12742b */ /* 0x001fc60000000808 */
[----:B------:R-:W-:Y:S02]  /*1920*/  @!P2 LOP3.LUT R21, R20, 0x100000, RZ, 0xfc, !PT ;  /* 0x001000001415a812 */ /* 0x000fe400078efcff */
[----:B------:R-:W-:-:S03]  /*1930*/  @!P2 MOV R20, RZ ;  /* 0x000000ff0014a202 */ /* 0x000fc60000000f00 */
[----:B------:R-:W-:-:S08]  /*1940*/  DFMA R18, R18, R18, R18 ;  /* 0x000000121212722b */ /* 0x000fd00000000012 */
[----:B------:R-:W-:Y:S01]  /*1950*/  DFMA R18, R14, R18, R14 ;  /* 0x000000120e12722b */ /* 0x000fe2000000000e */
[----:B------:R-:W-:Y:S01]  /*1960*/  SEL R15, R26, 0x63400000, !P1 ;  /* 0x634000001a0f7807 */ /* 0x000fe20004800000 */
[----:B------:R-:W-:-:S03]  /*1970*/  IMAD.MOV.U32 R14, RZ, RZ, R12 ;  /* 0x000000ffff0e7224 */ /* 0x000fc600078e000c */
[----:B------:R-:W-:-:S03]  /*1980*/  LOP3.LUT R15, R15, 0x800fffff, R13, 0xf8, !PT ;  /* 0x800fffff0f0f7812 */ /* 0x000fc600078ef80d */
[----:B------:R-:W-:-:S03]  /*1990*/  DFMA R16, R18, -R8, 1 ;  /* 0x3ff000001210742b */ /* 0x000fc60000000808 */
[----:B------:R-:W-:-:S05]  /*19a0*/  @!P2 DFMA R14, R14, 2, -R20 ;  /* 0x400000000e0ea82b */ /* 0x000fca0000000814 */
[----:B------:R-:W-:-:S08]  /*19b0*/  DFMA R16, R18, R16, R18 ;  /* 0x000000101210722b */ /* 0x000fd00000000012 */
[----:B------:R-:W-:-:S08]  /*19c0*/  DMUL R18, R16, R14 ;  /* 0x0000000e10127228 */ /* 0x000fd00000000000 */
[----:B------:R-:W-:-:S08]  /*19d0*/  DFMA R20, R18, -R8, R14 ;  /* 0x800000081214722b */ /* 0x000fd0000000000e */
[----:B------:R-:W-:Y:S01]  /*19e0*/  DFMA R20, R16, R20, R18 ;  /* 0x000000141014722b */ /* 0x000fe20000000012 */
[----:B------:R-:W-:Y:S01]  /*19f0*/  IMAD.MOV.U32 R19, RZ, RZ, R25 ;  /* 0x000000ffff137224 */ /* 0x000fe200078e0019 */
[----:B------:R-:W-:-:S04]  /*1a00*/  @!P2 LOP3.LUT R19, R15, 0x7ff00000, RZ, 0xc0, !PT ;  /* 0x7ff000000f13a812 */ /* 0x000fc800078ec0ff */
[----:B------:R-:W-:-:S04]  /*1a10*/  IADD3 R16, PT, PT, R19, -0x1, RZ ;  /* 0xffffffff13107810 */ /* 0x000fc80007ffe0ff */
[----:B------:R-:W-:Y:S01]  /*1a20*/  ISETP.GT.U32.AND P0, PT, R16, 0x7feffffe, PT ;  /* 0x7feffffe1000780c */ /* 0x000fe20003f04070 */
[----:B------:R-:W-:-:S05]  /*1a30*/  VIADD R16, R28, 0xffffffff ;  /* 0xffffffff1c107836 */ /* 0x000fca0000000000 */
[----:B------:R-:W-:-:S13]  /*1a40*/  ISETP.GT.U32.OR P0, PT, R16, 0x7feffffe, P0 ;  /* 0x7feffffe1000780c */ /* 0x000fda0000704470 */
[----:B------:R-:W-:Y:S05]  /*1a50*/  @P0 BRA `(.L_x_17) ;  /* 0x00000000006c0947 */ /* 0x000fea0003800000 */
[----:B------:R-:W-:-:S04]  /*1a60*/  LOP3.LUT R16, R11, 0x7ff00000, RZ, 0xc0, !PT ;  /* 0x7ff000000b107812 */ /* 0x000fc800078ec0ff */
[CC--:B------:R-:W-:Y:S02]  /*1a70*/  VIADDMNMX R12, R25.reuse, -R16.reuse, 0xb9600000, !PT ;  /* 0xb9600000190c7446 */ /* 0x0c0fe40007800910 */
[----:B------:R-:W-:Y:S02]  /*1a80*/  ISETP.GE.U32.AND P0, PT, R25, R16, PT ;  /* 0x000000101900720c */ /* 0x000fe40003f06070 */
[----:B------:R-:W-:Y:S02]  /*1a90*/  VIMNMX R12, PT, PT, R12, 0x46a00000, PT ;  /* 0x46a000000c0c7848 */ /* 0x000fe40003fe0100 */
[----:B------:R-:W-:-:S04]  /*1aa0*/  SEL R13, R26, 0x63400000, !P0 ;  /* 0x634000001a0d7807 */ /* 0x000fc80004000000 */
[----:B------:R-:W-:Y:S02]  /*1ab0*/  IADD3 R18, PT, PT, -R13, R12, RZ ;  /* 0x0000000c0d127210 */ /* 0x000fe40007ffe1ff */
[----:B------:R-:W-:-:S03]  /*1ac0*/  MOV R12, RZ ;  /* 0x000000ff000c7202 */ /* 0x000fc60000000f00 */
[----:B------:R-:W-:-:S06]  /*1ad0*/  VIADD R13, R18, 0x7fe00000 ;  /* 0x7fe00000120d7836 */ /* 0x000fcc0000000000 */
[----:B------:R-:W-:-:S10]  /*1ae0*/  DMUL R16, R20, R12 ;  /* 0x0000000c14107228 */ /* 0x000fd40000000000 */
[----:B------:R-:W-:-:S13]  /*1af0*/  FSETP.GTU.AND P0, PT, |R17|, 1.469367938527859385e-39, PT ;  /* 0x001000001100780b */ /* 0x000fda0003f0c200 */
[----:B------:R-:W-:Y:S05]  /*1b00*/  @P0 BRA `(.L_x_18) ;  /* 0x0000000000940947 */ /* 0x000fea0003800000 */
[----:B------:R-:W-:Y:S01]  /*1b10*/  DFMA R8, R20, -R8, R14 ;  /* 0x800000081408722b */ /* 0x000fe2000000000e */
[----:B------:R-:W-:-:S09]  /*1b20*/  IMAD.MOV.U32 R12, RZ, RZ, RZ ;  /* 0x000000ffff0c7224 */ /* 0x000fd200078e00ff */
[C---:B------:R-:W-:Y:S02]  /*1b30*/  FSETP.NEU.AND P0, PT, R9.reuse, RZ, PT ;  /* 0x000000ff0900720b */ /* 0x040fe40003f0d000 */
[----:B------:R-:W-:-:S04]  /*1b40*/  LOP3.LUT R11, R9, 0x80000000, R11, 0x48, !PT ;  /* 0x80000000090b7812 */ /* 0x000fc800078e480b */
[----:B------:R-:W-:-:S07]  /*1b50*/  LOP3.LUT R13, R11, R13, RZ, 0xfc, !PT ;  /* 0x0000000d0b0d7212 */ /* 0x000fce00078efcff */
[----:B------:R-:W-:Y:S05]  /*1b60*/  @!P0 BRA `(.L_x_18) ;  /* 0x00000000007c8947 */ /* 0x000fea0003800000 */
[----:B------:R-:W-:Y:S01]  /*1b70*/  IADD3 R9, PT, PT, -R18, RZ, RZ ;  /* 0x000000ff12097210 */ /* 0x000fe20007ffe1ff */
[----:B------:R-:W-:Y:S01]  /*1b80*/  IMAD.MOV.U32 R8, RZ, RZ, RZ ;  /* 0x000000ffff087224 */ /* 0x000fe200078e00ff */
[----:B------:R-:W-:-:S05]  /*1b90*/  DMUL.RP R12, R20, R12 ;  /* 0x0000000c140c7228 */ /* 0x000fca0000008000 */
[----:B------:R-:W-:-:S05]  /*1ba0*/  DFMA R8, R16, -R8, R20 ;  /* 0x800000081008722b */ /* 0x000fca0000000014 */
[----:B------:R-:W-:Y:S02]  /*1bb0*/  LOP3.LUT R11, R13, R11, RZ, 0x3c, !PT ;  /* 0x0000000b0d0b7212 */ /* 0x000fe400078e3cff */
[----:B------:R-:W-:-:S04]  /*1bc0*/  IADD3 R8, PT, PT, -R18, -0x43300000, RZ ;  /* 0xbcd0000012087810 */ /* 0x000fc80007ffe1ff */
[----:B------:R-:W-:-:S04]  /*1bd0*/  FSETP.NEU.AND P0, PT, |R9|, R8, PT ;  /* 0x000000080900720b */ /* 0x000fc80003f0d200 */
[----:B------:R-:W-:Y:S02]  /*1be0*/  FSEL R16, R12, R16, !P0 ;  /* 0x000000100c107208 */ /* 0x000fe40004000000 */
[----:B------:R-:W-:Y:S01]  /*1bf0*/  FSEL R17, R11, R17, !P0 ;  /* 0x000000110b117208 */ /* 0x000fe20004000000 */
[----:B------:R-:W-:Y:S06]  /*1c00*/  BRA `(.L_x_18) ;  /* 0x0000000000547947 */ /* 0x000fec0003800000 */
.L_x_17:
[----:B------:R-:W-:-:S14]  /*1c10*/  DSETP.NAN.AND P0, PT, R12, R12, PT ;  /* 0x0000000c0c00722a */ /* 0x000fdc0003f08000 */
[----:B------:R-:W-:Y:S05]  /*1c20*/  @P0 BRA `(.L_x_19) ;  /* 0x0000000000440947 */ /* 0x000fea0003800000 */
[----:B------:R-:W-:-:S14]  /*1c30*/  DSETP.NAN.AND P0, PT, R10, R10, PT ;  /* 0x0000000a0a00722a */ /* 0x000fdc0003f08000 */
[----:B------:R-:W-:Y:S05]  /*1c40*/  @P0 BRA `(.L_x_20) ;  /* 0x0000000000300947 */ /* 0x000fea0003800000 */
[----:B------:R-:W-:Y:S01]  /*1c50*/  ISETP.NE.AND P0, PT, R19, R28, PT ;  /* 0x0000001c1300720c */ /* 0x000fe20003f05270 */
[----:B------:R-:W-:Y:S01]  /*1c60*/  IMAD.MOV.U32 R17, RZ, RZ, -0x80000 ;  /* 0xfff80000ff117424 */ /* 0x000fe200078e00ff */
[----:B------:R-:W-:-:S11]  /*1c70*/  MOV R16, 0x0 ;  /* 0x0000000000107802 */ /* 0x000fd60000000f00 */
[----:B------:R-:W-:Y:S05]  /*1c80*/  @!P0 BRA `(.L_x_18) ;  /* 0x0000000000348947 */ /* 0x000fea0003800000 */
[----:B------:R-:W-:Y:S02]  /*1c90*/  ISETP.NE.AND P0, PT, R19, 0x7ff00000, PT ;  /* 0x7ff000001300780c */ /* 0x000fe40003f05270 */
[----:B------:R-:W-:Y:S02]  /*1ca0*/  LOP3.LUT R17, R13, 0x80000000, R11, 0x48, !PT ;  /* 0x800000000d117812 */ /* 0x000fe400078e480b */
[----:B------:R-:W-:-:S13]  /*1cb0*/  ISETP.EQ.OR P0, PT, R28, RZ, !P0 ;  /* 0x000000ff1c00720c */ /* 0x000fda0004702670 */
[----:B------:R-:W-:Y:S02]  /*1cc0*/  @P0 LOP3.LUT R8, R17, 0x7ff00000, RZ, 0xfc, !PT ;  /* 0x7ff0000011080812 */ /* 0x000fe400078efcff */
[----:B------:R-:W-:Y:S01]  /*1cd0*/  @!P0 MOV R16, RZ ;  /* 0x000000ff00108202 */ /* 0x000fe20000000f00 */
[----:B------:R-:W-:Y:S01]  /*1ce0*/  @P0 IMAD.MOV.U32 R16, RZ, RZ, RZ ;  /* 0x000000ffff100224 */ /* 0x000fe200078e00ff */
[----:B------:R-:W-:Y:S01]  /*1cf0*/  @P0 MOV R17, R8 ;  /* 0x0000000800110202 */ /* 0x000fe20000000f00 */
[----:B------:R-:W-:Y:S06]  /*1d00*/  BRA `(.L_x_18) ;  /* 0x0000000000147947 */ /* 0x000fec0003800000 */
.L_x_20:
[----:B------:R-:W-:Y:S01]  /*1d10*/  LOP3.LUT R17, R11, 0x80000, RZ, 0xfc, !PT ;  /* 0x000800000b117812 */ /* 0x000fe200078efcff */
[----:B------:R-:W-:Y:S01]  /*1d20*/  IMAD.MOV.U32 R16, RZ, RZ, R10 ;  /* 0x000000ffff107224 */ /* 0x000fe200078e000a */
[----:B------:R-:W-:Y:S06]  /*1d30*/  BRA `(.L_x_18) ;  /* 0x0000000000087947 */ /* 0x000fec0003800000 */
.L_x_19:
[----:B------:R-:W-:Y:S02]  /*1d40*/  LOP3.LUT R17, R13, 0x80000, RZ, 0xfc, !PT ;  /* 0x000800000d117812 */ /* 0x000fe400078efcff */
[----:B------:R-:W-:-:S07]  /*1d50*/  MOV R16, R12 ;  /* 0x0000000c00107202 */ /* 0x000fce0000000f00 */
.L_x_18:
[----:B------:R-:W-:Y:S05]  /*1d60*/  BSYNC.RECONVERGENT B1 ;  /* 0x0000000000017941 */ /* 0x000fea0003800200 */
.L_x_16:
[----:B------:R-:W-:Y:S02]  /*1d70*/  HFMA2 R9, -RZ, RZ, 0, 0 ;  /* 0x00000000ff097431 */ /* 0x000fe400000001ff */
[----:B------:R-:W-:-:S04]  /*1d80*/  IMAD.MOV.U32 R8, RZ, RZ, R0 ;  /* 0x000000ffff087224 */ /* 0x000fc800078e0000 */
[----:B------:R-:W-:Y:S05]  /*1d90*/  RET.REL.NODEC R8 `(_Z16update_imf_trendPdS_PKdS1_iiiii) ;  /* 0xffffffe008987950 */ /* 0x000fea0003c3ffff */
.L_x_21:
        /* <DEDUP_REMOVED lines=14> */
.L_x_756:


//--------------------- .text._Z10update_imfPdS_PKdiiiii --------------------------
	.section	.text._Z10update_imfPdS_PKdiiiii,"ax",@progbits
	.align	128
        .global         _Z10update_imfPdS_PKdiiiii
        .type           _Z10update_imfPdS_PKdiiiii,@function
        .size           _Z10update_imfPdS_PKdiiiii,(.L_x_757 - _Z10update_imfPdS_PKdiiiii)
        .other          _Z10update_imfPdS_PKdiiiii,@"STO_CUDA_ENTRY STV_DEFAULT"
_Z10update_imfPdS_PKdiiiii:
.text._Z10update_imfPdS_PKdiiiii:
[----:B------:R-:W-:Y:S01]  /*0000*/  LDC R1, c[0x0][0x37c] ;  /* 0x0000df00ff017b82 */ /* 0x000fe20000000800 */
[----:B------:R-:W0:Y:S01]  /*0010*/  S2R R3, SR_TID.X ;  /* 0x0000000000037919 */ /* 0x000e220000002100 */
[----:B------:R-:W1:Y:S06]  /*0020*/  LDCU UR8, c[0x0][0x364] ;  /* 0x00006c80ff0877ac */ /* 0x000e6c0008000800 */
[----:B------:R-:W2:Y:S01]  /*0030*/  LDC R2, c[0x0][0x360] ;  /* 0x0000d800ff027b82 */ /* 0x000ea20000000800 */
[----:B------:R-:W-:Y:S01]  /*0040*/  BSSY.RECONVERGENT B0, `(.L_x_22) ;  /* 0x000003d000007945 */ /* 0x000fe20003800200 */
[----:B------:R-:W3:Y:S01]  /*0050*/  LDCU UR6, c[0x0][0x398] ;  /* 0x00007300ff0677ac */ /* 0x000ee20008000800 */
[----:B------:R-:W4:Y:S05]  /*0060*/  LDCU UR5, c[0x0][0x3a8] ;  /* 0x00007500ff0577ac */ /* 0x000f2a0008000800 */
        /* <DEDUP_REMOVED lines=10> */
[----:B------:R-:W3:Y:S03]  /*0110*/  S2UR UR5, SR_CgaCtaId ;  /* 0x00000000000579c3 */ /* 0x000ee60000008800 */
[----:B------:R-:W-:-:S03]  /*0120*/  IMAD.SHL.U32 R8, R6, 0x8, RZ ;  /* 0x0000000806087824 */ /* 0x000fc600078e00ff */
[----:B--2---:R-:W2:Y:S01]  /*0130*/  MUFU.RCP R0, R0 ;  /* 0x0000000000007308 */ /* 0x004ea20000001000 */
[----:B------:R-:W-:Y:S02]  /*0140*/  HFMA2 R6, -RZ, RZ, 0, 5.9604644775390625e-08 ;  /* 0x00000001ff067431 */ /* 0x000fe400000001ff */
[----:B------:R-:W4:Y:S04]  /*0150*/  LDC.64 R8, c[0x3][R8] ;  /* 0x00c0000008087b82 */ /* 0x000f280000000a00 */
[----:B0-----:R-:W-:Y:S01]  /*0160*/  DFMA R12, -R28, R6, 1 ;  /* 0x3ff000001c0c742b */ /* 0x001fe20000000106 */
[----:B--2---:R-:W-:-:S07]  /*0170*/  VIADD R10, R0, 0xffffffe ;  /* 0x0ffffffe000a7836 */ /* 0x004fce0000000000 */
[----:B------:R-:W-:Y:S01]  /*0180*/  DFMA R12, R12, R12, R12 ;  /* 0x0000000c0c0c722b */ /* 0x000fe2000000000c */
[----:B---3--:R-:W-:Y:S01]  /*0190*/  ULEA UR4, UR5, UR4, 0x18 ;  /* 0x0000000405047291 */ /* 0x008fe2000f8ec0ff */
[----:B------:R0:W2:Y:S01]  /*01a0*/  F2I.FTZ.U32.TRUNC.NTZ R11, R10 ;  /* 0x0000000a000b7305 */ /* 0x0000a2000021f000 */
[----:B------:R-:W3:Y:S05]  /*01b0*/  S2UR UR5, SR_CTAID.Y ;  /* 0x00000000000579c3 */ /* 0x000eea0000002600 */
[----:B------:R-:W-:Y:S01]  /*01c0*/  DFMA R12, R6, R12, R6 ;  /* 0x0000000c060c722b */ /* 0x000fe20000000006 */
[----:B------:R-:W5:Y:S01]  /*01d0*/  S2R R6, SR_TID.Y ;  /* 0x0000000000067919 */ /* 0x000f620000002200 */
[----:B0-----:R-:W-:-:S02]  /*01e0*/  IMAD.MOV.U32 R10, RZ, RZ, RZ ;  /* 0x000000ffff0a7224 */ /* 0x001fc400078e00ff */
[----:B--2---:R-:W-:-:S04]  /*01f0*/  IMAD.MOV R15, RZ, RZ, -R11 ;  /* 0x000000ffff0f7224 */ /* 0x004fc800078e0a0b */
[----:B------:R-:W-:-:S04]  /*0200*/  IMAD R7, R15, R2, RZ ;  /* 0x000000020f077224 */ /* 0x000fc800078e02ff */
[----:B------:R-:W-:Y:S01]  /*0210*/  IMAD.HI.U32 R7, R11, R7, R10 ;  /* 0x000000070b077227 */ /* 0x000fe200078e000a */
[----:B------:R-:W-:-:S05]  /*0220*/  DFMA R10, -R28, R12, 1 ;  /* 0x3ff000001c0a742b */ /* 0x000fca000000010c */
[----:B------:R-:W-:Y:S01]  /*0230*/  IMAD.HI.U32 R7, R7, UR6, RZ ;  /* 0x0000000607077c27 */ /* 0x000fe2000f8e00ff */
[----:B----4-:R-:W-:-:S03]  /*0240*/  DSETP.GT.AND P0, PT, R8, UR10, PT ;  /* 0x0000000a08007e2a */ /* 0x010fc6000bf04000 */
[----:B------:R-:W-:Y:S01]  /*0250*/  IMAD.MOV R17, RZ, RZ, -R7 ;  /* 0x000000ffff117224 */ /* 0x000fe200078e0a07 */
[----:B------:R-:W-:-:S03]  /*0260*/  DFMA R10, R12, R10, R12 ;  /* 0x0000000a0c0a722b */ /* 0x000fc6000000000c */
[----:B------:R-:W-:Y:S01]  /*0270*/  IMAD R17, R2, R17, UR6 ;  /* 0x0000000602117e24 */ /* 0x000fe2000f8e0211 */
[----:B------:R-:W-:Y:S01]  /*0280*/  FSEL R12, R8, RZ, P0 ;  /* 0x000000ff080c7208 */ /* 0x000fe20000000000 */
[-C--:B-----5:R-:W-:Y:S01]  /*0290*/  IMAD R22, R6, R2.reuse, R3 ;  /* 0x0000000206167224 */ /* 0x0a0fe200078e0203 */
[----:B------:R-:W-:Y:S01]  /*02a0*/  FSEL R13, R9, 1.875, P0 ;  /* 0x3ff00000090d7808 */ /* 0x000fe20000000000 */
[----:B------:R-:W0:Y:S01]  /*02b0*/  LDCU.64 UR6, c[0x0][0x358] ;  /* 0x00006b00ff0677ac */ /* 0x000e220008000a00 */
[----:B------:R-:W-:Y:S01]  /*02c0*/  ISETP.GE.U32.AND P2, PT, R17, R2, PT ;  /* 0x000000021100720c */ /* 0x000fe20003f46070 */
[----:B-1----:R-:W-:Y:S01]  /*02d0*/  IMAD R24, R3, UR8, R6 ;  /* 0x0000000803187c24 */ /* 0x002fe2000f8e0206 */
[----:B------:R-:W-:Y:S02]  /*02e0*/  LEA R23, R22, UR4, 0x3 ;  /* 0x0000000416177c11 */ /* 0x000fe4000f8e18ff */
[----:B------:R-:W-:Y:S01]  /*02f0*/  DMUL R8, R10, R12 ;  /* 0x0000000c0a087228 */ /* 0x000fe20000000000 */
[----:B------:R-:W-:-:S02]  /*0300*/  FSETP.GEU.AND P3, PT, |R13|, 6.5827683646048100446e-37, PT ;  /* 0x036000000d00780b */ /* 0x000fc40003f6e200 */
[----:B------:R1:W-:Y:S01]  /*0310*/  STS.64 [R23], RZ ;  /* 0x000000ff17007388 */ /* 0x0003e20000000a00 */
[----:B------:R-:W-:-:S04]  /*0320*/  ISETP.NE.U32.AND P0, PT, R2, RZ, PT ;  /* 0x000000ff0200720c */ /* 0x000fc80003f05070 */
[----:B------:R-:W-:Y:S01]  /*0330*/  DFMA R14, -R28, R8, R12 ;  /* 0x000000081c0e722b */ /* 0x000fe2000000010c */
[----:B------:R-:W-:Y:S01]  /*0340*/  @P2 IMAD.IADD R17, R17, 0x1, -R2 ;  /* 0x0000000111112824 */ /* 0x000fe200078e0a02 */
[----:B------:R-:W-:-:S04]  /*0350*/  @P2 IADD3 R7, PT, PT, R7, 0x1, RZ ;  /* 0x0000000107072810 */ /* 0x000fc80007ffe0ff */
[----:B------:R-:W-:Y:S02]  /*0360*/  ISETP.GE.U32.AND P1, PT, R17, R2, PT ;  /* 0x000000021100720c */ /* 0x000fe40003f26070 */
[----:B------:R-:W-:-:S10]  /*0370*/  DFMA R8, R10, R14, R8 ;  /* 0x0000000e0a08722b */ /* 0x000fd40000000008 */
[----:B------:R-:W-:Y:S01]  /*0380*/  FFMA R0, RZ, R29, R9 ;  /* 0x0000001dff007223 */ /* 0x000fe20000000009 */
[----:B------:R-:W-:Y:S01]  /*0390*/  @P1 VIADD R7, R7, 0x1 ;  /* 0x0000000107071836 */ /* 0x000fe20000000000 */
[----:B------:R-:W-:-:S03]  /*03a0*/  @!P0 LOP3.LUT R7, RZ, R2, RZ, 0x33, !PT ;  /* 0x00000002ff078212 */ /* 0x000fc600078e33ff */
[----:B------:R-:W-:-:S13]  /*03b0*/  FSETP.GT.AND P2, PT, |R0|, 1.469367938527859385e-39, PT ;  /* 0x001000000000780b */ /* 0x000fda0003f44200 */
[----:B01-3--:R-:W-:Y:S05]  /*03c0*/  @P2 BRA P3, `(.L_x_23) ;  /* 0x0000000000102947 */ /* 0x00bfea0001800000 */
[----:B------:R-:W-:-:S07]  /*03d0*/  MOV R0, 0x3f0 ;  /* 0x000003f000007802 */ /* 0x000fce0000000f00 */
[----:B------:R-:W-:Y:S05]  /*03e0*/  CALL.REL.NOINC `($__internal_1_$__cuda_sm20_div_rn_f64_full) ;  /* 0x0000001400007944 */ /* 0x000fea0003c00000 */
[----:B------:R-:W-:Y:S02]  /*03f0*/  IMAD.MOV.U32 R8, RZ, RZ, R16 ;  /* 0x000000ffff087224 */ /* 0x000fe400078e0010 */
[----:B------:R-:W-:-:S07]  /*0400*/  IMAD.MOV.U32 R9, RZ, RZ, R17 ;  /* 0x000000ffff097224 */ /* 0x000fce00078e0011 */
.L_x_23:
[----:B------:R-:W-:Y:S05]  /*0410*/  BSYNC.RECONVERGENT B0 ;  /* 0x0000000000007941 */ /* 0x000fea0003800200 */
.L_x_22:
[----:B------:R-:W0:Y:S01]  /*0420*/  LDCU UR8, c[0x0][0x3a4] ;  /* 0x00007480ff0877ac */ /* 0x000e220008000800 */
[----:B------:R-:W1:Y:S01]  /*0430*/  LDC.64 R14, c[0x0][0x398] ;  /* 0x0000e600ff0e7b82 */ /* 0x000e620000000a00 */
[----:B------:R-:W-:-:S07]  /*0440*/  IMAD.IADD R4, R4, 0x1, R6 ;  /* 0x0000000104047824 */ /* 0x000fce00078e0206 */
[----:B------:R-:W-:Y:S01]  /*0450*/  BAR.SYNC.DEFER_BLOCKING 0x0 ;  /* 0x0000000000007b1d */ /* 0x000fe20000010000 */
[----:B------:R-:W-:-:S07]  /*0460*/  ISETP.GE.AND P0, PT, R7, 0x1, PT ;  /* 0x000000010700780c */ /* 0x000fce0003f06270 */
[----:B------:R-:W2:Y:S01]  /*0470*/  LDC R0, c[0x0][0x3a0] ;  /* 0x0000e800ff007b82 */ /* 0x000ea20000000800 */
[----:B------:R-:W-:Y:S07]  /*0480*/  BSSY.RECONVERGENT B0, `(.L_x_24) ;  /* 0x0000119000007945 */ /* 0x000fee0003800200 */
[----:B------:R-:W3:Y:S01]  /*0490*/  LDC.64 R12, c[0x0][0x380] ;  /* 0x0000e000ff0c7b82 */ /* 0x000ee20000000a00 */
[----:B0-----:R-:W-:-:S07]  /*04a0*/  ISETP.GE.OR P0, PT, R4, UR8, !P0 ;  /* 0x0000000804007c0c */ /* 0x001fce000c706670 */
[----:B------:R-:W0:Y:S01]  /*04b0*/  LDC.64 R10, c[0x0][0x390] ;  /* 0x0000e400ff0a7b82 */ /* 0x000e220000000a00 */
[----:B-1----:R-:W-:-:S04]  /*04c0*/  IMAD R15, R15, UR5, R4 ;  /* 0x000000050f0f7c24 */ /* 0x002fc8000f8e0204 */
[----:B------:R-:W-:Y:S02]  /*04d0*/  IMAD R26, R15, R14, R3 ;  /* 0x0000000e0f1a7224 */ /* 0x000fe400078e0203 */
[----:B--2---:R-:W-:-:S04]  /*04e0*/  IMAD R5, R0, UR5, R5 ;  /* 0x0000000500057c24 */ /* 0x004fc8000f8e0205 */
[----:B---3--:R-:W-:Y:S01]  /*04f0*/  IMAD.WIDE.U32 R4, R5, 0x8, R12 ;  /* 0x0000000805047825 */ /* 0x008fe200078e000c */
[----:B------:R-:W-:Y:S06]  /*0500*/  @P0 BRA `(.L_x_25) ;  /* 0x0000001000400947 */ /* 0x000fec0003800000 */
[----:B------:R-:W-:Y:S01]  /*0510*/  LEA R24, R24, UR4, 0x3 ;  /* 0x0000000418187c11 */ /* 0x000fe2000f8e18ff */
[----:B------:R-:W1:Y:S01]  /*0520*/  LDCU.64 UR8, c[0x0][0x388] ;  /* 0x00007100ff0877ac */ /* 0x000e620008000a00 */
[C---:B------:R-:W-:Y:S01]  /*0530*/  ISETP.GE.U32.AND P0, PT, R7.reuse, 0x4, PT ;  /* 0x000000040700780c */ /* 0x040fe20003f06070 */
[----:B------:R-:W-:Y:S01]  /*0540*/  IMAD.WIDE R26, R26, 0x8, RZ ;  /* 0x000000081a1a7825 */ /* 0x000fe200078e02ff */
[----:B------:R-:W-:Y:S01]  /*0550*/  LOP3.LUT R0, R7, 0x3, RZ, 0xc0, !PT ;  /* 0x0000000307007812 */ /* 0x000fe200078ec0ff */
[----:B------:R2:W3:Y:S01]  /*0560*/  LDS.64 R14, [R24] ;  /* 0x00000000180e7984 */ /* 0x0004e20000000a00 */
[----:B0-----:R-:W-:-:S04]  /*0570*/  IADD3 R12, P1, PT, R26, R10, RZ ;  /* 0x0000000a1a0c7210 */ /* 0x001fc80007f3e0ff */
[----:B------:R-:W-:Y:S02]  /*0580*/  IADD3.X R3, PT, PT, R27, R11, RZ, P1, !PT ;  /* 0x0000000b1b037210 */ /* 0x000fe40000ffe4ff */
[----:B-1----:R-:W-:-:S04]  /*0590*/  IADD3 R6, P2, PT, R26, UR8, RZ ;  /* 0x000000081a067c10 */ /* 0x002fc8000ff5e0ff */
[----:B------:R-:W-:Y:S01]  /*05a0*/  IADD3.X R13, PT, PT, R27, UR9, RZ, P2, !PT ;  /* 0x000000091b0d7c10 */ /* 0x000fe200097fe4ff */
[----:B--2---:R-:W-:Y:S08]  /*05b0*/  @!P0 BRA `(.L_x_26) ;  /* 0x0000000c00cc8947 */ /* 0x004ff00003800000 */
[----:B------:R-:W-:-:S05]  /*05c0*/  LOP3.LUT R3, R7, 0x7ffffffc, RZ, 0xc0, !PT ;  /* 0x7ffffffc07037812 */ /* 0x000fca00078ec0ff */
[----:B------:R-:W-:-:S05]  /*05d0*/  IMAD.MOV R3, RZ, RZ, -R3 ;  /* 0x000000ffff037224 */ /* 0x000fca00078e0a03 */
[----:B------:R-:W-:-:S13]  /*05e0*/  ISETP.GE.AND P0, PT, R3, RZ, PT ;  /* 0x000000ff0300720c */ /* 0x000fda0003f06270 */
[----:B------:R-:W-:Y:S05]  /*05f0*/  @P0 BRA `(.L_x_27) ;  /* 0x0000000c00240947 */ /* 0x000fea0003800000 */
[----:B------:R-:W-:Y:S01]  /*0600*/  IMAD.MOV R6, RZ, RZ, -R3 ;  /* 0x000000ffff067224 */ /* 0x000fe200078e0a03 */
[----:B------:R-:W-:-:S04]  /*0610*/  PLOP3.LUT P0, PT, PT, PT, PT, 0x80, 0x8 ;  /* 0x000000000008781c */ /* 0x000fc80003f0f070 */
[----:B------:R-:W-:-:S13]  /*0620*/  ISETP.GT.AND P1, PT, R6, 0xc, PT ;  /* 0x0000000c0600780c */ /* 0x000fda0003f24270 */
[----:B------:R-:W-:Y:S05]  /*0630*/  @!P1 BRA `(.L_x_28) ;  /* 0x0000000800009947 */ /* 0x000fea0003800000 */
[----:B------:R-:W-:-:S13]  /*0640*/  PLOP3.LUT P0, PT, PT, PT, PT, 0x8, 0x80 ;  /* 0x000000000080781c */ /* 0x000fda0003f0e170 */
.L_x_29:
[C---:B------:R-:W-:Y:S02]  /*0650*/  IADD3 R28, P2, PT, R26.reuse, R10, RZ ;  /* 0x0000000a1a1c7210 */ /* 0x040fe40007f5e0ff */
[----:B------:R-:W-:-:S03]  /*0660*/  IADD3 R20, P1, PT, R26, UR8, RZ ;  /* 0x000000081a147c10 */ /* 0x000fc6000ff3e0ff */
[C---:B------:R-:W-:Y:S01]  /*0670*/  IMAD.X R29, R27.reuse, 0x1, R11, P2 ;  /* 0x000000011b1d7824 */ /* 0x040fe200010e060b */
[----:B------:R-:W-:-:S04]  /*0680*/  IADD3.X R21, PT, PT, R27, UR9, RZ, P1, !PT ;  /* 0x000000091b157c10 */ /* 0x000fc80008ffe4ff */
[----:B0-----:R-:W2:Y:S04]  /*0690*/  LDG.E.64 R18, desc[UR6][R28.64] ;  /* 0x000000061c127981 */ /* 0x001ea8000c1e1b00 */
[----:B------:R-:W2:Y:S01]  /*06a0*/  LDG.E.64 R12, desc[UR6][R20.64] ;  /* 0x00000006140c7981 */ /* 0x000ea2000c1e1b00 */
[----:B------:R-:W-:Y:S01]  /*06b0*/  IMAD.WIDE.U32 R6, R2, 0x8, R28 ;  /* 0x0000000802067825 */ /* 0x000fe200078e001c */
[----:B--2---:R-:W-:-:S07]  /*06c0*/  DADD R12, -R18, R12 ;  /* 0x00000000120c7229 */ /* 0x004fce000000010c */
[----:B------:R0:W-:Y:S02]  /*06d0*/  STG.E.64 desc[UR6][R20.64], R12 ;  /* 0x0000000c14007986 */ /* 0x0001e4000c101b06 */
[C---:B0-----:R-:W-:Y:S02]  /*06e0*/  IMAD.WIDE.U32 R20, R2.reuse, 0x8, R20 ;  /* 0x0000000802147825 */ /* 0x041fe400078e0014 */
[----:B------:R0:W2:Y:S04]  /*06f0*/  LDG.E.64 R12, desc[UR6][R6.64] ;  /* 0x00000006060c7981 */ /* 0x0000a8000c1e1b00 */
[----:B------:R-:W2:Y:S01]  /*0700*/  LDG.E.64 R16, desc[UR6][R20.64] ;  /* 0x0000000614107981 */ /* 0x000ea2000c1e1b00 */
[----:B------:R-:W-:Y:S01]  /*0710*/  IMAD.WIDE.U32 R28, R2, 0x8, R20 ;  /* 0x00000008021c7825 */ /* 0x000fe200078e0014 */
[----:B---3--:R-:W-:-:S03]  /*0720*/  DADD R18, R18, R14 ;  /* 0x0000000012127229 */ /* 0x008fc6000000000e */
[----:B0-----:R-:W-:Y:S01]  /*0730*/  IMAD.WIDE.U32 R6, R2, 0x8, R6 ;  /* 0x0000000802067825 */ /* 0x001fe200078e0006 */
[----:B--2---:R-:W-:-:S07]  /*0740*/  DADD R16, -R12, R16 ;  /* 0x000000000c107229 */ /* 0x004fce0000000110 */
[----:B------:R0:W-:Y:S04]  /*0750*/  STG.E.64 desc[UR6][R20.64], R16 ;  /* 0x0000001014007986 */ /* 0x0001e8000c101b06 */
[----:B------:R-:W2:Y:S04]  /*0760*/  LDG.E.64 R14, desc[UR6][R28.64] ;  /* 0x000000061c0e7981 */ /* 0x000ea8000c1e1b00 */
[----:B0-----:R0:W2:Y:S02]  /*0770*/  LDG.E.64 R16, desc[UR6][R6.64] ;  /* 0x0000000606107981 */ /* 0x0010a4000c1e1b00 */
[----:B0-----:R-:W-:Y:S01]  /*0780*/  IMAD.WIDE.U32 R6, R2, 0x8, R6 ;  /* 0x0000000802067825 */ /* 0x001fe200078e0006 */
[----:B--2---:R-:W-:-:S07]  /*0790*/  DADD R14, -R16, R14 ;  /* 0x00000000100e7229 */ /* 0x004fce000000010e */
[----:B------:R0:W-:Y:S04]  /*07a0*/  STG.E.64 desc[UR6][R28.64], R14 ;  /* 0x0000000e1c007986 */ /* 0x0001e8000c101b06 */
[----:B------:R-:W2:Y:S01]  /*07b0*/  LDG.E.64 R6, desc[UR6][R6.64] ;  /* 0x0000000606067981 */ /* 0x000ea2000c1e1b00 */
[----:B0-----:R-:W-:-:S05]  /*07c0*/  IMAD.WIDE.U32 R14, R2, 0x8, R28 ;  /* 0x00000008020e7825 */ /* 0x001fca00078e001c */
[----:B------:R-:W2:Y:S01]  /*07d0*/  LDG.E.64 R20, desc[UR6][R14.64] ;  /* 0x000000060e147981 */ /* 0x000ea2000c1e1b00 */
[----:B------:R-:W-:Y:S01]  /*07e0*/  IMAD.WIDE.U32 R26, R2, 0x20, R26 ;  /* 0x00000020021a7825 */ /* 0x000fe200078e001a */
[----:B------:R-:W-:Y:S02]  /*07f0*/  DADD R18, R18, R12 ;  /* 0x0000000012127229 */ /* 0x000fe4000000000c */
[C---:B------:R-:W-:Y:S02]  /*0800*/  IADD3 R12, P2, PT, R26.reuse, R10, RZ ;  /* 0x0000000a1a0c7210 */ /* 0x040fe40007f5e0ff */
[----:B------:R-:W-:-:S03]  /*0810*/  IADD3 R28, P1, PT, R26, UR8, RZ ;  /* 0x000000081a1c7c10 */ /* 0x000fc6000ff3e0ff */
[C---:B------:R-:W-:Y:S01]  /*0820*/  IMAD.X R13, R27.reuse, 0x1, R11, P2 ;  /* 0x000000011b0d7824 */ /* 0x040fe200010e060b */
[----:B------:R-:W-:Y:S01]  /*0830*/  IADD3.X R29, PT, PT, R27, UR9, RZ, P1, !PT ;  /* 0x000000091b1d7c10 */ /* 0x000fe20008ffe4ff */
[----:B------:R-:W-:Y:S02]  /*0840*/  DADD R18, R18, R16 ;  /* 0x0000000012127229 */ /* 0x000fe40000000010 */
[----:B--2---:R-:W-:-:S07]  /*0850*/  DADD R20, -R6, R20 ;  /* 0x0000000006147229 */ /* 0x004fce0000000114 */
[----:B------:R0:W-:Y:S04]  /*0860*/  STG.E.64 desc[UR6][R14.64], R20 ;  /* 0x000000140e007986 */ /* 0x0001e8000c101b06 */
[----:B------:R1:W2:Y:S04]  /*0870*/  LDG.E.64 R16, desc[UR6][R12.64] ;  /* 0x000000060c107981 */ /* 0x0002a8000c1e1b00 */
[----:B0-----:R-:W2:Y:S01]  /*0880*/  LDG.E.64 R14, desc[UR6][R28.64] ;  /* 0x000000061c0e7981 */ /* 0x001ea2000c1e1b00 */
[----:B-1----:R-:W-:Y:S01]  /*0890*/  IMAD.WIDE.U32 R12, R2, 0x8, R12 ;  /* 0x00000008020c7825 */ /* 0x002fe200078e000c */
[----:B------:R-:W-:-:S02]  /*08a0*/  DADD R18, R18, R6 ;  /* 0x0000000012127229 */ /* 0x000fc40000000006 */
[----:B--2---:R-:W-:-:S07]  /*08b0*/  DADD R14, -R16, R14 ;  /* 0x00000000100e7229 */ /* 0x004fce000000010e */
[----:B------:R0:W-:Y:S04]  /*08c0*/  STG.E.64 desc[UR6][R28.64], R14 ;  /* 0x0000000e1c007986 */ /* 0x0001e8000c101b06 */
[----:B------:R-:W2:Y:S01]  /*08d0*/  LDG.E.64 R6, desc[UR6][R12.64] ;  /* 0x000000060c067981 */ /* 0x000ea2000c1e1b00 */
[----:B0-----:R-:W-:-:S05]  /*08e0*/  IMAD.WIDE.U32 R14, R2, 0x8, R28 ;  /* 0x00000008020e7825 */ /* 0x001fca00078e001c */
[----:B------:R-:W2:Y:S01]  /*08f0*/  LDG.E.64 R20, desc[UR6][R14.64] ;  /* 0x000000060e147981 */ /* 0x000ea2000c1e1b00 */
[----:B------:R-:W-:Y:S02]  /*0900*/  DADD R18, R18, R16 ;  /* 0x0000000012127229 */ /* 0x000fe40000000010 */
[----:B--2---:R-:W-:-:S07]  /*0910*/  DADD R20, -R6, R20 ;  /* 0x0000000006147229 */ /* 0x004fce0000000114 */
[----:B------:R0:W-:Y:S02]  /*0920*/  STG.E.64 desc[UR6][R14.64], R20 ;  /* 0x000000140e007986 */ /* 0x0001e4000c101b06 */
[----:B0-----:R-:W-:-:S04]  /*0930*/  IMAD.WIDE.U32 R20, R2, 0x8, R12 ;  /* 0x0000000802147825 */ /* 0x001fc800078e000c */
[C---:B------:R-:W-:Y:S01]  /*0940*/  IMAD.WIDE.U32 R12, R2.reuse, 0x8, R14 ;  /* 0x00000008020c7825 */ /* 0x040fe200078e000e */
[----:B------:R0:W2:Y:S04]  /*0950*/  LDG.E.64 R16, desc[UR6][R20.64] ;  /* 0x0000000614107981 */ /* 0x0000a8000c1e1b00 */
[----:B------:R-:W2:Y:S01]  /*0960*/  LDG.E.64 R28, desc[UR6][R12.64] ;  /* 0x000000060c1c7981 */ /* 0x000ea2000c1e1b00 */
        /* <DEDUP_REMOVED lines=8> */
[----:B------:R-:W-:-:S04]  /*09f0*/  IADD3 R12, P1, PT, R26, UR8, RZ ;  /* 0x000000081a0c7c10 */ /* 0x000fc8000ff3e0ff */
[----:B------:R-:W-:Y:S02]  /*0a00*/  IADD3.X R13, PT, PT, R27, UR9, RZ, P1, !PT ;  /* 0x000000091b0d7c10 */ /* 0x000fe40008ffe4ff */
[----:B------:R-:W-:Y:S02]  /*0a10*/  DADD R18, R18, R16 ;  /* 0x0000000012127229 */ /* 0x000fe40000000010 */
[----:B--2---:R-:W-:-:S07]  /*0a20*/  DADD R14, -R20, R14 ;  /* 0x00000000140e7229 */ /* 0x004fce000000010e */
[----:B------:R0:W-:Y:S04]  /*0a30*/  STG.E.64 desc[UR6][R28.64], R14 ;  /* 0x0000000e1c007986 */ /* 0x0001e8000c101b06 */
[----:B------:R-:W2:Y:S01]  /*0a40*/  LDG.E.64 R16, desc[UR6][R12.64] ;  /* 0x000000060c107981 */ /* 0x000ea2000c1e1b00 */
[----:B0-----:R-:W-:-:S04]  /*0a50*/  IADD3 R14, P2, PT, R26, R10, RZ ;  /* 0x0000000a1a0e7210 */ /* 0x001fc80007f5e0ff */
[----:B------:R-:W-:-:S05]  /*0a60*/  IADD3.X R15, PT, PT, R27, R11, RZ, P2, !PT ;  /* 0x0000000b1b0f7210 */ /* 0x000fca00017fe4ff */
[----:B------:R0:W2:Y:S01]  /*0a70*/  LDG.E.64 R6, desc[UR6][R14.64] ;  /* 0x000000060e067981 */ /* 0x0000a2000c1e1b00 */
[----:B------:R-:W-:Y:S01]  /*0a80*/  DADD R20, R18, R20 ;  /* 0x0000000012147229 */ /* 0x000fe20000000014 */
[----:B0-----:R-:W-:Y:S01]  /*0a90*/  IMAD.WIDE.U32 R14, R2, 0x8, R14 ;  /* 0x00000008020e7825 */ /* 0x001fe200078e000e */
        /* <DEDUP_REMOVED lines=12> */
[----:B------:R-:W-:-:S04]  /*0b60*/  IMAD.WIDE.U32 R16, R2, 0x8, R28 ;  /* 0x0000000802107825 */ /* 0x000fc800078e001c */
[----:B0-----:R-:W-:Y:S01]  /*0b70*/  IMAD.WIDE.U32 R28, R2, 0x8, R14 ;  /* 0x00000008021c7825 */ /* 0x001fe200078e000e */
[----:B--2---:R-:W-:-:S07]  /*0b80*/  DADD R12, -R6, R12 ;  /* 0x00000000060c7229 */ /* 0x004fce000000010c */
[----:B------:R0:W-:Y:S04]  /*0b90*/  STG.E.64 desc[UR6][R14.64], R12 ;  /* 0x0000000c0e007986 */ /* 0x0001e8000c101b06 */
[----:B------:R-:W2:Y:S04]  /*0ba0*/  LDG.E.64 R16, desc[UR6][R16.64] ;  /* 0x0000000610107981 */ /* 0x000ea8000c1e1b00 */
[----:B0-----:R-:W2:Y:S01]  /*0bb0*/  LDG.E.64 R12, desc[UR6][R28.64] ;  /* 0x000000061c0c7981 */ /* 0x001ea2000c1e1b00 */
[----:B------:R-:W-:Y:S01]  /*0bc0*/  IMAD.WIDE.U32 R26, R2, 0x20, R26 ;  /* 0x00000020021a7825 */ /* 0x000fe200078e001a */
[----:B------:R-:W-:-:S02]  /*0bd0*/  DADD R20, R20, R18 ;  /* 0x0000000014147229 */ /* 0x000fc40000000012 */
[----:B------:R-:W-:-:S04]  /*0be0*/  IADD3 R14, P1, PT, R26, UR8, RZ ;  /* 0x000000081a0e7c10 */ /* 0x000fc8000ff3e0ff */
[----:B------:R-:W-:Y:S02]  /*0bf0*/  IADD3.X R15, PT, PT, R27, UR9, RZ, P1, !PT ;  /* 0x000000091b0f7c10 */ /* 0x000fe40008ffe4ff */
[----:B------:R-:W-:Y:S02]  /*0c00*/  DADD R20, R20, R6 ;  /* 0x0000000014147229 */ /* 0x000fe40000000006 */
[----:B--2---:R-:W-:-:S07]  /*0c10*/  DADD R12, -R16, R12 ;  /* 0x00000000100c7229 */ /* 0x004fce000000010c */
[----:B------:R0:W-:Y:S04]  /*0c20*/  STG.E.64 desc[UR6][R28.64], R12 ;  /* 0x0000000c1c007986 */ /* 0x0001e8000c101b06 */
[----:B------:R-:W2:Y:S01]  /*0c30*/  LDG.E.64 R6, desc[UR6][R14.64] ;  /* 0x000000060e067981 */ /* 0x000ea2000c1e1b00 */
[----:B0-----:R-:W-:-:S05]  /*0c40*/  IADD3 R12, P2, PT, R26, R10, RZ ;  /* 0x0000000a1a0c7210 */ /* 0x001fca0007f5e0ff */
[----:B------:R-:W-:-:S05]  /*0c50*/  IMAD.X R13, R27, 0x1, R11, P2 ;  /* 0x000000011b0d7824 */ /* 0x000fca00010e060b */
[----:B------:R-:W2:Y:S01]  /*0c60*/  LDG.E.64 R18, desc[UR6][R12.64] ;  /* 0x000000060c127981 */ /* 0x000ea2000c1e1b00 */
[----:B------:R-:W-:Y:S02]  /*0c70*/  DADD R20, R20, R16 ;  /* 0x0000000014147229 */ /* 0x000fe40000000010 */
[----:B--2---:R-:W-:-:S07]  /*0c80*/  DADD R6, -R18, R6 ;  /* 0x0000000012067229 */ /* 0x004fce0000000106 */
[----:B------:R0:W-:Y:S02]  /*0c90*/  STG.E.64 desc[UR6][R14.64], R6 ;  /* 0x000000060e007986 */ /* 0x0001e4000c101b06 */
[----:B0-----:R-:W-:-:S04]  /*0ca0*/  IMAD.WIDE.U32 R6, R2, 0x8, R12 ;  /* 0x0000000802067825 */ /* 0x001fc800078e000c */
[C---:B------:R-:W-:Y:S01]  /*0cb0*/  IMAD.WIDE.U32 R12, R2.reuse, 0x8, R14 ;  /* 0x00000008020c7825 */ /* 0x040fe200078e000e */
[----:B------:R-:W2:Y:S04]  /*0cc0*/  LDG.E.64 R16, desc[UR6][R6.64] ;  /* 0x0000000606107981 */ /* 0x000ea8000c1e1b00 */
[----:B------:R-:W2:Y:S01]  /*0cd0*/  LDG.E.64 R28, desc[UR6][R12.64] ;  /* 0x000000060c1c7981 */ /* 0x000ea2000c1e1b00 */
[----:B------:R-:W-:Y:S02]  /*0ce0*/  DADD R20, R20, R18 ;  /* 0x0000000014147229 */ /* 0x000fe40000000012 */
[----:B--2---:R-:W-:Y:S01]  /*0cf0*/  DADD R14, -R16, R28 ;  /* 0x00000000100e7229 */ /* 0x004fe2000000011c */
[----:B------:R-:W-:-:S04]  /*0d00*/  IMAD.WIDE.U32 R28, R2, 0x8, R6 ;  /* 0x00000008021c7825 */ /* 0x000fc800078e0006 */
[C---:B------:R-:W-:Y:S02]  /*0d10*/  IMAD.WIDE.U32 R6, R2.reuse, 0x8, R12 ;  /* 0x0000000802067825 */ /* 0x040fe400078e000c */
        /* <DEDUP_REMOVED lines=9> */
[----:B------:R-:W-:Y:S01]  /*0db0*/  VIADD R3, R3, 0x10 ;  /* 0x0000001003037836 */ /* 0x000fe20000000000 */
[----:B------:R-:W-:-:S04]  /*0dc0*/  DADD R20, R20, R16 ;  /* 0x0000000014147229 */ /* 0x000fc80000000010 */
[----:B------:R-:W-:-:S04]  /*0dd0*/  ISETP.GE.AND P1, PT, R3, -0xc, PT ;  /* 0xfffffff40300780c */ /* 0x000fc80003f26270 */
[----:B------:R-:W-:Y:S01]  /*0de0*/  DADD R14, R20, R14 ;  /* 0x00000000140e7229 */ /* 0x000fe2000000000e */
[----:B------:R-:W-:Y:S01]  /*0df0*/  IMAD.WIDE.U32 R26, R2, 0x20, R26 ;  /* 0x00000020021a7825 */ /* 0x000fe200078e001a */
[----:B--2---:R-:W-:-:S07]  /*0e00*/  DADD R12, -R28, R12 ;  /* 0x000000001c0c7229 */ /* 0x004fce000000010c */
[----:B------:R0:W-:Y:S01]  /*0e10*/  STG.E.64 desc[UR6][R18.64], R12 ;  /* 0x0000000c12007986 */ /* 0x0001e2000c101b06 */
[----:B------:R-:W-:Y:S01]  /*0e20*/  DADD R14, R14, R28 ;  /* 0x000000000e0e7229 */ /* 0x000fe2000000001c */
[----:B------:R-:W-:Y:S10]  /*0e30*/  @!P1 BRA `(.L_x_29) ;  /* 0xfffffff800049947 */ /* 0x000ff4000383ffff */
.L_x_28:
[----:B------:R-:W-:-:S05]  /*0e40*/  IMAD.MOV R6, RZ, RZ, -R3 ;  /* 0x000000ffff067224 */ /* 0x000fca00078e0a03 */
[----:B------:R-:W-:-:S13]  /*0e50*/  ISETP.GT.AND P1, PT, R6, 0x4, PT ;  /* 0x000000040600780c */ /* 0x000fda0003f24270 */
[----:B------:R-:W-:Y:S05]  /*0e60*/  @!P1 BRA `(.L_x_30) ;  /* 0x0000000400009947 */ /* 0x000fea0003800000 */
[C---:B0-----:R-:W-:Y:S02]  /*0e70*/  IADD3 R18, P1, PT, R26.reuse, R10, RZ ;  /* 0x0000000a1a127210 */ /* 0x041fe40007f3e0ff */
[----:B------:R-:W-:-:S03]  /*0e80*/  IADD3 R16, P0, PT, R26, UR8, RZ ;  /* 0x000000081a107c10 */ /* 0x000fc6000ff1e0ff */
[C---:B------:R-:W-:Y:S01]  /*0e90*/  IMAD.X R19, R27.reuse, 0x1, R11, P1 ;  /* 0x000000011b137824 */ /* 0x040fe200008e060b */
[----:B------:R-:W-:-:S04]  /*0ea0*/  IADD3.X R17, PT, PT, R27, UR9, RZ, P0, !PT ;  /* 0x000000091b117c10 */ /* 0x000fc800087fe4ff */
[----:B------:R-:W2:Y:S04]  /*0eb0*/  LDG.E.64 R20, desc[UR6][R18.64] ;  /* 0x0000000612147981 */ /* 0x000ea8000c1e1b00 */
[----:B------:R-:W2:Y:S01]  /*0ec0*/  LDG.E.64 R12, desc[UR6][R16.64] ;  /* 0x00000006100c7981 */ /* 0x000ea2000c1e1b00 */
[----:B------:R-:W-:Y:S01]  /*0ed0*/  IMAD.WIDE.U32 R28, R2, 0x8, R18 ;  /* 0x00000008021c7825 */ /* 0x000fe200078e0012 */
[----:B--2---:R-:W-:-:S07]  /*0ee0*/  DADD R12, -R20, R12 ;  /* 0x00000000140c7229 */ /* 0x004fce000000010c */
[----:B------:R0:W-:Y:S04]  /*0ef0*/  STG.E.64 desc[UR6][R16.64], R12 ;  /* 0x0000000c10007986 */ /* 0x0001e8000c101b06 */
[----:B------:R1:W2:Y:S01]  /*0f00*/  LDG.E.64 R18, desc[UR6][R28.64] ;  /* 0x000000061c127981 */ /* 0x0002a2000c1e1b00 */
[----:B0-----:R-:W-:-:S05]  /*0f10*/  IMAD.WIDE.U32 R16, R2, 0x8, R16 ;  /* 0x0000000802107825 */ /* 0x001fca00078e0010 */
[----:B------:R-:W2:Y:S01]  /*0f20*/  LDG.E.64 R6, desc[UR6][R16.64] ;  /* 0x0000000610067981 */ /* 0x000ea2000c1e1b00 */
[----:B-1----:R-:W-:-:S04]  /*0f30*/  IMAD.WIDE.U32 R28, R2, 0x8, R28 ;  /* 0x00000008021c7825 */ /* 0x002fc800078e001c */
[----:B------:R-:W-:Y:S01]  /*0f40*/  IMAD.WIDE.U32 R12, R2, 0x8, R16 ;  /* 0x00000008020c7825 */ /* 0x000fe200078e0010 */
[----:B---3--:R-:W-:Y:S02]  /*0f50*/  DADD R20, R14, R20 ;  /* 0x000000000e147229 */ /* 0x008fe40000000014 */
[----:B--2---:R-:W-:-:S07]  /*0f60*/  DADD R6, -R18, R6 ;  /* 0x0000000012067229 */ /* 0x004fce0000000106 */
[----:B------:R0:W-:Y:S04]  /*0f70*/  STG.E.64 desc[UR6][R16.64], R6 ;  /* 0x0000000610007986 */ /* 0x0001e8000c101b06 */
[----:B------:R-:W2:Y:S04]  /*0f80*/  LDG.E.64 R14, desc[UR6][R12.64] ;  /* 0x000000060c0e7981 */ /* 0x000ea8000c1e1b00 */
[----:B0-----:R-:W2:Y:S02]  /*0f90*/  LDG.E.64 R6, desc[UR6][R28.64] ;  /* 0x000000061c067981 */ /* 0x001ea4000c1e1b00 */
[----:B--2---:R-:W-:-:S07]  /*0fa0*/  DADD R14, -R6, R14 ;  /* 0x00000000060e7229 */ /* 0x004fce000000010e */
[----:B------:R0:W-:Y:S02]  /*0fb0*/  STG.E.64 desc[UR6][R12.64], R14 ;  /* 0x0000000e0c007986 */ /* 0x0001e4000c101b06 */
[----:B0-----:R-:W-:-:S04]  /*0fc0*/  IMAD.WIDE.U32 R14, R2, 0x8, R28 ;  /* 0x00000008020e7825 */ /* 0x001fc800078e001c */
[C---:B------:R-:W-:Y:S02]  /*0fd0*/  IMAD.WIDE.U32 R12, R2.reuse, 0x8, R12 ;  /* 0x00000008020c7825 */ /* 0x040fe400078e000c */
[----:B------:R-:W2:Y:S04]  /*0fe0*/  LDG.E.64 R14, desc[UR6][R14.64] ;  /* 0x000000060e0e7981 */ /* 0x000ea8000c1e1b00 */
        /* <DEDUP_REMOVED lines=11> */
[----:B------:R-:W2:Y:S01]  /*10a0*/  LDG.E.64 R18, desc[UR6][R16.64] ;  /* 0x0000000610127981 */ /* 0x000ea2000c1e1b00 */
[----:B------:R-:W-:Y:S01]  /*10b0*/  IMAD.WIDE.U32 R12, R2, 0x8, R28 ;  /* 0x00000008020c7825 */ /* 0x000fe200078e001c */
[----:B--2---:R-:W-:-:S07]  /*10c0*/  DADD R6, -R18, R6 ;  /* 0x0000000012067229 */ /* 0x004fce0000000106 */
[----:B------:R0:W-:Y:S02]  /*10d0*/  STG.E.64 desc[UR6][R28.64], R6 ;  /* 0x000000061c007986 */ /* 0x0001e4000c101b06 */
[----:B0-----:R-:W-:Y:S01]  /*10e0*/  IMAD.WIDE.U32 R6, R2, 0x8, R16 ;  /* 0x0000000802067825 */ /* 0x001fe200078e0010 */
[----:B------:R-:W-:Y:S01]  /*10f0*/  DADD R16, R20, R14 ;  /* 0x0000000014107229 */ /* 0x000fe2000000000e */
[----:B------:R-:W2:Y:S04]  /*1100*/  LDG.E.64 R20, desc[UR6][R12.64] ;  /* 0x000000060c147981 */ /* 0x000ea8000c1e1b00 */
[----:B------:R-:W2:Y:S03]  /*1110*/  LDG.E.64 R14, desc[UR6][R6.64] ;  /* 0x00000006060e7981 */ /* 0x000ea6000c1e1b00 */
[----:B------:R-:W-:-:S02]  /*1120*/  DADD R18, R16, R18 ;  /* 0x0000000010127229 */ /* 0x000fc40000000012 */
        /* <DEDUP_REMOVED lines=12> */
[----:B------:R-:W-:-:S08]  /*11f0*/  DADD R18, R18, R14 ;  /* 0x0000000012127229 */ /* 0x000fd0000000000e */
[----:B------:R-:W-:Y:S01]  /*1200*/  DADD R18, R18, R16 ;  /* 0x0000000012127229 */ /* 0x000fe20000000010 */
[----:B------:R-:W-:Y:S01]  /*1210*/  PLOP3.LUT P0, PT, PT, PT, PT, 0x8, 0x80 ;  /* 0x000000000080781c */ /* 0x000fe20003f0e170 */
[----:B------:R-:W-:Y:S02]  /*1220*/  VIADD R3, R3, 0x8 ;  /* 0x0000000803037836 */ /* 0x000fe40000000000 */
[----:B------:R-:W-:Y:S01]  /*1230*/  IMAD.WIDE.U32 R26, R2, 0x20, R26 ;  /* 0x00000020021a7825 */ /* 0x000fe200078e001a */
[----:B--2---:R-:W-:-:S07]  /*1240*/  DADD R12, -R20, R12 ;  /* 0x00000000140c7229 */ /* 0x004fce000000010c */
[----:B------:R1:W-:Y:S01]  /*1250*/  STG.E.64 desc[UR6][R28.64], R12 ;  /* 0x0000000c1c007986 */ /* 0x0003e2000c101b06 */
[----:B------:R-:W-:-:S11]  /*1260*/  DADD R14, R18, R20 ;  /* 0x00000000120e7229 */ /* 0x000fd60000000014 */
.L_x_30:
[----:B------:R-:W-:-:S13]  /*1270*/  ISETP.NE.OR P0, PT, R3, RZ, P0 ;  /* 0x000000ff0300720c */ /* 0x000fda0000705670 */
[----:B------:R-:W-:Y:S05]  /*1280*/  @!P0 BRA `(.L_x_31) ;  /* 0x0000000000888947 */ /* 0x000fea0003800000 */
.L_x_27:
[C---:B------:R-:W-:Y:S02]  /*1290*/  IADD3 R20, P1, PT, R26.reuse, R10, RZ ;  /* 0x0000000a1a147210 */ /* 0x040fe40007f3e0ff */
[----:B-12---:R-:W-:-:S03]  /*12a0*/  IADD3 R28, P0, PT, R26, UR8, RZ ;  /* 0x000000081a1c7c10 */ /* 0x006fc6000ff1e0ff */
[C---:B------:R-:W-:Y:S01]  /*12b0*/  IMAD.X R21, R27.reuse, 0x1, R11, P1 ;  /* 0x000000011b157824 */ /* 0x040fe200008e060b */
[----:B------:R-:W-:-:S04]  /*12c0*/  IADD3.X R29, PT, PT, R27, UR9, RZ, P0, !PT ;  /* 0x000000091b1d7c10 */ /* 0x000fc800087fe4ff */
[----:B0-----:R0:W2:Y:S04]  /*12d0*/  LDG.E.64 R18, desc[UR6][R20.64] ;  /* 0x0000000614127981 */ /* 0x0010a8000c1e1b00 */
[----:B------:R-:W2:Y:S01]  /*12e0*/  LDG.E.64 R12, desc[UR6][R28.64] ;  /* 0x000000061c0c7981 */ /* 0x000ea2000c1e1b00 */
[----:B------:R-:W-:-:S04]  /*12f0*/  IMAD.WIDE.U32 R6, R2, 0x8, R28 ;  /* 0x0000000802067825 */ /* 0x000fc800078e001c */
[----:B0-----:R-:W-:Y:S01]  /*1300*/  IMAD.WIDE.U32 R20, R2, 0x8, R20 ;  /* 0x0000000802147825 */ /* 0x001fe200078e0014 */
[----:B--2---:R-:W-:-:S07]  /*1310*/  DADD R12, -R18, R12 ;  /* 0x00000000120c7229 */ /* 0x004fce000000010c */
[----:B------:R0:W-:Y:S04]  /*1320*/  STG.E.64 desc[UR6][R28.64], R12 ;  /* 0x0000000c1c007986 */ /* 0x0001e8000c101b06 */
[----:B------:R-:W2:Y:S04]  /*1330*/  LDG.E.64 R16, desc[UR6][R6.64] ;  /* 0x0000000606107981 */ /* 0x000ea8000c1e1b00 */
[----:B0-----:R-:W2:Y:S01]  /*1340*/  LDG.E.64 R12, desc[UR6][R20.64] ;  /* 0x00000006140c7981 */ /* 0x001ea2000c1e1b00 */
[----:B---3--:R-:W-:Y:S02]  /*1350*/  DADD R18, R18, R14 ;  /* 0x0000000012127229 */ /* 0x008fe4000000000e */
[----:B--2---:R-:W-:-:S07]  /*1360*/  DADD R16, -R12, R16 ;  /* 0x000000000c107229 */ /* 0x004fce0000000110 */
[----:B------:R0:W-:Y:S02]  /*1370*/  STG.E.64 desc[UR6][R6.64], R16 ;  /* 0x0000001006007986 */ /* 0x0001e4000c101b06 */
[----:B0-----:R-:W-:-:S04]  /*1380*/  IMAD.WIDE.U32 R16, R2, 0x8, R20 ;  /* 0x0000000802107825 */ /* 0x001fc800078e0014 */
[C---:B------:R-:W-:Y:S01]  /*1390*/  IMAD.WIDE.U32 R6, R2.reuse, 0x8, R6 ;  /* 0x0000000802067825 */ /* 0x040fe200078e0006 */
[----:B------:R-:W2:Y:S04]  /*13a0*/  LDG.E.64 R14, desc[UR6][R16.64] ;  /* 0x00000006100e7981 */ /* 0x000ea8000c1e1b00 */
[----:B------:R-:W2:Y:S01]  /*13b0*/  LDG.E.64 R28, desc[UR6][R6.64] ;  /* 0x00000006061c7981 */ /* 0x000ea2000c1e1b00 */
[----:B------:R-:W-:Y:S01]  /*13c0*/  IMAD.WIDE.U32 R20, R2, 0x8, R16 ;  /* 0x0000000802147825 */ /* 0x000fe200078e0010 */
[----:B--2---:R-:W-:-:S07]  /*13d0*/  DADD R28, -R14, R28 ;  /* 0x000000000e1c7229 */ /* 0x004fce000000011c */
[----:B------:R0:W-:Y:S04]  /*13e0*/  STG.E.64 desc[UR6][R6.64], R28 ;  /* 0x0000001c06007986 */ /* 0x0001e8000c101b06 */
[----:B------:R-:W2:Y:S01]  /*13f0*/  LDG.E.64 R20, desc[UR6][R20.64] ;  /* 0x0000000614147981 */ /* 0x000ea2000c1e1b00 */
[----:B0-----:R-:W-:-:S05]  /*1400*/  IMAD.WIDE.U32 R28, R2, 0x8, R6 ;  /* 0x00000008021c7825 */ /* 0x001fca00078e0006 */
[----:B------:R-:W2:Y:S01]  /*1410*/  LDG.E.64 R16, desc[UR6][R28.64] ;  /* 0x000000061c107981 */ /* 0x000ea2000c1e1b00 */
[----:B------:R-:W-:Y:S01]  /*1420*/  VIADD R3, R3, 0x4 ;  /* 0x0000000403037836 */ /* 0x000fe20000000000 */
[----:B------:R-:W-:-:S04]  /*1430*/  DADD R18, R18, R12 ;  /* 0x0000000012127229 */ /* 0x000fc8000000000c */
[----:B------:R-:W-:-:S04]  /*1440*/  ISETP.NE.AND P0, PT, R3, RZ, PT ;  /* 0x000000ff0300720c */ /* 0x000fc80003f05270 */
[----:B------:R-:W-:Y:S01]  /*1450*/  DADD R14, R18, R14 ;  /* 0x00000000120e7229 */ /* 0x000fe2000000000e */
[----:B------:R-:W-:Y:S01]  /*1460*/  IMAD.WIDE.U32 R26, R2, 0x20, R26 ;  /* 0x00000020021a7825 */ /* 0x000fe200078e001a */
[----:B--2---:R-:W-:-:S07]  /*1470*/  DADD R16, -R20, R16 ;  /* 0x0000000014107229 */ /* 0x004fce0000000110 */
[----:B------:R2:W-:Y:S01]  /*1480*/  STG.E.64 desc[UR6][R28.64], R16 ;  /* 0x000000101c007986 */ /* 0x0005e2000c101b06 */
[----:B------:R-:W-:Y:S01]  /*1490*/  DADD R14, R14, R20 ;  /* 0x000000000e0e7229 */ /* 0x000fe20000000014 */
[----:B------:R-:W-:Y:S10]  /*14a0*/  @P0 BRA `(.L_x_27) ;  /* 0xfffffffc00780947 */ /* 0x000ff4000383ffff */
.L_x_31:
[C---:B01----:R-:W-:Y:S02]  /*14b0*/  IADD3 R12, P1, PT, R26.reuse, R10, RZ ;  /* 0x0000000a1a0c7210 */ /* 0x043fe40007f3e0ff */
[----:B------:R-:W-:-:S03]  /*14c0*/  IADD3 R6, P0, PT, R26, UR8, RZ ;  /* 0x000000081a067c10 */ /* 0x000fc6000ff1e0ff */
[C---:B------:R-:W-:Y:S01]  /*14d0*/  IMAD.X R3, R27.reuse, 0x1, R11, P1 ;  /* 0x000000011b037824 */ /* 0x040fe200008e060b */
[----:B------:R-:W-:-:S09]  /*14e0*/  IADD3.X R13, PT, PT, R27, UR9, RZ, P0, !PT ;  /* 0x000000091b0d7c10 */ /* 0x000fd200087fe4ff */
.L_x_26:
[----:B------:R-:W-:-:S13]  /*14f0*/  ISETP.NE.AND P0, PT, R0, RZ, PT ;  /* 0x000000ff0000720c */ /* 0x000fda0003f05270 */
[----:B------:R-:W-:Y:S05]  /*1500*/  @!P0 BRA `(.L_x_32) ;  /* 0x00000000003c8947 */ /* 0x000fea0003800000 */
[----:B------:R-:W-:Y:S02]  /*1510*/  IADD3 R0, PT, PT, -R0, RZ, RZ ;  /* 0x000000ff00007210 */ /* 0x000fe40007ffe1ff */
[----:B------:R-:W-:-:S07]  /*1520*/  CS2R R10, SRZ ;  /* 0x00000000000a7805 */ /* 0x000fce000001ff00 */
.L_x_33:
[-C--:B------:R-:W-:Y:S02]  /*1530*/  IADD3 R18, P1, PT, R12, R10.reuse, RZ ;  /* 0x0000000a0c127210 */ /* 0x080fe40007f3e0ff */
[----:B0-2---:R-:W-:-:S03]  /*1540*/  IADD3 R16, P0, PT, R6, R10, RZ ;  /* 0x0000000a06107210 */ /* 0x005fc60007f1e0ff */
[--C-:B------:R-:W-:Y:S02]  /*1550*/  IMAD.X R19, R3, 0x1, R11.reuse, P1 ;  /* 0x0000000103137824 */ /* 0x100fe400008e060b */
[----:B------:R-:W-:-:S04]  /*1560*/  IMAD.X R17, R13, 0x1, R11, P0 ;  /* 0x000000010d117824 */ /* 0x000fc800000e060b */
[----:B------:R-:W3:Y:S04]  /*1570*/  LDG.E.64 R18, desc[UR6][R18.64] ;  /* 0x0000000612127981 */ /* 0x000ee8000c1e1b00 */
[----:B------:R-:W2:Y:S01]  /*1580*/  LDG.E.64 R20, desc[UR6][R16.64] ;  /* 0x0000000610147981 */ /* 0x000ea2000c1e1b00 */
[----:B------:R-:W-:Y:S02]  /*1590*/  VIADD R0, R0, 0x1 ;  /* 0x0000000100007836 */ /* 0x000fe40000000000 */
[----:B------:R-:W-:-:S03]  /*15a0*/  IMAD.WIDE.U32 R10, R2, 0x8, R10 ;  /* 0x00000008020a7825 */ /* 0x000fc600078e000a */
[----:B------:R-:W-:Y:S01]  /*15b0*/  ISETP.NE.AND P0, PT, R0, RZ, PT ;  /* 0x000000ff0000720c */ /* 0x000fe20003f05270 */
[C---:B---3--:R-:W-:Y:S02]  /*15c0*/  DADD R14, R18.reuse, R14 ;  /* 0x00000000120e7229 */ /* 0x048fe4000000000e */
[----:B--2---:R-:W-:-:S07]  /*15d0*/  DADD R20, -R18, R20 ;  /* 0x0000000012147229 */ /* 0x004fce0000000114 */
[----:B------:R0:W-:Y:S03]  /*15e0*/  STG.E.64 desc[UR6][R16.64], R20 ;  /* 0x0000001410007986 */ /* 0x0001e6000c101b06 */
[----:B------:R-:W-:Y:S05]  /*15f0*/  @P0 BRA `(.L_x_33) ;  /* 0xfffffffc00cc0947 */ /* 0x000fea000383ffff */
.L_x_32:
[----:B---3--:R1:W-:Y:S02]  /*1600*/  STS.64 [R24], R14 ;  /* 0x0000000e18007388 */ /* 0x0083e40000000a00 */
.L_x_25:
[----:B------:R-:W-:Y:S05]  /*1610*/  BSYNC.RECONVERGENT B0 ;  /* 0x0000000000007941 */ /* 0x000fea0003800200 */
.L_x_24:
[----:B------:R-:W-:Y:S01]  /*1620*/  BAR.SYNC.DEFER_BLOCKING 0x0 ;  /* 0x0000000000007b1d */ /* 0x000fe20000010000 */
[C---:B------:R-:W-:Y:S02]  /*1630*/  ISETP.GT.U32.AND P0, PT, R22.reuse, 0x7f, PT ;  /* 0x0000007f1600780c */ /* 0x040fe40003f04070 */
[----:B------:R-:W-:-:S11]  /*1640*/  ISETP.GT.U32.AND P1, PT, R22, 0x3f, PT ;  /* 0x0000003f1600780c */ /* 0x000fd60003f24070 */
[----:B------:R-:W-:Y:S04]  /*1650*/  @!P0 LDS.64 R2, [R23+0x400] ;  /* 0x0004000017028984 */ /* 0x000fe80000000a00 */
[----:B------:R-:W3:Y:S02]  /*1660*/  @!P0 LDS.64 R6, [R23] ;  /* 0x0000000017068984 */ /* 0x000ee40000000a00 */
[----:B---3--:R-:W-:-:S07]  /*1670*/  @!P0 DADD R2, R2, R6 ;  /* 0x0000000002028229 */ /* 0x008fce0000000006 */
[----:B------:R-:W-:Y:S01]  /*1680*/  @!P0 STS.64 [R23], R2 ;  /* 0x0000000217008388 */ /* 0x000fe20000000a00 */
[----:B------:R-:W-:Y:S01]  /*1690*/  BAR.SYNC.DEFER_BLOCKING 0x0 ;  /* 0x0000000000007b1d */ /* 0x000fe20000010000 */
[----:B------:R-:W-:-:S05]  /*16a0*/  ISETP.GT.U32.AND P0, PT, R22, 0x1f, PT ;  /* 0x0000001f1600780c */ /* 0x000fca0003f04070 */
[----:B------:R-:W-:Y:S04]  /*16b0*/  @!P1 LDS.64 R6, [R23+0x200] ;  /* 0x0002000017069984 */ /* 0x000fe80000000a00 */
[----:B0-----:R-:W0:Y:S02]  /*16c0*/  @!P1 LDS.64 R10, [R23] ;  /* 0x00000000170a9984 */ /* 0x001e240000000a00 */
[----:B0-----:R-:W-:-:S07]  /*16d0*/  @!P1 DADD R6, R6, R10 ;  /* 0x0000000006069229 */ /* 0x001fce000000000a */
[----:B------:R-:W-:Y:S01]  /*16e0*/  @!P1 STS.64 [R23], R6 ;  /* 0x0000000617009388 */ /* 0x000fe20000000a00 */
[----:B------:R-:W-:Y:S01]  /*16f0*/  BAR.SYNC.DEFER_BLOCKING 0x0 ;  /* 0x0000000000007b1d */ /* 0x000fe20000010000 */
[----:B------:R-:W-:-:S05]  /*1700*/  ISETP.GT.U32.AND P1, PT, R22, 0xf, PT ;  /* 0x0000000f1600780c */ /* 0x000fca0003f24070 */
[----:B------:R-:W-:Y:S04]  /*1710*/  @!P0 LDS.64 R10, [R23+0x100] ;  /* 0x00010000170a8984 */ /* 0x000fe80000000a00 */
[----:B------:R-:W0:Y:S02]  /*1720*/  @!P0 LDS.64 R12, [R23] ;  /* 0x00000000170c8984 */ /* 0x000e240000000a00 */
[----:B0-----:R-:W-:-:S07]  /*1730*/  @!P0 DADD R10, R10, R12 ;  /* 0x000000000a0a8229 */ /* 0x001fce000000000c */
[----:B------:R0:W-:Y:S01]  /*1740*/  @!P0 STS.64 [R23], R10 ;  /* 0x0000000a17008388 */ /* 0x0001e20000000a00 */
[----:B------:R-:W-:Y:S06]  /*1750*/  BAR.SYNC.DEFER_BLOCKING 0x0 ;  /* 0x0000000000007b1d */ /* 0x000fec0000010000 */
[----:B------:R-:W-:Y:S05]  /*1760*/  @P1 EXIT ;  /* 0x000000000000194d */ /* 0x000fea0003800000 */
[----:B0-----:R-:W3:Y:S04]  /*1770*/  LDG.E.64 R10, desc[UR6][R4.64] ;  /* 0x00000006040a7981 */ /* 0x001ee8000c1e1b00 */
[----:B------:R-:W-:Y:S04]  /*1780*/  LDS.64 R2, [R23+0x80] ;  /* 0x0000800017027984 */ /* 0x000fe80000000a00 */
[----:B------:R-:W0:Y:S02]  /*1790*/  LDS.64 R6, [R23] ;  /* 0x0000000017067984 */ /* 0x000e240000000a00 */
[----:B0-----:R-:W-:-:S07]  /*17a0*/  DADD R2, R2, R6 ;  /* 0x0000000002027229 */ /* 0x001fce0000000006 */
[----:B------:R-:W-:Y:S01]  /*17b0*/  STS.64 [R23], R2 ;  /* 0x0000000217007388 */ /* 0x000fe20000000a00 */
[----:B---3--:R-:W-:-:S07]  /*17c0*/  DFMA R10, R2, R8, R10 ;  /* 0x00000008020a722b */ /* 0x008fce000000000a */
[----:B------:R-:W-:Y:S01]  /*17d0*/  STG.E.64 desc[UR6][R4.64], R10 ;  /* 0x0000000a04007986 */ /* 0x000fe2000c101b06 */
[----:B------:R-:W-:Y:S05]  /*17e0*/  EXIT ;  /* 0x000000000000794d */ /* 0x000fea0003800000 */
        .weak           $__internal_1_$__cuda_sm20_div_rn_f64_full
        .type           $__internal_1_$__cuda_sm20_div_rn_f64_full,@function
        .size           $__internal_1_$__cuda_sm20_div_rn_f64_full,(.L_x_757 - $__internal_1_$__cuda_sm20_div_rn_f64_full)
$__internal_1_$__cuda_sm20_div_rn_f64_full:
[C---:B------:R-:W-:Y:S01]  /*17f0*/  FSETP.GEU.AND P0, PT, |R29|.reuse, 1.469367938527859385e-39, PT ;  /* 0x001000001d00780b */ /* 0x040fe20003f0e200 */
[--C-:B------:R-:W-:Y:S01]  /*1800*/  IMAD.MOV.U32 R10, RZ, RZ, R28.reuse ;  /* 0x000000ffff0a7224 */ /* 0x100fe200078e001c */
[----:B------:R-:W-:Y:S01]  /*1810*/  LOP3.LUT R8, R29, 0x800fffff, RZ, 0xc0, !PT ;  /* 0x800fffff1d087812 */ /* 0x000fe200078ec0ff */
[----:B------:R-:W-:Y:S01]  /*1820*/  IMAD.MOV.U32 R14, RZ, RZ, 0x1 ;  /* 0x00000001ff0e7424 */ /* 0x000fe200078e00ff */
[----:B------:R-:W-:Y:S01]  /*1830*/  MOV R11, R29 ;  /* 0x0000001d000b7202 */ /* 0x000fe20000000f00 */
[----:B------:R-:W-:Y:S01]  /*1840*/  IMAD.MOV.U32 R26, RZ, RZ, 0x1ca00000 ;  /* 0x1ca00000ff1a7424 */ /* 0x000fe200078e00ff */
[----:B------:R-:W-:Y:S01]  /*1850*/  LOP3.LUT R9, R8, 0x3ff00000, RZ, 0xfc, !PT ;  /* 0x3ff0000008097812 */ /* 0x000fe200078efcff */
[----:B------:R-:W-:Y:S01]  /*1860*/  IMAD.MOV.U32 R8, RZ, RZ, R28 ;  /* 0x000000ffff087224 */ /* 0x000fe200078e001c */
[C---:B------:R-:W-:Y:S01]  /*1870*/  FSETP.GEU.AND P2, PT, |R13|.reuse, 1.469367938527859385e-39, PT ;  /* 0x001000000d00780b */ /* 0x040fe20003f4e200 */
[----:B------:R-:W-:Y:S01]  /*1880*/  BSSY.RECONVERGENT B1, `(.L_x_34) ;  /* 0x0000050000017945 */ /* 0x000fe20003800200 */
[----:B------:R-:W-:-:S02]  /*1890*/  LOP3.LUT R25, R13, 0x7ff00000, RZ, 0xc0, !PT ;  /* 0x7ff000000d197812 */ /* 0x000fc400078ec0ff */
[----:B------:R-:W-:Y:S01]  /*18a0*/  LOP3.LUT R28, R29, 0x7ff00000, RZ, 0xc0, !PT ;  /* 0x7ff000001d1c7812 */ /* 0x000fe200078ec0ff */
[----:B------:R-:W-:-:S03]  /*18b0*/  @!P0 DMUL R8, R10, 8.98846567431157953865e+307 ;  /* 0x7fe000000a088828 */ /* 0x000fc60000000000 */
[----:B------:R-:W-:-:S03]  /*18c0*/  ISETP.GE.U32.AND P1, PT, R25, R28, PT ;  /* 0x0000001c1900720c */ /* 0x000fc60003f26070 */
[----:B------:R-:W0:Y:S02]  /*18d0*/  MUFU.RCP64H R15, R9 ;  /* 0x00000009000f7308 */ /* 0x000e240000001800 */
        /* <DEDUP_REMOVED lines=20> */
[----:B------:R-:W-:-:S05]  /*1a20*/  @!P2 LOP3.LUT R19, R15, 0x7ff00000, RZ, 0xc0, !PT ;  /* 0x7ff000000f13a812 */ /* 0x000fca00078ec0ff */
[----:B------:R-:W-:-:S05]  /*1a30*/  VIADD R16, R19, 0xffffffff ;  /* 0xffffffff13107836 */ /* 0x000fca0000000000 */
        /* <DEDUP_REMOVED lines=9> */
[----:B------:R-:W-:Y:S01]  /*1ad0*/  IADD3 R18, PT, PT, -R13, R12, RZ ;  /* 0x0000000c0d127210 */ /* 0x000fe20007ffe1ff */
[----:B------:R-:W-:-:S04]  /*1ae0*/  IMAD.MOV.U32 R12, RZ, RZ, RZ ;  /* 0x000000ffff0c7224 */ /* 0x000fc800078e00ff */
        /* <DEDUP_REMOVED lines=20> */
.L_x_35:
[----:B------:R-:W-:-:S14]  /*1c30*/  DSETP.NAN.AND P0, PT, R12, R12, PT ;  /* 0x0000000c0c00722a */ /* 0x000fdc0003f08000 */
[----:B------:R-:W-:Y:S05]  /*1c40*/  @P0 BRA `(.L_x_37) ;  /* 0x0000000000440947 */ /* 0x000fea0003800000 */
[----:B------:R-:W-:-:S14]  /*1c50*/  DSETP.NAN.AND P0, PT, R10, R10, PT ;  /* 0x0000000a0a00722a */ /* 0x000fdc0003f08000 */
[----:B------:R-:W-:Y:S05]  /*1c60*/  @P0 BRA `(.L_x_38) ;  /* 0x0000000000300947 */ /* 0x000fea0003800000 */
[----:B------:R-:W-:Y:S01]  /*1c70*/  ISETP.NE.AND P0, PT, R19, R28, PT ;  /* 0x0000001c1300720c */ /* 0x000fe20003f05270 */
[----:B------:R-:W-:Y:S02]  /*1c80*/  IMAD.MOV.U32 R16, RZ, RZ, 0x0 ;  /* 0x00000000ff107424 */ /* 0x000fe400078e00ff */
[----:B------:R-:W-:-:S10]  /*1c90*/  IMAD.MOV.U32 R17, RZ, RZ, -0x80000 ;  /* 0xfff80000ff117424 */ /* 0x000fd400078e00ff */
[----:B------:R-:W-:Y:S05]  /*1ca0*/  @!P0 BRA `(.L_x_36) ;  /* 0x0000000000348947 */ /* 0x000fea0003800000 */
[----:B------:R-:W-:Y:S02]  /*1cb0*/  ISETP.NE.AND P0, PT, R19, 0x7ff00000, PT ;  /* 0x7ff000001300780c */ /* 0x000fe40003f05270 */
[----:B------:R-:W-:Y:S02]  /*1cc0*/  LOP3.LUT R17, R13, 0x80000000, R11, 0x48, !PT ;  /* 0x800000000d117812 */ /* 0x000fe400078e480b */
[----:B------:R-:W-:-:S13]  /*1cd0*/  ISETP.EQ.OR P0, PT, R28, RZ, !P0 ;  /* 0x000000ff1c00720c */ /* 0x000fda0004702670 */
[----:B------:R-:W-:Y:S02]  /*1ce0*/  @P0 LOP3.LUT R8, R17, 0x7ff00000, RZ, 0xfc, !PT ;  /* 0x7ff0000011080812 */ /* 0x000fe400078efcff */
[----:B------:R-:W-:Y:S01]  /*1cf0*/  @!P0 MOV R16, RZ ;  /* 0x000000ff00108202 */ /* 0x000fe20000000f00 */
[----:B------:R-:W-:Y:S02]  /*1d00*/  @P0 IMAD.MOV.U32 R16, RZ, RZ, RZ ;  /* 0x000000ffff100224 */ /* 0x000fe400078e00ff */
[----:B------:R-:W-:Y:S01]  /*1d10*/  @P0 IMAD.MOV.U32 R17, RZ, RZ, R8 ;  /* 0x000000ffff110224 */ /* 0x000fe200078e0008 */
[----:B------:R-:W-:Y:S06]  /*1d20*/  BRA `(.L_x_36) ;  /* 0x0000000000147947 */ /* 0x000fec0003800000 */
.L_x_38:
[----:B------:R-:W-:Y:S01]  /*1d30*/  LOP3.LUT R17, R11, 0x80000, RZ, 0xfc, !PT ;  /* 0x000800000b117812 */ /* 0x000fe200078efcff */
[----:B------:R-:W-:Y:S01]  /*1d40*/  IMAD.MOV.U32 R16, RZ, RZ, R10 ;  /* 0x000000ffff107224 */ /* 0x000fe200078e000a */
[----:B------:R-:W-:Y:S06]  /*1d50*/  BRA `(.L_x_36) ;  /* 0x0000000000087947 */ /* 0x000fec0003800000 */
.L_x_37:
[----:B------:R-:W-:Y:S02]  /*1d60*/  LOP3.LUT R17, R13, 0x80000, RZ, 0xfc, !PT ;  /* 0x000800000d117812 */ /* 0x000fe400078efcff */
[----:B------:R-:W-:-:S07]  /*1d70*/  MOV R16, R12 ;  /* 0x0000000c00107202 */ /* 0x000fce0000000f00 */
.L_x_36:
[----:B------:R-:W-:Y:S05]  /*1d80*/  BSYNC.RECONVERGENT B1 ;  /* 0x0000000000017941 */ /* 0x000fea0003800200 */
.L_x_34:
[----:B------:R-:W-:Y:S02]  /*1d90*/  IMAD.MOV.U32 R8, RZ, RZ, R0 ;  /* 0x000000ffff087224 */ /* 0x000fe400078e0000 */
[----:B------:R-:W-:-:S04]  /*1da0*/  IMAD.MOV.U32 R9, RZ, RZ, 0x0 ;  /* 0x00000000ff097424 */ /* 0x000fc800078e00ff */
[----:B------:R-:W-:Y:S05]  /*1db0*/  RET.REL.NODEC R8 `(_Z10update_imfPdS_PKdiiiii) ;  /* 0xffffffe008907950 */ /* 0x000fea0003c3ffff */
.L_x_39:
        /* <DEDUP_REMOVED lines=12> */
.L_x_757:


//--------------------- .text._Z23update_imf_trend_lowbitPdS_PKdS1_iiiii --------------------------
	.section	.text._Z23update_imf_trend_lowbitPdS_PKdS1_iiiii,"ax",@progbits
	.align	128
        .global         _Z23update_imf_trend_lowbitPdS_PKdS1_iiiii
        .type           _Z23update_imf_trend_lowbitPdS_PKdS1_iiiii,@function
        .size           _Z23update_imf_trend_lowbitPdS_PKdS1_iiiii,(.L_x_758 - _Z23update_imf_trend_lowbitPdS_PKdS1_iiiii)
        .other          _Z23update_imf_trend_lowbitPdS_PKdS1_iiiii,@"STO_CUDA_ENTRY STV_DEFAULT"
_Z23update_imf_trend_lowbitPdS_PKdS1_iiiii:
.text._Z23update_imf_trend_lowbitPdS_PKdS1_iiiii:
[----:B------:R-:W-:Y:S01]  /*0000*/  LDC R1, c[0x0][0x37c] ;  /* 0x0000df00ff017b82 */ /* 0x000fe20000000800 */
[----:B------:R-:W0:Y:S07]  /*0010*/  LDCU UR6, c[0x0][0x364] ;  /* 0x00006c80ff0677ac */ /* 0x000e2e0008000800 */
[----:B------:R-:W1:Y:S01]  /*0020*/  LDC R5, c[0x0][0x360] ;  /* 0x0000d800ff057b82 */ /* 0x000e620000000800 */
[----:B------:R-:W-:Y:S01]  /*0030*/  IMAD.MOV.U32 R6, RZ, RZ, 0x1 ;  /* 0x00000001ff067424 */ /* 0x000fe200078e00ff */
[----:B------:R-:W2:Y:S01]  /*0040*/  LDCU UR4, c[0x0][0x3a0] ;  /* 0x00007400ff0477ac */ /* 0x000ea20008000800 */
[----:B------:R-:W-:-:S05]  /*0050*/  UMOV UR8, 0xa0b5ed8d ;  /* 0xa0b5ed8d00087882 */ /* 0x000fca0000000000 */
[----:B------:R-:W3:Y:S01]  /*0060*/  S2UR UR7, SR_CTAID.Y ;  /* 0x00000000000779c3 */ /* 0x000ee20000002600 */
[----:B------:R-:W-:-:S07]  /*0070*/  UMOV UR9, 0x3eb0c6f7 ;  /* 0x3eb0c6f700097882 */ /* 0x000fce0000000000 */
[----:B------:R-:W3:Y:S01]  /*0080*/  LDC R2, c[0x0][0x3b0] ;  /* 0x0000ec00ff027b82 */ /* 0x000ee20000000800 */
[----:B--2---:R-:W2:Y:S07]  /*0090*/  I2F.F64 R10, UR4 ;  /* 0x00000004000a7d12 */ /* 0x004eae0008201c00 */
[----:B------:R-:W4:Y:S01]  /*00a0*/  S2UR UR5, SR_CgaCtaId ;  /* 0x00000000000579c3 */ /* 0x000f220000008800 */
[----:B-1----:R-:W1:Y:S08]  /*00b0*/  I2F.U32.RP R0, R5 ;  /* 0x0000000500007306 */ /* 0x002e700000209000 */
[----:B--2---:R-:W2:Y:S01]  /*00c0*/  MUFU.RCP64H R7, R11 ;  /* 0x0000000b00077308 */ /* 0x004ea20000001800 */
[----:B---3--:R-:W-:-:S07]  /*00d0*/  VIADD R2, R2, UR7 ;  /* 0x0000000702027c36 */ /* 0x008fce0008000000 */
[----:B-1----:R-:W1:Y:S01]  /*00e0*/  MUFU.RCP R0, R0 ;  /* 0x0000000000007308 */ /* 0x002e620000001000 */
[----:B------:R-:W-:-:S06]  /*00f0*/  SHF.L.U32 R2, R2, 0x3, RZ ;  /* 0x0000000302027819 */ /* 0x000fcc00000006ff */
[----:B------:R-:W3:Y:S01]  /*0100*/  LDC.64 R2, c[0x3][R2] ;  /* 0x00c0000002027b82 */ /* 0x000ee20000000a00 */
[----:B--2---:R-:W-:Y:S01]  /*0110*/  DFMA R12, -R10, R6, 1 ;  /* 0x3ff000000a0c742b */ /* 0x004fe20000000106 */
[----:B-1----:R-:W-:-:S07]  /*0120*/  VIADD R8, R0, 0xffffffe ;  /* 0x0ffffffe00087836 */ /* 0x002fce0000000000 */
[----:B------:R-:W-:Y:S01]  /*0130*/  DFMA R12, R12, R12, R12 ;  /* 0x0000000c0c0c722b */ /* 0x000fe2000000000c */
[----:B------:R1:W2:Y:S07]  /*0140*/  F2I.FTZ.U32.TRUNC.NTZ R9, R8 ;  /* 0x0000000800097305 */ /* 0x0002ae000021f000 */
[----:B------:R-:W-:Y:S01]  /*0150*/  DFMA R12, R6, R12, R6 ;  /* 0x0000000c060c722b */ /* 0x000fe20000000006 */
[----:B------:R-:W5:Y:S01]  /*0160*/  S2R R6, SR_TID.X ;  /* 0x0000000000067919 */ /* 0x000f620000002100 */
[----:B-1----:R-:W-:Y:S01]  /*0170*/  MOV R8, RZ ;  /* 0x000000ff00087202 */ /* 0x002fe20000000f00 */
[----:B---3--:R-:W-:Y:S01]  /*0180*/  DSETP.GT.AND P0, PT, R2, UR8, PT ;  /* 0x0000000802007e2a */ /* 0x008fe2000bf04000 */
[----:B------:R-:W5:Y:S01]  /*0190*/  S2R R7, SR_TID.Y ;  /* 0x0000000000077919 */ /* 0x000f620000002200 */
[----:B--2---:R-:W-:-:S04]  /*01a0*/  IMAD.MOV R0, RZ, RZ, -R9 ;  /* 0x000000ffff007224 */ /* 0x004fc800078e0a09 */
[----:B------:R-:W-:-:S04]  /*01b0*/  IMAD R15, R0, R5, RZ ;  /* 0x00000005000f7224 */ /* 0x000fc800078e02ff */
[----:B------:R-:W-:Y:S01]  /*01c0*/  IMAD.HI.U32 R22, R9, R15, R8 ;  /* 0x0000000f09167227 */ /* 0x000fe200078e0008 */
[----:B------:R-:W-:-:S05]  /*01d0*/  DFMA R8, -R10, R12, 1 ;  /* 0x3ff000000a08742b */ /* 0x000fca000000010c */
[----:B------:R-:W-:-:S03]  /*01e0*/  IMAD.HI.U32 R22, R22, UR4, RZ ;  /* 0x0000000416167c27 */ /* 0x000fc6000f8e00ff */
[----:B------:R-:W-:Y:S01]  /*01f0*/  DFMA R8, R12, R8, R12 ;  /* 0x000000080c08722b */ /* 0x000fe2000000000c */
[----:B------:R-:W-:Y:S01]  /*0200*/  IMAD.MOV R0, RZ, RZ, -R22 ;  /* 0x000000ffff007224 */ /* 0x000fe200078e0a16 */
[----:B------:R-:W-:Y:S02]  /*0210*/  FSEL R12, R2, RZ, P0 ;  /* 0x000000ff020c7208 */ /* 0x000fe40000000000 */
[----:B------:R-:W-:Y:S01]  /*0220*/  FSEL R13, R3, 1.875, P0 ;  /* 0x3ff00000030d7808 */ /* 0x000fe20000000000 */
[C---:B------:R-:W-:Y:S01]  /*0230*/  IMAD R0, R5.reuse, R0, UR4 ;  /* 0x0000000405007e24 */ /* 0x040fe2000f8e0200 */
[----:B------:R-:W-:Y:S01]  /*0240*/  UMOV UR4, 0x400 ;  /* 0x0000040000047882 */ /* 0x000fe20000000000 */
[----:B------:R-:W-:Y:S01]  /*0250*/  ISETP.NE.U32.AND P0, PT, R5, RZ, PT ;  /* 0x000000ff0500720c */ /* 0x000fe20003f05070 */
[----:B----4-:R-:W-:Y:S01]  /*0260*/  ULEA UR4, UR5, UR4, 0x18 ;  /* 0x0000000405047291 */ /* 0x010fe2000f8ec0ff */
[----:B------:R-:W1:Y:S01]  /*0270*/  S2UR UR5, SR_CTAID.X ;  /* 0x00000000000579c3 */ /* 0x000e620000002500 */
[----:B------:R-:W-:Y:S01]  /*0280*/  DMUL R2, R8, R12 ;  /* 0x0000000c08027228 */ /* 0x000fe20000000000 */
[-C--:B------:R-:W-:Y:S01]  /*0290*/  ISETP.GE.U32.AND P2, PT, R0, R5.reuse, PT ;  /* 0x000000050000720c */ /* 0x080fe20003f46070 */
[----:B-----5:R-:W-:Y:S01]  /*02a0*/  IMAD R23, R7, R5, R6 ;  /* 0x0000000507177224 */ /* 0x020fe200078e0206 */
[----:B------:R-:W-:Y:S01]  /*02b0*/  FSETP.GEU.AND P3, PT, |R13|, 6.5827683646048100446e-37, PT ;  /* 0x036000000d00780b */ /* 0x000fe20003f6e200 */
[----:B0-----:R-:W-:-:S03]  /*02c0*/  IMAD R25, R6, UR6, R7 ;  /* 0x0000000606197c24 */ /* 0x001fc6000f8e0207 */
[----:B------:R-:W-:Y:S01]  /*02d0*/  LEA R24, R23, UR4, 0x3 ;  /* 0x0000000417187c11 */ /* 0x000fe2000f8e18ff */
[----:B------:R-:W-:-:S04]  /*02e0*/  DFMA R14, -R10, R2, R12 ;  /* 0x000000020a0e722b */ /* 0x000fc8000000010c */
[----:B------:R0:W-:Y:S02]  /*02f0*/  STS.64 [R24], RZ ;  /* 0x000000ff18007388 */ /* 0x0001e40000000a00 */
[----:B------:R-:W-:Y:S01]  /*0300*/  @P2 IMAD.IADD R0, R0, 0x1, -R5 ;  /* 0x0000000100002824 */ /* 0x000fe200078e0a05 */
[----:B------:R-:W-:Y:S01]  /*0310*/  @P2 IADD3 R22, PT, PT, R22, 0x1, RZ ;  /* 0x0000000116162810 */ /* 0x000fe20007ffe0ff */
[----:B------:R-:W-:Y:S01]  /*0320*/  DFMA R2, R8, R14, R2 ;  /* 0x0000000e0802722b */ /* 0x000fe20000000002 */
[----:B------:R0:W-:Y:S02]  /*0330*/  STS.64 [R24+0x800], RZ ;  /* 0x000800ff18007388 */ /* 0x0001e40000000a00 */
[----:B------:R-:W-:Y:S01]  /*0340*/  ISETP.GE.U32.AND P1, PT, R0, R5, PT ;  /* 0x000000050000720c */ /* 0x000fe20003f26070 */
[----:B-1----:R-:W-:-:S06]  /*0350*/  IMAD R26, R5, UR5, RZ ;  /* 0x00000005051a7c24 */ /* 0x002fcc000f8e02ff */
[----:B------:R-:W-:-:S05]  /*0360*/  FFMA R0, RZ, R11, R3 ;  /* 0x0000000bff007223 */ /* 0x000fca0000000003 */
[----:B------:R-:W-:Y:S01]  /*0370*/  FSETP.GT.AND P2, PT, |R0|, 1.469367938527859385e-39, PT ;  /* 0x001000000000780b */ /* 0x000fe20003f44200 */
[----:B------:R-:W-:Y:S01]  /*0380*/  @P1 VIADD R22, R22, 0x1 ;  /* 0x0000000116161836 */ /* 0x000fe20000000000 */
[----:B------:R-:W-:-:S11]  /*0390*/  @!P0 LOP3.LUT R22, RZ, R5, RZ, 0x33, !PT ;  /* 0x00000005ff168212 */ /* 0x000fd600078e33ff */
[----:B0-----:R-:W-:Y:S05]  /*03a0*/  @P2 BRA P3, `(.L_x_40) ;  /* 0x0000000000102947 */ /* 0x001fea0001800000 */
[----:B------:R-:W-:-:S07]  /*03b0*/  MOV R4, 0x3d0 ;  /* 0x000003d000047802 */ /* 0x000fce0000000f00 */
[----:B------:R-:W-:Y:S05]  /*03c0*/  CALL.REL.NOINC `($__internal_2_$__cuda_sm20_div_rn_f64_full) ;  /* 0x0000001000fc7944 */ /* 0x000fea0003c00000 */
[----:B------:R-:W-:Y:S01]  /*03d0*/  IMAD.MOV.U32 R2, RZ, RZ, R0 ;  /* 0x000000ffff027224 */ /* 0x000fe200078e0000 */
[----:B------:R-:W-:-:S07]  /*03e0*/  MOV R3, R9 ;  /* 0x0000000900037202 */ /* 0x000fce0000000f00 */
.L_x_40:
        /* <DEDUP_REMOVED lines=12> */
[--C-:B0-----:R-:W-:Y:S02]  /*04b0*/  IMAD R10, R7, R10, R6.reuse ;  /* 0x0000000a070a7224 */ /* 0x101fe400078e0206 */
[----:B------:R-:W-:Y:S02]  /*04c0*/  IMAD.IADD R6, R26, 0x1, R6 ;  /* 0x000000011a067824 */ /* 0x000fe400078e0206 */
[----:B------:R-:W-:Y:S02]  /*04d0*/  IMAD R10, R11, UR7, R10 ;  /* 0x000000070b0a7c24 */ /* 0x000fe4000f8e020a */
        /* <DEDUP_REMOVED lines=14> */
[----:B------:R-:W-:Y:S01]  /*05c0*/  LOP3.LUT R0, R22, 0x7ffffff0, RZ, 0xc0, !PT ;  /* 0x7ffffff016007812 */ /* 0x000fe200078ec0ff */
[----:B------:R-:W-:Y:S01]  /*05d0*/  IMAD.MOV.U32 R29, RZ, RZ, R11 ;  /* 0x000000ffff1d7224 */ /* 0x000fe200078e000b */
[----:B------:R-:W-:-:S03]  /*05e0*/  MOV R28, R10 ;  /* 0x0000000a001c7202 */ /* 0x000fc60000000f00 */
[----:B------:R-:W-:-:S07]  /*05f0*/  IMAD.MOV R0, RZ, RZ, -R0 ;  /* 0x000000ffff007224 */ /* 0x000fce00078e0a00 */
.L_x_44:
        /* <DEDUP_REMOVED lines=108> */
[----:B------:R-:W-:-:S04]  /*0cc0*/  IADD3 R0, PT, PT, R0, 0x10, RZ ;  /* 0x0000001000007810 */ /* 0x000fc80007ffe0ff */
[----:B------:R-:W-:Y:S01]  /*0cd0*/  ISETP.NE.AND P0, PT, R0, RZ, PT ;  /* 0x000000ff0000720c */ /* 0x000fe20003f05270 */
[----:B------:R-:W-:Y:S01]  /*0ce0*/  IMAD.WIDE.U32 R28, R5, 0x80, R28 ;  /* 0x00000080051c7825 */ /* 0x000fe200078e001c */
        /* <DEDUP_REMOVED lines=11> */
.L_x_43:
        /* <DEDUP_REMOVED lines=33> */
[----:B------:R1:W2:Y:S01]  /*0fb0*/  LDG.E.64 R20, desc[UR8][R18.64] ;  /* 0x0000000812147981 */ /* 0x0002a2000c1e1b00 */
[----:B------:R-:W-:-:S03]  /*0fc0*/  IMAD.WIDE.U32 R16, R5, 0x8, R14 ;  /* 0x0000000805107825 */ /* 0x000fc600078e000e */
[----:B------:R-:W2:Y:S01]  /*0fd0*/  LDG.E.64 R10, desc[UR8][R14.64] ;  /* 0x000000080e0a7981 */ /* 0x000ea2000c1e1b00 */
[C---:B-1----:R-:W-:Y:S01]  /*0fe0*/  IMAD.WIDE.U32 R18, R5.reuse, 0x8, R18 ;  /* 0x0000000805127825 */ /* 0x042fe200078e0012 */
[----:B------:R-:W-:Y:S02]  /*0ff0*/  DADD R26, R26, R28 ;  /* 0x000000001a1a7229 */ /* 0x000fe4000000001c */
[----:B------:R-:W3:Y:S04]  /*1000*/  LDG.E.64 R14, desc[UR8][R16.64] ;  /* 0x00000008100e7981 */ /* 0x000ee8000c1e1b00 */
[----:B------:R-:W3:Y:S01]  /*1010*/  LDG.E.64 R28, desc[UR8][R18.64] ;  /* 0x00000008121c7981 */ /* 0x000ee2000c1e1b00 */
[----:B--2---:R-:W-:Y:S02]  /*1020*/  DADD R20, -R10, R20 ;  /* 0x000000000a147229 */ /* 0x004fe40000000114 */
[----:B------:R-:W-:Y:S01]  /*1030*/  DADD R12, R12, R10 ;  /* 0x000000000c0c7229 */ /* 0x000fe2000000000a */
[----:B------:R-:W-:-:S05]  /*1040*/  IMAD.WIDE.U32 R10, R5, 0x8, R16 ;  /* 0x00000008050a7825 */ /* 0x000fca00078e0010 */
[----:B------:R-:W-:Y:S02]  /*1050*/  DADD R26, R26, R20 ;  /* 0x000000001a1a7229 */ /* 0x000fe40000000014 */
[----:B---3--:R-:W-:Y:S01]  /*1060*/  DADD R28, -R14, R28 ;  /* 0x000000000e1c7229 */ /* 0x008fe2000000011c */
[----:B------:R-:W-:Y:S01]  /*1070*/  IMAD.WIDE.U32 R20, R5, 0x8, R18 ;  /* 0x0000000805147825 */ /* 0x000fe200078e0012 */
[----:B------:R-:W-:-:S04]  /*1080*/  DADD R12, R12, R14 ;  /* 0x000000000c0c7229 */ /* 0x000fc8000000000e */
[----:B------:R-:W2:Y:S02]  /*1090*/  LDG.E.64 R14, desc[UR8][R20.64] ;  /* 0x00000008140e7981 */ /* 0x000ea4000c1e1b00 */
[----:B------:R-:W-:Y:S02]  /*10a0*/  DADD R18, R26, R28 ;  /* 0x000000001a127229 */ /* 0x000fe4000000001c */
        /* <DEDUP_REMOVED lines=13> */
.L_x_46:
[----:B------:R-:W-:Y:S05]  /*1180*/  @!P1 BRA `(.L_x_45) ;  /* 0x0000000000c09947 */ /* 0x000fea0003800000 */
[----:B------:R-:W-:Y:S02]  /*1190*/  ISETP.GE.U32.AND P0, PT, R0, 0x4, PT ;  /* 0x000000040000780c */ /* 0x000fe40003f06070 */
[----:B------:R-:W-:-:S04]  /*11a0*/  LOP3.LUT R22, R22, 0x3, RZ, 0xc0, !PT ;  /* 0x0000000316167812 */ /* 0x000fc800078ec0ff */
[----:B------:R-:W-:-:S07]  /*11b0*/  ISETP.NE.AND P1, PT, R22, RZ, PT ;  /* 0x000000ff1600720c */ /* 0x000fce0003f25270 */
[----:B------:R-:W-:Y:S06]  /*11c0*/  @!P0 BRA `(.L_x_47) ;  /* 0x0000000000708947 */ /* 0x000fec0003800000 */
[----:B------:R3:W4:Y:S01]  /*11d0*/  LDG.E.64 R26, desc[UR8][R28.64] ;  /* 0x000000081c1a7981 */ /* 0x000722000c1e1b00 */
[----:B------:R-:W-:-:S03]  /*11e0*/  IMAD.WIDE.U32 R10, R5, 0x8, R28 ;  /* 0x00000008050a7825 */ /* 0x000fc600078e001c */
[----:B------:R-:W4:Y:S04]  /*11f0*/  LDG.E.64 R20, desc[UR8][R18.64] ;  /* 0x0000000812147981 */ /* 0x000f28000c1e1b00 */
[----:B------:R5:W2:Y:S01]  /*1200*/  LDG.E.64 R16, desc[UR8][R10.64] ;  /* 0x000000080a107981 */ /* 0x000aa2000c1e1b00 */
[----:B---3--:R-:W-:-:S05]  /*1210*/  IMAD.WIDE.U32 R28, R5, 0x8, R18 ;  /* 0x00000008051c7825 */ /* 0x008fca00078e0012 */
[----:B------:R3:W2:Y:S01]  /*1220*/  LDG.E.64 R18, desc[UR8][R28.64] ;  /* 0x000000081c127981 */ /* 0x0006a2000c1e1b00 */
[----:B-----5:R-:W-:-:S04]  /*1230*/  IMAD.WIDE.U32 R10, R5, 0x8, R10 ;  /* 0x00000008050a7825 */ /* 0x020fc800078e000a */
[----:B---3--:R-:W-:Y:S01]  /*1240*/  IMAD.WIDE.U32 R28, R5, 0x8, R28 ;  /* 0x00000008051c7825 */ /* 0x008fe200078e001c */
[----:B----4-:R-:W-:Y:S02]  /*1250*/  DADD R20, -R26, R20 ;  /* 0x000000001a147229 */ /* 0x010fe40000000114 */
[----:B-1----:R-:W-:Y:S02]  /*1260*/  DADD R12, R12, R26 ;  /* 0x000000000c0c7229 */ /* 0x002fe4000000001a */
[----:B------:R-:W3:Y:S04]  /*1270*/  LDG.E.64 R26, desc[UR8][R28.64] ;  /* 0x000000081c1a7981 */ /* 0x000ee8000c1e1b00 */
[----:B--2---:R-:W-:Y:S02]  /*1280*/  DADD R14, R14, R20 ;  /* 0x000000000e0e7229 */ /* 0x004fe40000000014 */
[----:B------:R1:W2:Y:S01]  /*1290*/  LDG.E.64 R20, desc[UR8][R10.64] ;  /* 0x000000080a147981 */ /* 0x0002a2000c1e1b00 */
[----:B------:R-:W-:-:S02]  /*12a0*/  DADD R18, -R16, R18 ;  /* 0x0000000010127229 */ /* 0x000fc40000000112 */
[----:B------:R-:W-:Y:S01]  /*12b0*/  DADD R12, R12, R16 ;  /* 0x000000000c0c7229 */ /* 0x000fe20000000010 */
[----:B------:R-:W-:-:S04]  /*12c0*/  IMAD.WIDE.U32 R16, R5, 0x8, R28 ;  /* 0x0000000805107825 */ /* 0x000fc800078e001c */
[----:B-1----:R-:W-:Y:S01]  /*12d0*/  IMAD.WIDE.U32 R10, R5, 0x8, R10 ;  /* 0x00000008050a7825 */ /* 0x002fe200078e000a */
[----:B------:R-:W-:Y:S01]  /*12e0*/  DADD R28, R14, R18 ;  /* 0x000000000e1c7229 */ /* 0x000fe20000000012 */
        /* <DEDUP_REMOVED lines=10> */
.L_x_47:
[----:B------:R-:W-:Y:S05]  /*1390*/  @!P1 BRA `(.L_x_45) ;  /* 0x00000000003c9947 */ /* 0x000fea0003800000 */
[----:B------:R-:W-:Y:S01]  /*13a0*/  IMAD.MOV R22, RZ, RZ, -R22 ;  /* 0x000000ffff167224 */ /* 0x000fe200078e0a16 */
[----:B------:R-:W-:-:S07]  /*13b0*/  CS2R R10, SRZ ;  /* 0x00000000000a7805 */ /* 0x000fce000001ff00 */
.L_x_48:
[-C--:B------:R-:W-:Y:S02]  /*13c0*/  IADD3 R20, P0, PT, R18, R10.reuse, RZ ;  /* 0x0000000a12147210 */ /* 0x080fe40007f1e0ff */
[----:B------:R-:W-:-:S03]  /*13d0*/  IADD3 R16, P1, PT, R28, R10, RZ ;  /* 0x0000000a1c107210 */ /* 0x000fc60007f3e0ff */
[----:B------:R-:W-:Y:S01]  /*13e0*/  IMAD.X R21, R19, 0x1, R11, P0 ;  /* 0x0000000113157824 */ /* 0x000fe200000e060b */
[----:B------:R-:W-:-:S05]  /*13f0*/  IADD3.X R17, PT, PT, R29, R11, RZ, P1, !PT ;  /* 0x0000000b1d117210 */ /* 0x000fca0000ffe4ff */
[----:B------:R-:W3:Y:S04]  /*1400*/  LDG.E.64 R20, desc[UR8][R20.64] ;  /* 0x0000000814147981 */ /* 0x000ee8000c1e1b00 */
[----:B------:R-:W3:Y:S01]  /*1410*/  LDG.E.64 R16, desc[UR8][R16.64] ;  /* 0x0000000810107981 */ /* 0x000ee2000c1e1b00 */
[----:B------:R-:W-:Y:S02]  /*1420*/  VIADD R22, R22, 0x1 ;  /* 0x0000000116167836 */ /* 0x000fe40000000000 */
[----:B------:R-:W-:-:S03]  /*1430*/  IMAD.WIDE.U32 R10, R5, 0x8, R10 ;  /* 0x00000008050a7825 */ /* 0x000fc600078e000a */
[----:B------:R-:W-:Y:S01]  /*1440*/  ISETP.NE.AND P0, PT, R22, RZ, PT ;  /* 0x000000ff1600720c */ /* 0x000fe20003f05270 */
[C---:B---3--:R-:W-:Y:S02]  /*1450*/  DADD R26, -R16.reuse, R20 ;  /* 0x00000000101a7229 */ /* 0x048fe40000000114 */
[----:B-1----:R-:W-:-:S06]  /*1460*/  DADD R12, R16, R12 ;  /* 0x00000000100c7229 */ /* 0x002fcc000000000c */
[----:B--2---:R-:W-:-:S04]  /*1470*/  DADD R14, R26, R14 ;  /* 0x000000001a0e7229 */ /* 0x004fc8000000000e */
[----:B------:R-:W-:Y:S07]  /*1480*/  @P0 BRA `(.L_x_48) ;  /* 0xfffffffc00cc0947 */ /* 0x000fee000383ffff */
.L_x_45:
[----:B-1----:R1:W-:Y:S04]  /*1490*/  STS.64 [R25], R12 ;  /* 0x0000000c19007388 */ /* 0x0023e80000000a00 */
[----:B--2---:R1:W-:Y:S02]  /*14a0*/  STS.64 [R25+0x800], R14 ;  /* 0x0008000e19007388 */ /* 0x0043e40000000a00 */
.L_x_42:
[----:B------:R-:W-:Y:S05]  /*14b0*/  BSYNC.RECONVERGENT B0 ;  /* 0x0000000000007941 */ /* 0x000fea0003800200 */
.L_x_41:
[----:B------:R-:W-:Y:S01]  /*14c0*/  BAR.SYNC.DEFER_BLOCKING 0x0 ;  /* 0x0000000000007b1d */ /* 0x000fe20000010000 */
[C---:B------:R-:W-:Y:S02]  /*14d0*/  ISETP.GT.U32.AND P0, PT, R23.reuse, 0x7f, PT ;  /* 0x0000007f1700780c */ /* 0x040fe40003f04070 */
[----:B------:R-:W-:-:S11]  /*14e0*/  ISETP.GT.U32.AND P1, PT, R23, 0x3f, PT ;  /* 0x0000003f1700780c */ /* 0x000fd60003f24070 */
[----:B------:R-:W-:Y:S04]  /*14f0*/  @!P0 LDS.64 R4, [R24+0x400] ;  /* 0x0004000018048984 */ /* 0x000fe80000000a00 */
[----:B------:R-:W2:Y:S04]  /*1500*/  @!P0 LDS.64 R10, [R24] ;  /* 0x00000000180a8984 */ /* 0x000ea80000000a00 */
[----:B-1----:R-:W-:Y:S04]  /*1510*/  @!P0 LDS.64 R12, [R24+0xc00] ;  /* 0x000c0000180c8984 */ /* 0x002fe80000000a00 */
[----:B------:R-:W1:Y:S01]  /*1520*/  @!P0 LDS.64 R14, [R24+0x800] ;  /* 0x00080000180e8984 */ /* 0x000e620000000a00 */
        /* <DEDUP_REMOVED lines=11> */
[----:B------:R-:W-:Y:S01]  /*15e0*/  @!P1 STS.64 [R24], R10 ;  /* 0x0000000a18009388 */ /* 0x000fe20000000a00 */
[----:B--2---:R-:W-:-:S07]  /*15f0*/  @!P1 DADD R16, R16, R18 ;  /* 0x0000000010109229 */ /* 0x004fce0000000012 */
        /* <DEDUP_REMOVED lines=13> */
[----:B------:R-:W2:Y:S04]  /*16d0*/  LDG.E.64 R12, desc[UR8][R8.64] ;  /* 0x00000008080c7981 */ /* 0x000ea8000c1e1b00 */
[----:B-1----:R-:W-:Y:S04]  /*16e0*/  LDS.64 R4, [R24+0x80] ;  /* 0x0000800018047984 */ /* 0x002fe80000000a00 */
[----:B------:R-:W1:Y:S02]  /*16f0*/  LDS.64 R10, [R24] ;  /* 0x00000000180a7984 */ /* 0x000e640000000a00 */
[----:B-1----:R-:W-:-:S02]  /*1700*/  DADD R4, R4, R10 ;  /* 0x0000000004047229 */ /* 0x002fc4000000000a */
[----:B------:R-:W-:Y:S06]  /*1710*/  LDS.64 R10, [R24+0x880] ;  /* 0x00088000180a7984 */ /* 0x000fec0000000a00 */
[----:B--2---:R-:W-:Y:S01]  /*1720*/  DFMA R14, R4, R2, R12 ;  /* 0x00000002040e722b */ /* 0x004fe2000000000c */
[----:B------:R-:W1:Y:S06]  /*1730*/  LDS.64 R12, [R24+0x800] ;  /* 0x00080000180c7984 */ /* 0x000e6c0000000a00 */
[----:B------:R-:W-:Y:S04]  /*1740*/  STG.E.64 desc[UR8][R8.64], R14 ;  /* 0x0000000e08007986 */ /* 0x000fe8000c101b08 */
[----:B------:R-:W2:Y:S04]  /*1750*/  LDG.E.64 R16, desc[UR8][R6.64] ;  /* 0x0000000806107981 */ /* 0x000ea8000c1e1b00 */
[----:B------:R-:W-:Y:S01]  /*1760*/  STS.64 [R24], R4 ;  /* 0x0000000418007388 */ /* 0x000fe20000000a00 */
[----:B-1----:R-:W-:-:S07]  /*1770*/  DADD R10, R10, R12 ;  /* 0x000000000a0a7229 */ /* 0x002fce000000000c */
[----:B------:R-:W-:Y:S01]  /*1780*/  STS.64 [R24+0x800], R10 ;  /* 0x0008000a18007388 */ /* 0x000fe20000000a00 */
[----:B--2---:R-:W-:-:S07]  /*1790*/  DFMA R16, R10, R2, R16 ;  /* 0x000000020a10722b */ /* 0x004fce0000000010 */
[----:B------:R-:W-:Y:S01]  /*17a0*/  STG.E.64 desc[UR8][R6.64], R16 ;  /* 0x0000001006007986 */ /* 0x000fe2000c101b08 */
[----:B------:R-:W-:Y:S05]  /*17b0*/  EXIT ;  /* 0x000000000000794d */ /* 0x000fea0003800000 */
        .weak           $__internal_2_$__cuda_sm20_div_rn_f64_full
        .type           $__internal_2_$__cuda_sm20_div_rn_f64_full,@function
        .size           $__internal_2_$__cuda_sm20_div_rn_f64_full,(.L_x_758 - $__internal_2_$__cuda_sm20_div_rn_f64_full)
$__internal_2_$__cuda_sm20_div_rn_f64_full:
[C---:B------:R-:W-:Y:S01]  /*17c0*/  FSETP.GEU.AND P0, PT, |R11|.reuse, 1.469367938527859385e-39, PT ;  /* 0x001000000b00780b */ /* 0x040fe20003f0e200 */
[----:B------:R-:W-:Y:S01]  /*17d0*/  IMAD.MOV.U32 R0, RZ, RZ, 0x1ca00000 ;  /* 0x1ca00000ff007424 */ /* 0x000fe200078e00ff */
[----:B------:R-:W-:Y:S02]  /*17e0*/  LOP3.LUT R8, R11, 0x800fffff, RZ, 0xc0, !PT ;  /* 0x800fffff0b087812 */ /* 0x000fe400078ec0ff */
[----:B------:R-:W-:Y:S02]  /*17f0*/  MOV R2, 0x1 ;  /* 0x0000000100027802 */ /* 0x000fe40000000f00 */
[----:B------:R-:W-:Y:S01]  /*1800*/  LOP3.LUT R9, R8, 0x3ff00000, RZ, 0xfc, !PT ;  /* 0x3ff0000008097812 */ /* 0x000fe200078efcff */
[----:B------:R-:W-:Y:S01]  /*1810*/  IMAD.MOV.U32 R8, RZ, RZ, R10 ;  /* 0x000000ffff087224 */ /* 0x000fe200078e000a */
[----:B------:R-:W-:-:S05]  /*1820*/  MOV R14, R12 ;  /* 0x0000000c000e7202 */ /* 0x000fca0000000f00 */
[----:B------:R-:W-:-:S06]  /*1830*/  @!P0 DMUL R8, R10, 8.98846567431157953865e+307 ;  /* 0x7fe000000a088828 */ /* 0x000fcc0000000000 */
[----:B------:R-:W0:Y:S02]  /*1840*/  MUFU.RCP64H R3, R9 ;  /* 0x0000000900037308 */ /* 0x000e240000001800 */
[----:B0-----:R-:W-:-:S08]  /*1850*/  DFMA R18, R2, -R8, 1 ;  /* 0x3ff000000212742b */ /* 0x001fd00000000808 */
[----:B------:R-:W-:-:S08]  /*1860*/  DFMA R18, R18, R18, R18 ;  /* 0x000000121212722b */ /* 0x000fd00000000012 */
[----:B------:R-:W-:Y:S01]  /*1870*/  DFMA R18, R2, R18, R2 ;  /* 0x000000120212722b */ /* 0x000fe20000000002 */
[----:B------:R-:W-:Y:S02]  /*1880*/  LOP3.LUT R3, R11, 0x7ff00000, RZ, 0xc0, !PT ;  /* 0x7ff000000b037812 */ /* 0x000fe400078ec0ff */
[----:B------:R-:W-:-:S04]  /*1890*/  LOP3.LUT R2, R13, 0x7ff00000, RZ, 0xc0, !PT ;  /* 0x7ff000000d027812 */ /* 0x000fc800078ec0ff */
[----:B------:R-:W-:Y:S01]  /*18a0*/  ISETP.GE.U32.AND P1, PT, R2, R3, PT ;  /* 0x000000030200720c */ /* 0x000fe20003f26070 */
[C---:B------:R-:W-:Y:S01]  /*18b0*/  DFMA R16, R18.reuse, -R8, 1 ;  /* 0x3ff000001210742b */ /* 0x040fe20000000808 */
[----:B------:R-:W-:Y:S02]  /*18c0*/  IMAD.MOV.U32 R27, RZ, RZ, R2 ;  /* 0x000000ffff1b7224 */ /* 0x000fe400078e0002 */
[----:B------:R-:W-:Y:S02]  /*18d0*/  SEL R15, R0, 0x63400000, !P1 ;  /* 0x63400000000f7807 */ /* 0x000fe40004800000 */
[----:B------:R-:W-:Y:S02]  /*18e0*/  FSETP.GEU.AND P1, PT, |R13|, 1.469367938527859385e-39, PT ;  /* 0x001000000d00780b */ /* 0x000fe40003f2e200 */
[----:B------:R-:W-:Y:S01]  /*18f0*/  LOP3.LUT R15, R15, 0x800fffff, R13, 0xf8, !PT ;  /* 0x800fffff0f0f7812 */ /* 0x000fe200078ef80d */
[----:B------:R-:W-:-:S10]  /*1900*/  DFMA R16, R18, R16, R18 ;  /* 0x000000101210722b */ /* 0x000fd40000000012 */
[----:B------:R-:W-:Y:S05]  /*1910*/  @P1 BRA `(.L_x_49) ;  /* 0x0000000000201947 */ /* 0x000fea0003800000 */
[----:B------:R-:W-:Y:S01]  /*1920*/  LOP3.LUT R19, R11, 0x7ff00000, RZ, 0xc0, !PT ;  /* 0x7ff000000b137812 */ /* 0x000fe200078ec0ff */
[----:B------:R-:W-:-:S03]  /*1930*/  IMAD.MOV.U32 R18, RZ, RZ, RZ ;  /* 0x000000ffff127224 */ /* 0x000fc600078e00ff */
[----:B------:R-:W-:-:S04]  /*1940*/  ISETP.GE.U32.AND P1, PT, R2, R19, PT ;  /* 0x000000130200720c */ /* 0x000fc80003f26070 */
[----:B------:R-:W-:-:S04]  /*1950*/  SEL R19, R0, 0x63400000, !P1 ;  /* 0x6340000000137807 */ /* 0x000fc80004800000 */
[----:B------:R-:W-:-:S04]  /*1960*/  LOP3.LUT R19, R19, 0x80000000, R13, 0xf8, !PT ;  /* 0x8000000013137812 */ /* 0x000fc800078ef80d */
[----:B------:R-:W-:-:S06]  /*1970*/  LOP3.LUT R19, R19, 0x100000, RZ, 0xfc, !PT ;  /* 0x0010000013137812 */ /* 0x000fcc00078efcff */
[----:B------:R-:W-:-:S10]  /*1980*/  DFMA R14, R14, 2, -R18 ;  /* 0x400000000e0e782b */ /* 0x000fd40000000812 */
[----:B------:R-:W-:-:S07]  /*1990*/  LOP3.LUT R27, R15, 0x7ff00000, RZ, 0xc0, !PT ;  /* 0x7ff000000f1b7812 */ /* 0x000fce00078ec0ff */
.L_x_49:
[----:B------:R-:W-:-:S08]  /*19a0*/  DMUL R18, R16, R14 ;  /* 0x0000000e10127228 */ /* 0x000fd00000000000 */
[----:B------:R-:W-:-:S08]  /*19b0*/  DFMA R20, R18, -R8, R14 ;  /* 0x800000081214722b */ /* 0x000fd0000000000e */
[----:B------:R-:W-:Y:S01]  /*19c0*/  DFMA R20, R16, R20, R18 ;  /* 0x000000141014722b */ /* 0x000fe20000000012 */
[----:B------:R-:W-:Y:S01]  /*19d0*/  IMAD.MOV.U32 R16, RZ, RZ, R3 ;  /* 0x000000ffff107224 */ /* 0x000fe200078e0003 */
[----:B------:R-:W-:Y:S02]  /*19e0*/  @!P0 LOP3.LUT R16, R9, 0x7ff00000, RZ, 0xc0, !PT ;  /* 0x7ff0000009108812 */ /* 0x000fe400078ec0ff */
[----:B------:R-:W-:-:S03]  /*19f0*/  IADD3 R3, PT, PT, R27, -0x1, RZ ;  /* 0xffffffff1b037810 */ /* 0x000fc60007ffe0ff */
[----:B------:R-:W-:Y:S01]  /*1a00*/  VIADD R17, R16, 0xffffffff ;  /* 0xffffffff10117836 */ /* 0x000fe20000000000 */
[----:B------:R-:W-:-:S04]  /*1a10*/  ISETP.GT.U32.AND P0, PT, R3, 0x7feffffe, PT ;  /* 0x7feffffe0300780c */ /* 0x000fc80003f04070 */
[----:B------:R-:W-:-:S13]  /*1a20*/  ISETP.GT.U32.OR P0, PT, R17, 0x7feffffe, P0 ;  /* 0x7feffffe1100780c */ /* 0x000fda0000704470 */
[----:B------:R-:W-:Y:S05]  /*1a30*/  @P0 BRA `(.L_x_50) ;  /* 0x00000000006c0947 */ /* 0x000fea0003800000 */
[----:B------:R-:W-:Y:S02]  /*1a40*/  LOP3.LUT R13, R11, 0x7ff00000, RZ, 0xc0, !PT ;  /* 0x7ff000000b0d7812 */ /* 0x000fe400078ec0ff */
[----:B------:R-:W-:Y:S02]  /*1a50*/  MOV R12, RZ ;  /* 0x000000ff000c7202 */ /* 0x000fe40000000f00 */
[CC--:B------:R-:W-:Y:S02]  /*1a60*/  VIADDMNMX R3, R2.reuse, -R13.reuse, 0xb9600000, !PT ;  /* 0xb960000002037446 */ /* 0x0c0fe4000780090d */
[----:B------:R-:W-:Y:S02]  /*1a70*/  ISETP.GE.U32.AND P0, PT, R2, R13, PT ;  /* 0x0000000d0200720c */ /* 0x000fe40003f06070 */
[----:B------:R-:W-:Y:S02]  /*1a80*/  VIMNMX R3, PT, PT, R3, 0x46a00000, PT ;  /* 0x46a0000003037848 */ /* 0x000fe40003fe0100 */
[----:B------:R-:W-:-:S04]  /*1a90*/  SEL R0, R0, 0x63400000, !P0 ;  /* 0x6340000000007807 */ /* 0x000fc80004000000 */
[----:B------:R-:W-:-:S05]  /*1aa0*/  IADD3 R0, PT, PT, -R0, R3, RZ ;  /* 0x0000000300007210 */ /* 0x000fca0007ffe1ff */
        /* <DEDUP_REMOVED lines=20> */
.L_x_50:
        /* <DEDUP_REMOVED lines=16> */
.L_x_53:
[----:B------:R-:W-:Y:S01]  /*1cf0*/  LOP3.LUT R3, R11, 0x80000, RZ, 0xfc, !PT ;  /* 0x000800000b037812 */ /* 0x000fe200078efcff */
[----:B------:R-:W-:Y:S01]  /*1d00*/  IMAD.MOV.U32 R2, RZ, RZ, R10 ;  /* 0x000000ffff027224 */ /* 0x000fe200078e000a */
[----:B------:R-:W-:Y:S06]  /*1d10*/  BRA `(.L_x_51) ;  /* 0x0000000000087947 */ /* 0x000fec0003800000 */
.L_x_52:
[----:B------:R-:W-:Y:S02]  /*1d20*/  LOP3.LUT R3, R13, 0x80000, RZ, 0xfc, !PT ;  /* 0x000800000d037812 */ /* 0x000fe400078efcff */
[----:B------:R-:W-:-:S07]  /*1d30*/  MOV R2, R12 ;  /* 0x0000000c00027202 */ /* 0x000fce0000000f00 */
.L_x_51:
[----:B------:R-:W-:Y:S01]  /*1d40*/  IMAD.MOV.U32 R0, RZ, RZ, R2 ;  /* 0x000000ffff007224 */ /* 0x000fe200078e0002 */
[----:B------:R-:W-:Y:S01]  /*1d50*/  MOV R9, R3 ;  /* 0x0000000300097202 */ /* 0x000fe20000000f00 */
[----:B------:R-:W-:Y:S01]  /*1d60*/  IMAD.MOV.U32 R2, RZ, RZ, R4 ;  /* 0x000000ffff027224 */ /* 0x000fe200078e0004 */
[----:B------:R-:W-:-:S04]  /*1d70*/  MOV R3, 0x0 ;  /* 0x0000000000037802 */ /* 0x000fc80000000f00 */
[----:B------:R-:W-:Y:S05]  /*1d80*/  RET.REL.NODEC R2 `(_Z23update_imf_trend_lowbitPdS_PKdS1_iiiii) ;  /* 0xffffffe0029c7950 */ /* 0x000fea0003c3ffff */
.L_x_54:
        /* <DEDUP_REMOVED lines=15> */
.L_x_758:


//--------------------- .text._Z17update_imf_lowbitPdS_PKdiiiii --------------------------
	.section	.text._Z17update_imf_lowbitPdS_PKdiiiii,"ax",@progbits
	.align	128
        .global         _Z17update_imf_lowbitPdS_PKdiiiii
        .type           _Z17update_imf_lowbitPdS_PKdiiiii,@function
        .size           _Z17update_imf_lowbitPdS_PKdiiiii,(.L_x_759 - _Z17update_imf_lowbitPdS_PKdiiiii)
        .other          _Z17update_imf_lowbitPdS_PKdiiiii,@"STO_CUDA_ENTRY STV_DEFAULT"
_Z17update_imf_lowbitPdS_PKdiiiii:
.text._Z17update_imf_lowbitPdS_PKdiiiii:
        /* <DEDUP_REMOVED lines=13> */
[----:B---3--:R-:W-:-:S04]  /*00d0*/  VIADD R2, R2, UR9 ;  /* 0x0000000902027c36 */ /* 0x008fc80008000000 */
[----:B------:R-:W-:-:S03]  /*00e0*/  IMAD.SHL.U32 R2, R2, 0x8, RZ ;  /* 0x0000000802027824 */ /* 0x000fc600078e00ff */
[----:B-1----:R-:W1:Y:S03]  /*00f0*/  MUFU.RCP R0, R0 ;  /* 0x0000000000007308 */ /* 0x002e660000001000 */
[----:B------:R-:W3:Y:S01]  /*0100*/  LDC.64 R2, c[0x3][R2] ;  /* 0x00c0000002027b82 */ /* 0x000ee20000000a00 */
[----:B--2---:R-:W-:Y:S01]  /*0110*/  DFMA R12, -R10, R6, 1 ;  /* 0x3ff000000a0c742b */ /* 0x004fe20000000106 */
[----:B-1----:R-:W-:-:S07]  /*0120*/  VIADD R8, R0, 0xffffffe ;  /* 0x0ffffffe00087836 */ /* 0x002fce0000000000 */
[----:B------:R-:W-:Y:S01]  /*0130*/  DFMA R12, R12, R12, R12 ;  /* 0x0000000c0c0c722b */ /* 0x000fe2000000000c */
[----:B------:R1:W2:Y:S07]  /*0140*/  F2I.FTZ.U32.TRUNC.NTZ R9, R8 ;  /* 0x0000000800097305 */ /* 0x0002ae000021f000 */
[----:B------:R-:W-:Y:S01]  /*0150*/  DFMA R12, R6, R12, R6 ;  /* 0x0000000c060c722b */ /* 0x000fe20000000006 */
[----:B------:R-:W5:Y:S01]  /*0160*/  S2R R6, SR_TID.X ;  /* 0x0000000000067919 */ /* 0x000f620000002100 */
[----:B---3--:R-:W-:Y:S01]  /*0170*/  DSETP.GT.AND P0, PT, R2, UR6, PT ;  /* 0x0000000602007e2a */ /* 0x008fe2000bf04000 */
[----:B-1----:R-:W-:Y:S01]  /*0180*/  IMAD.MOV.U32 R8, RZ, RZ, RZ ;  /* 0x000000ffff087224 */ /* 0x002fe200078e00ff */
[----:B------:R-:W1:Y:S01]  /*0190*/  LDCU.64 UR6, c[0x0][0x358] ;  /* 0x00006b00ff0677ac */ /* 0x000e620008000a00 */
[----:B------:R-:W5:Y:S01]  /*01a0*/  S2R R7, SR_TID.Y ;  /* 0x0000000000077919 */ /* 0x000f620000002200 */
[----:B--2---:R-:W-:-:S05]  /*01b0*/  IADD3 R0, PT, PT, RZ, -R9, RZ ;  /* 0x80000009ff007210 */ /* 0x004fca0007ffe0ff */
        /* <DEDUP_REMOVED lines=12> */
[----:B------:R-:W2:Y:S01]  /*0280*/  S2UR UR5, SR_CTAID.X ;  /* 0x00000000000579c3 */ /* 0x000ea20000002500 */
        /* <DEDUP_REMOVED lines=8> */
[----:B------:R-:W-:Y:S02]  /*0310*/  @P2 IMAD.IADD R0, R0, 0x1, -R5 ;  /* 0x0000000100002824 */ /* 0x000fe400078e0a05 */
[----:B------:R-:W-:Y:S01]  /*0320*/  DFMA R2, R8, R14, R2 ;  /* 0x0000000e0802722b */ /* 0x000fe20000000002 */
[----:B------:R-:W-:Y:S02]  /*0330*/  @P2 VIADD R22, R22, 0x1 ;  /* 0x0000000116162836 */ /* 0x000fe40000000000 */
[----:B------:R-:W-:Y:S01]  /*0340*/  ISETP.GE.U32.AND P1, PT, R0, R5, PT ;  /* 0x000000050000720c */ /* 0x000fe20003f26070 */
[----:B--2---:R-:W-:-:S06]  /*0350*/  IMAD R26, R5, UR5, RZ ;  /* 0x00000005051a7c24 */ /* 0x004fcc000f8e02ff */
[----:B------:R-:W-:-:S05]  /*0360*/  FFMA R0, RZ, R11, R3 ;  /* 0x0000000bff007223 */ /* 0x000fca0000000003 */
[----:B------:R-:W-:Y:S02]  /*0370*/  FSETP.GT.AND P2, PT, |R0|, 1.469367938527859385e-39, PT ;  /* 0x001000000000780b */ /* 0x000fe40003f44200 */
[----:B------:R-:W-:Y:S02]  /*0380*/  @P1 IADD3 R22, PT, PT, R22, 0x1, RZ ;  /* 0x0000000116161810 */ /* 0x000fe40007ffe0ff */
[----:B------:R-:W-:-:S09]  /*0390*/  @!P0 LOP3.LUT R22, RZ, R5, RZ, 0x33, !PT ;  /* 0x00000005ff168212 */ /* 0x000fd200078e33ff */
[----:B01----:R-:W-:Y:S05]  /*03a0*/  @P2 BRA P3, `(.L_x_55) ;  /* 0x0000000000102947 */ /* 0x003fea0001800000 */
[----:B------:R-:W-:-:S07]  /*03b0*/  MOV R4, 0x3d0 ;  /* 0x000003d000047802 */ /* 0x000fce0000000f00 */
[----:B------:R-:W-:Y:S05]  /*03c0*/  CALL.REL.NOINC `($__internal_3_$__cuda_sm20_div_rn_f64_full) ;  /* 0x0000001000fc7944 */ /* 0x000fea0003c00000 */
[----:B------:R-:W-:Y:S02]  /*03d0*/  IMAD.MOV.U32 R2, RZ, RZ, R0 ;  /* 0x000000ffff027224 */ /* 0x000fe400078e0000 */
[----:B------:R-:W-:-:S07]  /*03e0*/  IMAD.MOV.U32 R3, RZ, RZ, R9 ;  /* 0x000000ffff037224 */ /* 0x000fce00078e0009 */
.L_x_55:
[----:B------:R-:W0:Y:S01]  /*03f0*/  LDCU UR5, c[0x0][0x3a4] ;  /* 0x00007480ff0577ac */ /* 0x000e220008000800 */
[----:B------:R-:W1:Y:S01]  /*0400*/  LDC.64 R12, c[0x0][0x398] ;  /* 0x0000e600ff0c7b82 */ /* 0x000e620000000a00 */
[----:B------:R-:W-:-:S07]  /*0410*/  IMAD.IADD R7, R26, 0x1, R7 ;  /* 0x000000011a077824 */ /* 0x000fce00078e0207 */
[----:B------:R-:W-:Y:S01]  /*0420*/  BAR.SYNC.DEFER_BLOCKING 0x0 ;  /* 0x0000000000007b1d */ /* 0x000fe20000010000 */
[----:B------:R-:W-:Y:S01]  /*0430*/  ISETP.GE.AND P0, PT, R22, 0x1, PT ;  /* 0x000000011600780c */ /* 0x000fe20003f06270 */
[----:B------:R-:W-:-:S06]  /*0440*/  IMAD.IADD R26, R26, 0x1, R6 ;  /* 0x000000011a1a7824 */ /* 0x000fcc00078e0206 */
[----:B------:R-:W2:Y:S01]  /*0450*/  LDC R15, c[0x0][0x3a0] ;  /* 0x0000e800ff0f7b82 */ /* 0x000ea20000000800 */
[----:B------:R-:W-:Y:S07]  /*0460*/  BSSY.RECONVERGENT B0, `(.L_x_56) ;  /* 0x0000119000007945 */ /* 0x000fee0003800200 */
[----:B------:R-:W3:Y:S01]  /*0470*/  LDC.64 R10, c[0x0][0x380] ;  /* 0x0000e000ff0a7b82 */ /* 0x000ee20000000a00 */
[----:B0-----:R-:W-:-:S07]  /*0480*/  ISETP.GE.OR P0, PT, R7, UR5, !P0 ;  /* 0x0000000507007c0c */ /* 0x001fce000c706670 */
[----:B------:R-:W0:Y:S01]  /*0490*/  LDC.64 R8, c[0x0][0x390] ;  /* 0x0000e400ff087b82 */ /* 0x000e220000000a00 */
[----:B-1----:R-:W-:-:S04]  /*04a0*/  IMAD R12, R7, R12, R6 ;  /* 0x0000000c070c7224 */ /* 0x002fc800078e0206 */
[----:B------:R-:W-:Y:S02]  /*04b0*/  IMAD R12, R13, UR9, R12 ;  /* 0x000000090d0c7c24 */ /* 0x000fe4000f8e020c */
[----:B--2---:R-:W-:-:S04]  /*04c0*/  IMAD R7, R15, UR9, R26 ;  /* 0x000000090f077c24 */ /* 0x004fc8000f8e021a */
[----:B---3--:R-:W-:Y:S01]  /*04d0*/  IMAD.WIDE.U32 R6, R7, 0x8, R10 ;  /* 0x0000000807067825 */ /* 0x008fe200078e000a */
[----:B------:R-:W-:Y:S06]  /*04e0*/  @P0 BRA `(.L_x_57) ;  /* 0x0000001000400947 */ /* 0x000fec0003800000 */
[----:B------:R-:W-:Y:S01]  /*04f0*/  LEA R25, R25, UR4, 0x3 ;  /* 0x0000000419197c11 */ /* 0x000fe2000f8e18ff */
[----:B------:R-:W1:Y:S01]  /*0500*/  LDCU.64 UR8, c[0x0][0x388] ;  /* 0x00007100ff0877ac */ /* 0x000e620008000a00 */
[----:B------:R-:W-:Y:S01]  /*0510*/  ISETP.GE.U32.AND P0, PT, R22, 0x4, PT ;  /* 0x000000041600780c */ /* 0x000fe20003f06070 */
        /* <DEDUP_REMOVED lines=17> */
.L_x_61:
        /* <DEDUP_REMOVED lines=127> */
.L_x_60:
        /* <DEDUP_REMOVED lines=67> */
.L_x_62:
[----:B------:R-:W-:-:S13]  /*1250*/  ISETP.NE.OR P0, PT, R4, RZ, P0 ;  /* 0x000000ff0400720c */ /* 0x000fda0000705670 */
[----:B------:R-:W-:Y:S05]  /*1260*/  @!P0 BRA `(.L_x_63) ;  /* 0x0000000000888947 */ /* 0x000fea0003800000 */
.L_x_59:
        /* <DEDUP_REMOVED lines=34> */
.L_x_63:
[C---:B------:R-:W-:Y:S02]  /*1490*/  IADD3 R11, P1, PT, R26.reuse, R8, RZ ;  /* 0x000000081a0b7210 */ /* 0x040fe40007f3e0ff */
[----:B------:R-:W-:-:S03]  /*14a0*/  IADD3 R10, P0, PT, R26, UR8, RZ ;  /* 0x000000081a0a7c10 */ /* 0x000fc6000ff1e0ff */
[C---:B------:R-:W-:Y:S01]  /*14b0*/  IMAD.X R4, R27.reuse, 0x1, R9, P1 ;  /* 0x000000011b047824 */ /* 0x040fe200008e0609 */
[----:B------:R-:W-:-:S09]  /*14c0*/  IADD3.X R21, PT, PT, R27, UR9, RZ, P0, !PT ;  /* 0x000000091b157c10 */ /* 0x000fd200087fe4ff */
.L_x_58:
[----:B------:R-:W-:-:S13]  /*14d0*/  ISETP.NE.AND P0, PT, R0, RZ, PT ;  /* 0x000000ff0000720c */ /* 0x000fda0003f05270 */
[----:B------:R-:W-:Y:S05]  /*14e0*/  @!P0 BRA `(.L_x_64) ;  /* 0x00000000003c8947 */ /* 0x000fea0003800000 */
[----:B------:R-:W-:Y:S02]  /*14f0*/  IADD3 R0, PT, PT, -R0, RZ, RZ ;  /* 0x000000ff00007210 */ /* 0x000fe40007ffe1ff */
[----:B------:R-:W-:-:S07]  /*1500*/  CS2R R8, SRZ ;  /* 0x0000000000087805 */ /* 0x000fce000001ff00 */
.L_x_65:
[-C--:B--2---:R-:W-:Y:S02]  /*1510*/  IADD3 R16, P1, PT, R11, R8.reuse, RZ ;  /* 0x000000080b107210 */ /* 0x084fe40007f3e0ff */
[----:B01--4-:R-:W-:-:S03]  /*1520*/  IADD3 R12, P0, PT, R10, R8, RZ ;  /* 0x000000080a0c7210 */ /* 0x013fc60007f1e0ff */
        /* <DEDUP_REMOVED lines=11> */
.L_x_64:
[----:B---3--:R3:W-:Y:S02]  /*15e0*/  STS.64 [R25], R14 ;  /* 0x0000000e19007388 */ /* 0x0087e40000000a00 */
.L_x_57:
[----:B------:R-:W-:Y:S05]  /*15f0*/  BSYNC.RECONVERGENT B0 ;  /* 0x0000000000007941 */ /* 0x000fea0003800200 */
.L_x_56:
[----:B------:R-:W-:Y:S01]  /*1600*/  BAR.SYNC.DEFER_BLOCKING 0x0 ;  /* 0x0000000000007b1d */ /* 0x000fe20000010000 */
[C---:B------:R-:W-:Y:S02]  /*1610*/  ISETP.GT.U32.AND P0, PT, R23.reuse, 0x7f, PT ;  /* 0x0000007f1700780c */ /* 0x040fe40003f04070 */
[----:B------:R-:W-:-:S11]  /*1620*/  ISETP.GT.U32.AND P1, PT, R23, 0x3f, PT ;  /* 0x0000003f1700780c */ /* 0x000fd60003f24070 */
        /* <DEDUP_REMOVED lines=12> */
[----:B------:R-:W-:Y:S01]  /*16f0*/  LDS.64 R4, [R24+0x100] ;  /* 0x0001000018047984 */ /* 0x000fe20000000a00 */
[----:B------:R-:W-:-:S03]  /*1700*/  ISETP.GT.U32.AND P0, PT, R23, 0xf, PT ;  /* 0x0000000f1700780c */ /* 0x000fc60003f04070 */
[----:B0-----:R-:W0:Y:S02]  /*1710*/  LDS.64 R8, [R24] ;  /* 0x0000000018087984 */ /* 0x001e240000000a00 */
[----:B0-----:R-:W-:-:S07]  /*1720*/  DADD R4, R4, R8 ;  /* 0x0000000004047229 */ /* 0x001fce0000000008 */
[----:B------:R0:W-:Y:S01]  /*1730*/  STS.64 [R24], R4 ;  /* 0x0000000418007388 */ /* 0x0001e20000000a00 */
[----:B------:R-:W-:Y:S05]  /*1740*/  @P0 EXIT ;  /* 0x000000000000094d */ /* 0x000fea0003800000 */
[----:B------:R-:W5:Y:S04]  /*1750*/  LDG.E.64 R10, desc[UR6][R6.64] ;  /* 0x00000006060a7981 */ /* 0x000f68000c1e1b00 */
[----:B------:R-:W0:Y:S02]  /*1760*/  LDS.64 R8, [R24+0x80] ;  /* 0x0000800018087984 */ /* 0x000e240000000a00 */
[----:B0-----:R-:W-:-:S07]  /*1770*/  DADD R8, R4, R8 ;  /* 0x0000000004087229 */ /* 0x001fce0000000008 */
[----:B------:R-:W-:Y:S01]  /*1780*/  STS.64 [R24], R8 ;  /* 0x0000000818007388 */ /* 0x000fe20000000a00 */
[----:B-----5:R-:W-:-:S07]  /*1790*/  DFMA R10, R8, R2, R10 ;  /* 0x00000002080a722b */ /* 0x020fce000000000a */
[----:B------:R-:W-:Y:S01]  /*17a0*/  STG.E.64 desc[UR6][R6.64], R10 ;  /* 0x0000000a06007986 */ /* 0x000fe2000c101b06 */
[----:B------:R-:W-:Y:S05]  /*17b0*/  EXIT ;  /* 0x000000000000794d */ /* 0x000fea0003800000 */
        .weak           $__internal_3_$__cuda_sm20_div_rn_f64_full
        .type           $__internal_3_$__cuda_sm20_div_rn_f64_full,@function
        .size           $__internal_3_$__cuda_sm20_div_rn_f64_full,(.L_x_759 - $__internal_3_$__cuda_sm20_div_rn_f64_full)
$__internal_3_$__cuda_sm20_div_rn_f64_full:
[C---:B------:R-:W-:Y:S01]  /*17c0*/  FSETP.GEU.AND P0, PT, |R11|.reuse, 1.469367938527859385e-39, PT ;  /* 0x001000000b00780b */ /* 0x040fe20003f0e200 */
[----:B------:R-:W-:Y:S01]  /*17d0*/  IMAD.MOV.U32 R0, RZ, RZ, 0x1ca00000 ;  /* 0x1ca00000ff007424 */ /* 0x000fe200078e00ff */
[----:B------:R-:W-:Y:S01]  /*17e0*/  LOP3.LUT R8, R11, 0x800fffff, RZ, 0xc0, !PT ;  /* 0x800fffff0b087812 */ /* 0x000fe200078ec0ff */
[----:B------:R-:W-:Y:S01]  /*17f0*/  IMAD.MOV.U32 R14, RZ, RZ, R12 ;  /* 0x000000ffff0e7224 */ /* 0x000fe200078e000c */
[----:B------:R-:W-:Y:S02]  /*1800*/  MOV R2, 0x1 ;  /* 0x0000000100027802 */ /* 0x000fe40000000f00 */
[----:B------:R-:W-:Y:S01]  /*1810*/  LOP3.LUT R9, R8, 0x3ff00000, RZ, 0xfc, !PT ;  /* 0x3ff0000008097812 */ /* 0x000fe200078efcff */
[----:B------:R-:W-:-:S06]  /*1820*/  IMAD.MOV.U32 R8, RZ, RZ, R10 ;  /* 0x000000ffff087224 */ /* 0x000fcc00078e000a */
        /* <DEDUP_REMOVED lines=23> */
.L_x_66:
[----:B------:R-:W-:-:S08]  /*19a0*/  DMUL R18, R16, R14 ;  /* 0x0000000e10127228 */ /* 0x000fd00000000000 */
[----:B------:R-:W-:-:S08]  /*19b0*/  DFMA R20, R18, -R8, R14 ;  /* 0x800000081214722b */ /* 0x000fd0000000000e */
[----:B------:R-:W-:Y:S01]  /*19c0*/  DFMA R20, R16, R20, R18 ;  /* 0x000000141014722b */ /* 0x000fe20000000012 */
[----:B------:R-:W-:Y:S01]  /*19d0*/  MOV R16, R3 ;  /* 0x0000000300107202 */ /* 0x000fe20000000f00 */
[----:B------:R-:W-:Y:S01]  /*19e0*/  VIADD R3, R27, 0xffffffff ;  /* 0xffffffff1b037836 */ /* 0x000fe20000000000 */
[----:B------:R-:W-:-:S04]  /*19f0*/  @!P0 LOP3.LUT R16, R9, 0x7ff00000, RZ, 0xc0, !PT ;  /* 0x7ff0000009108812 */ /* 0x000fc800078ec0ff */
[----:B------:R-:W-:Y:S01]  /*1a00*/  ISETP.GT.U32.AND P0, PT, R3, 0x7feffffe, PT ;  /* 0x7feffffe0300780c */ /* 0x000fe20003f04070 */
[----:B------:R-:W-:-:S05]  /*1a10*/  VIADD R17, R16, 0xffffffff ;  /* 0xffffffff10117836 */ /* 0x000fca0000000000 */
[----:B------:R-:W-:-:S13]  /*1a20*/  ISETP.GT.U32.OR P0, PT, R17, 0x7feffffe, P0 ;  /* 0x7feffffe1100780c */ /* 0x000fda0000704470 */
[----:B------:R-:W-:Y:S05]  /*1a30*/  @P0 BRA `(.L_x_67) ;  /* 0x00000000006c0947 */ /* 0x000fea0003800000 */
[----:B------:R-:W-:Y:S02]  /*1a40*/  LOP3.LUT R13, R11, 0x7ff00000, RZ, 0xc0, !PT ;  /* 0x7ff000000b0d7812 */ /* 0x000fe400078ec0ff */
[----:B------:R-:W-:Y:S02]  /*1a50*/  MOV R12, RZ ;  /* 0x000000ff000c7202 */ /* 0x000fe40000000f00 */
[CC--:B------:R-:W-:Y:S02]  /*1a60*/  VIADDMNMX R3, R2.reuse, -R13.reuse, 0xb9600000, !PT ;  /* 0xb960000002037446 */ /* 0x0c0fe4000780090d */
[----:B------:R-:W-:Y:S02]  /*1a70*/  ISETP.GE.U32.AND P0, PT, R2, R13, PT ;  /* 0x0000000d0200720c */ /* 0x000fe40003f06070 */
[----:B------:R-:W-:Y:S02]  /*1a80*/  VIMNMX R3, PT, PT, R3, 0x46a00000, PT ;  /* 0x46a0000003037848 */ /* 0x000fe40003fe0100 */
[----:B------:R-:W-:-:S05]  /*1a90*/  SEL R0, R0, 0x63400000, !P0 ;  /* 0x6340000000007807 */ /* 0x000fca0004000000 */
[----:B------:R-:W-:-:S04]  /*1aa0*/  IMAD.IADD R0, R3, 0x1, -R0 ;  /* 0x0000000103007824 */ /* 0x000fc800078e0a00 */
        /* <DEDUP_REMOVED lines=10> */
[----:B------:R-:W-:Y:S01]  /*1b50*/  IMAD.MOV R9, RZ, RZ, -R0 ;  /* 0x000000ffff097224 */ /* 0x000fe200078e0a00 */
[----:B------:R-:W-:Y:S01]  /*1b60*/  DMUL.RP R12, R20, R12 ;  /* 0x0000000c140c7228 */ /* 0x000fe20000008000 */
[----:B------:R-:W-:-:S06]  /*1b70*/  IMAD.MOV.U32 R8, RZ, RZ, RZ ;  /* 0x000000ffff087224 */ /* 0x000fcc00078e00ff */
[----:B------:R-:W-:-:S03]  /*1b80*/  DFMA R8, R2, -R8, R20 ;  /* 0x800000080208722b */ /* 0x000fc60000000014 */
[----:B------:R-:W-:-:S03]  /*1b90*/  LOP3.LUT R11, R13, R11, RZ, 0x3c, !PT ;  /* 0x0000000b0d0b7212 */ /* 0x000fc600078e3cff */
[----:B------:R-:W-:-:S04]  /*1ba0*/  IADD3 R8, PT, PT, -R0, -0x43300000, RZ ;  /* 0xbcd0000000087810 */ /* 0x000fc80007ffe1ff */
[----:B------:R-:W-:-:S04]  /*1bb0*/  FSETP.NEU.AND P0, PT, |R9|, R8, PT ;  /* 0x000000080900720b */ /* 0x000fc80003f0d200 */
[----:B------:R-:W-:Y:S02]  /*1bc0*/  FSEL R2, R12, R2, !P0 ;  /* 0x000000020c027208 */ /* 0x000fe40004000000 */
[----:B------:R-:W-:Y:S01]  /*1bd0*/  FSEL R3, R11, R3, !P0 ;  /* 0x000000030b037208 */ /* 0x000fe20004000000 */
[----:B------:R-:W-:Y:S06]  /*1be0*/  BRA `(.L_x_68) ;  /* 0x0000000000547947 */ /* 0x000fec0003800000 */
.L_x_67:
        /* <DEDUP_REMOVED lines=11> */
[----:B------:R-:W-:Y:S01]  /*1ca0*/  @P0 LOP3.LUT R0, R3, 0x7ff00000, RZ, 0xfc, !PT ;  /* 0x7ff0000003000812 */ /* 0x000fe200078efcff */
[----:B------:R-:W-:Y:S02]  /*1cb0*/  @!P0 IMAD.MOV.U32 R2, RZ, RZ, RZ ;  /* 0x000000ffff028224 */ /* 0x000fe400078e00ff */
[----:B------:R-:W-:Y:S01]  /*1cc0*/  @P0 IMAD.MOV.U32 R2, RZ, RZ, RZ ;  /* 0x000000ffff020224 */ /* 0x000fe200078e00ff */
[----:B------:R-:W-:Y:S01]  /*1cd0*/  @P0 MOV R3, R0 ;  /* 0x0000000000030202 */ /* 0x000fe20000000f00 */
[----:B------:R-:W-:Y:S06]  /*1ce0*/  BRA `(.L_x_68) ;  /* 0x0000000000147947 */ /* 0x000fec0003800000 */
.L_x_70:
[----:B------:R-:W-:Y:S01]  /*1cf0*/  LOP3.LUT R3, R11, 0x80000, RZ, 0xfc, !PT ;  /* 0x000800000b037812 */ /* 0x000fe200078efcff */
[----:B------:R-:W-:Y:S01]  /*1d00*/  IMAD.MOV.U32 R2, RZ, RZ, R10 ;  /* 0x000000ffff027224 */ /* 0x000fe200078e000a */
[----:B------:R-:W-:Y:S06]  /*1d10*/  BRA `(.L_x_68) ;  /* 0x0000000000087947 */ /* 0x000fec0003800000 */
.L_x_69:
[----:B------:R-:W-:Y:S01]  /*1d20*/  LOP3.LUT R3, R13, 0x80000, RZ, 0xfc, !PT ;  /* 0x000800000d037812 */ /* 0x000fe200078efcff */
[----:B------:R-:W-:-:S07]  /*1d30*/  IMAD.MOV.U32 R2, RZ, RZ, R12 ;  /* 0x000000ffff027224 */ /* 0x000fce00078e000c */
.L_x_68:
[----:B------:R-:W-:Y:S01]  /*1d40*/  IMAD.MOV.U32 R0, RZ, RZ, R2 ;  /* 0x000000ffff007224 */ /* 0x000fe200078e0002 */
[----:B------:R-:W-:Y:S01]  /*1d50*/  MOV R9, R3 ;  /* 0x0000000300097202 */ /* 0x000fe20000000f00 */
[----:B------:R-:W-:Y:S02]  /*1d60*/  IMAD.MOV.U32 R2, RZ, RZ, R4 ;  /* 0x000000ffff027224 */ /* 0x000fe400078e0004 */
[----:B------:R-:W-:-:S04]  /*1d70*/  IMAD.MOV.U32 R3, RZ, RZ, 0x0 ;  /* 0x00000000ff037424 */ /* 0x000fc800078e00ff */
[----:B------:R-:W-:Y:S05]  /*1d80*/  RET.REL.NODEC R2 `(_Z17update_imf_lowbitPdS_PKdiiiii) ;  /* 0xffffffe0029c7950 */ /* 0x000fea0003c3ffff */
.L_x_71:
        /* <DEDUP_REMOVED lines=15> */
.L_x_759:


//--------------------- .text._Z13spline_interpPdPKdS1_S1_S1_PKiS3_iii --------------------------
	.section	.text._Z13spline_interpPdPKdS1_S1_S1_PKiS3_iii,"ax",@progbits
	.align	128
        .global         _Z13spline_interpPdPKdS1_S1_S1_PKiS3_iii
        .type           _Z13spline_interpPdPKdS1_S1_S1_PKiS3_iii,@function
        .size           _Z13spline_interpPdPKdS1_S1_S1_PKiS3_iii,(.L_x_760 - _Z13spline_interpPdPKdS1_S1_S1_PKiS3_iii)
        .other          _Z13spline_interpPdPKdS1_S1_S1_PKiS3_iii,@"STO_CUDA_ENTRY STV_DEFAULT"
_Z13spline_interpPdPKdS1_S1_S1_PKiS3_iii:
.text._Z13spline_interpPdPKdS1_S1_S1_PKiS3_iii:
[----:B------:R-:W-:Y:S01]  /*0000*/  LDC R1, c[0x0][0x37c] ;  /* 0x0000df00ff017b82 */ /* 0x000fe20000000800 */
[----:B------:R-:W0:Y:S07]  /*0010*/  S2R R5, SR_TID.X ;  /* 0x0000000000057919 */ /* 0x000e2e0000002100 */
[----:B------:R-:W1:Y:S01]  /*0020*/  S2UR UR6, SR_CgaCtaId ;  /* 0x00000000000679c3 */ /* 0x000e620000008800 */
[----:B------:R-:W-:-:S07]  /*0030*/  UMOV UR4, 0x400 ;  /* 0x0000040000047882 */ /* 0x000fce0000000000 */
[----:B------:R-:W-:Y:S01]  /*0040*/  BAR.SYNC.DEFER_BLOCKING 0x0 ;  /* 0x0000000000007b1d */ /* 0x000fe20000010000 */
[----:B------:R-:W-:-:S07]  /*0050*/  UIADD3 UR5, UPT, UPT, UR4, 0x200, URZ ;  /* 0x0000020004057890 */ /* 0x000fce000fffe0ff */
[----:B------:R-:W2:Y:S08]  /*0060*/  LDC R0, c[0x0][0x3b8] ;  /* 0x0000ee00ff007b82 */ /* 0x000eb00000000800 */
[----:B------:R-:W3:Y:S01]  /*0070*/  S2UR UR7, SR_CTAID.X ;  /* 0x00000000000779c3 */ /* 0x000ee20000002500 */
[----:B-1----:R-:W-:-:S07]  /*0080*/  ULEA UR4, UR6, UR4, 0x18 ;  /* 0x0000000406047291 */ /* 0x002fce000f8ec0ff */
[----:B------:R-:W3:Y:S01]  /*0090*/  LDC R2, c[0x0][0x360] ;  /* 0x0000d800ff027b82 */ /* 0x000ee20000000800 */
[----:B------:R-:W-:Y:S01]  /*00a0*/  ULEA UR5, UR6, UR5, 0x18 ;  /* 0x0000000506057291 */ /* 0x000fe2000f8ec0ff */
[----:B------:R-:W1:Y:S01]  /*00b0*/  LDCU UR6, c[0x0][0x3bc] ;  /* 0x00007780ff0677ac */ /* 0x000e620008000800 */
[----:B0-----:R-:W-:-:S05]  /*00c0*/  LEA R3, R5, UR4, 0x3 ;  /* 0x0000000405037c11 */ /* 0x001fca000f8e18ff */
[----:B------:R-:W0:Y:S01]  /*00d0*/  LDC.64 R6, c[0x0][0x3a8] ;  /* 0x0000ea00ff067b82 */ /* 0x000e220000000a00 */
[----:B--2---:R-:W-:Y:S01]  /*00e0*/  ISETP.GE.AND P0, PT, R0, 0x1, PT ;  /* 0x000000010000780c */ /* 0x004fe20003f06270 */
[----:B------:R2:W-:Y:S06]  /*00f0*/  STS.64 [R3], RZ ;  /* 0x000000ff03007388 */ /* 0x0005ec0000000a00 */
[----:B------:R-:W4:Y:S08]  /*0100*/  LDC R4, c[0x0][0x3c0] ;  /* 0x0000f000ff047b82 */ /* 0x000f300000000800 */
[----:B------:R-:W0:Y:S01]  /*0110*/  LDC.64 R10, c[0x0][0x3b0] ;  /* 0x0000ec00ff0a7b82 */ /* 0x000e220000000a00 */
[----:B---3--:R-:W-:Y:S01]  /*0120*/  IMAD R2, R2, UR7, R5 ;  /* 0x0000000702027c24 */ /* 0x008fe2000f8e0205 */
[----:B------:R-:W-:-:S05]  /*0130*/  LEA R5, R5, UR5, 0x3 ;  /* 0x0000000505057c11 */ /* 0x000fca000f8e18ff */
[----:B------:R2:W-:Y:S01]  /*0140*/  STS.64 [R5], RZ ;  /* 0x000000ff05007388 */ /* 0x0005e20000000a00 */
[----:B-1----:R-:W-:Y:S05]  /*0150*/  @!P0 EXIT ;  /* 0x000000000000894d */ /* 0x002fea0003800000 */
[----:B------:R-:W1:Y:S01]  /*0160*/  LDCU.64 UR8, c[0x0][0x358] ;  /* 0x00006b00ff0877ac */ /* 0x000e620008000a00 */
[----:B--2---:R-:W-:Y:S01]  /*0170*/  IMAD R5, R2, UR6, RZ ;  /* 0x0000000602057c24 */ /* 0x004fe2000f8e02ff */
[----:B------:R-:W2:Y:S03]  /*0180*/  LDC.64 R48, c[0x0][0x398] ;  /* 0x0000e600ff307b82 */ /* 0x000ea60000000a00 */
[----:B0-----:R-:W-:-:S04]  /*0190*/  IMAD.WIDE R6, R5, 0x4, R6 ;  /* 0x0000000405067825 */ /* 0x001fc800078e0206 */
[----:B------:R-:W-:Y:S01]  /*01a0*/  IMAD.WIDE R10, R5, 0x4, R10 ;  /* 0x00000004050a7825 */ /* 0x000fe200078e020a */
[----:B------:R-:W0:Y:S03]  /*01b0*/  LDC.64 R42, c[0x0][0x390] ;  /* 0x0000e400ff2a7b82 */ /* 0x000e260000000a00 */
[----:B----4-:R-:W-:-:S05]  /*01c0*/  IMAD.WIDE R8, R4, 0x4, R6 ;  /* 0x0000000404087825 */ /* 0x010fca00078e0206 */
[----:B------:R-:W3:Y:S01]  /*01d0*/  LDC.64 R46, c[0x0][0x3a0] ;  /* 0x0000e800ff2e7b82 */ /* 0x000ee20000000a00 */
[----:B------:R-:W-:Y:S01]  /*01e0*/  IMAD.WIDE R12, R4, 0x4, R10 ;  /* 0x00000004040c7825 */ /* 0x000fe200078e020a */
[----:B-1----:R1:W4:Y:S04]  /*01f0*/  LDG.E R20, desc[UR8][R6.64] ;  /* 0x0000000806147981 */ /* 0x002328000c1e1900 */
[----:B------:R-:W4:Y:S02]  /*0200*/  LDG.E R3, desc[UR8][R8.64] ;  /* 0x0000000808037981 */ /* 0x000f24000c1e1900 */
[----:B------:R-:W1:Y:S02]  /*0210*/  LDC.64 R44, c[0x0][0x388] ;  /* 0x0000e200ff2c7b82 */ /* 0x000e640000000a00 */
[----:B------:R-:W4:Y:S04]  /*0220*/  LDG.E R11, desc[UR8][R10.64] ;  /* 0x000000080a0b7981 */ /* 0x000f28000c1e1900 */
[----:B------:R-:W4:Y:S01]  /*0230*/  LDG.E R2, desc[UR8][R12.64] ;  /* 0x000000080c027981 */ /* 0x000f22000c1e1900 */
[C---:B--2---:R-:W-:Y:S01]  /*0240*/  IMAD.WIDE R48, R5.reuse, 0x8, R48 ;  /* 0x0000000805307825 */ /* 0x044fe200078e0230 */
[----:B------:R-:W2:Y:S03]  /*0250*/  LDC.64 R30, c[0x0][0x380] ;  /* 0x0000e000ff1e7b82 */ /* 0x000ea60000000a00 */
[----:B0-----:R-:W-:-:S04]  /*0260*/  IMAD.WIDE R42, R5, 0x8, R42 ;  /* 0x00000008052a7825 */ /* 0x001fc800078e022a */
[----:B---3--:R-:W-:-:S04]  /*0270*/  IMAD.WIDE R46, R5, 0x8, R46 ;  /* 0x00000008052e7825 */ /* 0x008fc800078e022e */
[C---:B------:R-:W-:Y:S02]  /*0280*/  IMAD.WIDE R14, R4.reuse, 0x8, R48 ;  /* 0x00000008040e7825 */ /* 0x040fe400078e0230 */
[----:B------:R-:W5:Y:S02]  /*0290*/  LDG.E.64 R48, desc[UR8][R48.64] ;  /* 0x0000000830307981 */ /* 0x000f64000c1e1b00 */
[----:B-1----:R-:W-:Y:S02]  /*02a0*/  IMAD.WIDE R44, R5, 0x8, R44 ;  /* 0x00000008052c7825 */ /* 0x002fe400078e022c */
[----:B------:R-:W5:Y:S02]  /*02b0*/  LDG.E.64 R40, desc[UR8][R14.64] ;  /* 0x000000080e287981 */ /* 0x000f64000c1e1b00 */
[C---:B------:R-:W-:Y:S02]  /*02c0*/  IMAD.WIDE R6, R4.reuse, 0x8, R42 ;  /* 0x0000000804067825 */ /* 0x040fe400078e022a */
[----:B------:R-:W5:Y:S02]  /*02d0*/  LDG.E.64 R42, desc[UR8][R42.64] ;  /* 0x000000082a2a7981 */ /* 0x000f64000c1e1b00 */
[----:B------:R-:W-:-:S02]  /*02e0*/  IMAD.WIDE R16, R4, 0x8, R46 ;  /* 0x0000000804107825 */ /* 0x000fc400078e022e */
[----:B------:R-:W5:Y:S02]  /*02f0*/  LDG.E.64 R46, desc[UR8][R46.64] ;  /* 0x000000082e2e7981 */ /* 0x000f64000c1e1b00 */
[----:B------:R-:W-:Y:S02]  /*0300*/  IMAD.WIDE R18, R4, 0x8, R44 ;  /* 0x0000000804127825 */ /* 0x000fe400078e022c */
[----:B------:R-:W5:Y:S04]  /*0310*/  LDG.E.64 R44, desc[UR8][R44.64] ;  /* 0x000000082c2c7981 */ /* 0x000f68000c1e1b00 */
[----:B------:R-:W5:Y:S01]  /*0320*/  LDG.E.64 R34, desc[UR8][R6.64] ;  /* 0x0000000806227981 */ /* 0x000f62000c1e1b00 */
[----:B------:R-:W-:Y:S01]  /*0330*/  ISETP.NE.AND P0, PT, R0, 0x1, PT ;  /* 0x000000010000780c */ /* 0x000fe20003f05270 */
[----:B------:R-:W-:Y:S01]  /*0340*/  UMOV UR4, URZ ;  /* 0x000000ff00047c82 */ /* 0x000fe20008000000 */
[----:B--2---:R-:W-:Y:S01]  /*0350*/  IMAD.WIDE R30, R5, 0x8, R30 ;  /* 0x00000008051e7825 */ /* 0x004fe200078e021e */
[----:B------:R-:W5:Y:S01]  /*0360*/  LDG.E.64 R38, desc[UR8][R16.64] ;  /* 0x0000000810267981 */ /* 0x000f62000c1e1b00 */
[----:B------:R-:W-:-:S02]  /*0370*/  CS2R R54, SRZ ;  /* 0x0000000000367805 */ /* 0x000fc4000001ff00 */
[----:B------:R-:W-:Y:S01]  /*0380*/  CS2R R56, SRZ ;  /* 0x0000000000387805 */ /* 0x000fe2000001ff00 */
[C---:B------:R-:W-:Y:S01]  /*0390*/  IMAD.WIDE R26, R4.reuse, 0x4, R8 ;  /* 0x00000004041a7825 */ /* 0x040fe200078e0208 */
[----:B------:R0:W5:Y:S03]  /*03a0*/  LDG.E.64 R36, desc[UR8][R18.64] ;  /* 0x0000000812247981 */ /* 0x000166000c1e1b00 */
[----:B------:R-:W-:-:S04]  /*03b0*/  IMAD.WIDE R24, R4, 0x4, R12 ;  /* 0x0000000404187825 */ /* 0x000fc800078e020c */
[----:B------:R-:W-:-:S04]  /*03c0*/  IMAD.WIDE R22, R4, 0x8, R14 ;  /* 0x0000000804167825 */ /* 0x000fc800078e020e */
[----:B0-----:R-:W-:-:S04]  /*03d0*/  IMAD.WIDE R18, R4, 0x8, R18 ;  /* 0x0000000804127825 */ /* 0x001fc800078e0212 */
[----:B----4-:R-:W-:Y:S02]  /*03e0*/  IMAD.IADD R32, R3, 0x1, -R20 ;  /* 0x0000000103207824 */ /* 0x010fe400078e0a14 */
[----:B------:R-:W-:-:S04]  /*03f0*/  IMAD.IADD R11, R2, 0x1, -R11 ;  /* 0x00000001020b7824 */ /* 0x000fc800078e0a0b */
[----:B------:R-:W0:Y:S08]  /*0400*/  I2F.F64 R32, R32 ;  /* 0x0000002000207312 */ /* 0x000e300000201c00 */
[----:B------:R1:W2:Y:S01]  /*0410*/  I2F.F64 R28, R11 ;  /* 0x0000000b001c7312 */ /* 0x0002a20000201c00 */
[----:B------:R-:W-:-:S04]  /*0420*/  IMAD.WIDE R20, R4, 0x8, R16 ;  /* 0x0000000804147825 */ /* 0x000fc800078e0210 */
[----:B------:R-:W-:Y:S01]  /*0430*/  IMAD.WIDE R16, R4, 0x8, R6 ;  /* 0x0000000804107825 */ /* 0x000fe200078e0206 */
[----:B------:R-:W-:Y:S06]  /*0440*/  @!P0 BRA `(.L_x_72) ;  /* 0x0000001000108947 */ /* 0x000fec0003800000 */
[----:B------:R-:W-:Y:S02]  /*0450*/  LOP3.LUT R0, R0, 0x7ffffffe, RZ, 0xc0, !PT ;  /* 0x7ffffffe00007812 */ /* 0x000fe400078ec0ff */
[----:B------:R-:W-:Y:S01]  /*0460*/  CS2R R54, SRZ ;  /* 0x0000000000367805 */ /* 0x000fe2000001ff00 */
[----:B------:R-:W3:Y:S01]  /*0470*/  LDCU UR10, c[0x0][0x3b8] ;  /* 0x00007700ff0a77ac */ /* 0x000ee20008000800 */
[----:B------:R-:W-:Y:S01]  /*0480*/  IADD3 R0, PT, PT, -R0, RZ, RZ ;  /* 0x000000ff00007210 */ /* 0x000fe20007ffe1ff */
[----:B------:R-:W-:-:S06]  /*0490*/  UMOV UR5, 0x1 ;  /* 0x0000000100057882 */ /* 0x000fcc0000000000 */
.L_x_81:
[----:B------:R-:W-:-:S06]  /*04a0*/  UIADD3 UR4, UPT, UPT, UR5, -0x1, URZ ;  /* 0xffffffff05047890 */ /* 0x000fcc000fffe0ff */
[----:B------:R-:W-:-:S13]  /*04b0*/  ISETP.LT.AND P0, PT, R3, UR4, PT ;  /* 0x0000000403007c0c */ /* 0x000fda000bf01270 */
[----:B----4-:R4:W2:Y:S01]  /*04c0*/  @P0 LDG.E R8, desc[UR8][R26.64] ;  /* 0x000000081a080981 */ /* 0x0108a2000c1e1900 */
[----:B------:R-:W-:Y:S01]  /*04d0*/  ISETP.LT.AND P1, PT, R2, UR4, PT ;  /* 0x0000000402007c0c */ /* 0x000fe2000bf21270 */
[----:B------:R-:W-:Y:S01]  /*04e0*/  IMAD.MOV.U32 R6, RZ, RZ, 0x1 ;  /* 0x00000001ff067424 */ /* 0x000fe200078e00ff */
[----:B------:R-:W4:Y:S11]  /*04f0*/  @P0 LDC R59, c[0x0][0x3c0] ;  /* 0x0000f000ff3b0b82 */ /* 0x000f360000000800 */
[----:B------:R-:W3:Y:S04]  /*0500*/  @P1 LDG.E R9, desc[UR8][R24.64] ;  /* 0x0000000818091981 */ /* 0x000ee8000c1e1900 */
[----:B------:R-:W3:Y:S01]  /*0510*/  @P1 LDG.E.64 R4, desc[UR8][R16.64] ;  /* 0x0000000810041981 */ /* 0x000ee2000c1e1b00 */
[----:B-----5:R-:W-:Y:S01]  /*0520*/  IMAD.MOV.U32 R14, RZ, RZ, R40 ;  /* 0x000000ffff0e7224 */ /* 0x020fe200078e0028 */
[----:B------:R-:W-:Y:S01]  /*0530*/  MOV R12, R36 ;  /* 0x00000024000c7202 */ /* 0x000fe20000000f00 */
[----:B------:R-:W-:Y:S01]  /*0540*/  IMAD.MOV.U32 R15, RZ, RZ, R41 ;  /* 0x000000ffff0f7224 */ /* 0x000fe200078e0029 */
[----:B-1----:R-:W-:Y:S01]  /*0550*/  MOV R11, R39 ;  /* 0x00000027000b7202 */ /* 0x002fe20000000f00 */
[----:B------:R-:W-:-:S02]  /*0560*/  IMAD.MOV.U32 R13, RZ, RZ, R37 ;  /* 0x000000ffff0d7224 */ /* 0x000fc400078e0025 */
[----:B------:R-:W-:Y:S01]  /*0570*/  @P0 IMAD.MOV.U32 R48, RZ, RZ, R40 ;  /* 0x000000ffff300224 */ /* 0x000fe200078e0028 */
[----:B------:R-:W-:Y:S01]  /*0580*/  @P0 MOV R49, R41 ;  /* 0x0000002900310202 */ /* 0x000fe20000000f00 */
[----:B------:R1:W5:Y:S01]  /*0590*/  @P0 LDG.E.64 R14, desc[UR8][R22.64] ;  /* 0x00000008160e0981 */ /* 0x000362000c1e1b00 */
[----:B------:R-:W-:Y:S02]  /*05a0*/  @P0 IMAD.MOV.U32 R44, RZ, RZ, R36 ;  /* 0x000000ffff2c0224 */ /* 0x000fe400078e0024 */
[----:B------:R-:W-:Y:S01]  /*05b0*/  @P0 IMAD.MOV.U32 R45, RZ, RZ, R37 ;  /* 0x000000ffff2d0224 */ /* 0x000fe200078e0025 */
[----:B------:R0:W5:Y:S01]  /*05c0*/  @P0 LDG.E.64 R12, desc[UR8][R18.64] ;  /* 0x00000008120c0981 */ /* 0x000162000c1e1b00 */
[----:B----4-:R-:W-:-:S04]  /*05d0*/  @P0 IMAD.WIDE R26, R59, 0x4, R26 ;  /* 0x000000043b1a0825 */ /* 0x010fc800078e021a */
[----:B------:R-:W-:Y:S02]  /*05e0*/  IMAD.MOV.U32 R10, RZ, RZ, R38 ;  /* 0x000000ffff0a7224 */ /* 0x000fe400078e0026 */
[----:B-1----:R-:W-:-:S04]  /*05f0*/  @P0 IMAD.WIDE R22, R59, 0x8, R22 ;  /* 0x000000083b160825 */ /* 0x002fc800078e0216 */
[----:B0-----:R-:W-:Y:S01]  /*0600*/  @P0 IMAD.WIDE R18, R59, 0x8, R18 ;  /* 0x000000083b120825 */ /* 0x001fe200078e0212 */
[----:B------:R-:W-:Y:S01]  /*0610*/  BSSY.RECONVERGENT B0, `(.L_x_73) ;  /* 0x000002c000007945 */ /* 0x000fe20003800200 */
[----:B------:R0:W5:Y:S01]  /*0620*/  @P1 LDG.E.64 R10, desc[UR8][R20.64] ;  /* 0x00000008140a1981 */ /* 0x000162000c1e1b00 */
[----:B------:R-:W-:Y:S01]  /*0630*/  @P1 MOV R43, R35 ;  /* 0x00000023002b1202 */ /* 0x000fe20000000f00 */
[----:B------:R-:W-:Y:S02]  /*0640*/  @P1 IMAD.MOV.U32 R42, RZ, RZ, R34 ;  /* 0x000000ffff2a1224 */ /* 0x000fe400078e0022 */
[----:B------:R-:W-:Y:S02]  /*0650*/  @P1 IMAD.MOV.U32 R46, RZ, RZ, R38 ;  /* 0x000000ffff2e1224 */ /* 0x000fe400078e0026 */
[----:B------:R-:W-:Y:S02]  /*0660*/  @P1 IMAD.MOV.U32 R47, RZ, RZ, R39 ;  /* 0x000000ffff2f1224 */ /* 0x000fe400078e0027 */
[----:B--2---:R-:W-:-:S04]  /*0670*/  @P0 IMAD.IADD R52, R8, 0x1, -R3 ;  /* 0x0000000108340824 */ /* 0x004fc800078e0a03 */
[----:B------:R-:W1:Y:S08]  /*0680*/  @P0 I2F.F64 R32, R52 ;  /* 0x0000003400200312 */ /* 0x000e700000201c00 */
[----:B-1----:R-:W1:Y:S02]  /*0690*/  MUFU.RCP64H R7, R33 ;  /* 0x0000002100077308 */ /* 0x002e640000001800 */
[----:B-1----:R-:W-:-:S08]  /*06a0*/  DFMA R50, -R32, R6, 1 ;  /* 0x3ff000002032742b */ /* 0x002fd00000000106 */
[----:B------:R-:W-:-:S08]  /*06b0*/  DFMA R50, R50, R50, R50 ;  /* 0x000000323232722b */ /* 0x000fd00000000032 */
[----:B------:R-:W-:Y:S01]  /*06c0*/  DFMA R50, R6, R50, R6 ;  /* 0x000000320632722b */ /* 0x000fe20000000006 */
[----:B------:R-:W-:-:S04]  /*06d0*/  @P0 LOP3.LUT R6, RZ, R3, RZ, 0x33, !PT ;  /* 0x00000003ff060212 */ /* 0x000fc800078e33ff */
[----:B------:R-:W-:-:S03]  /*06e0*/  @P0 IADD3 R58, PT, PT, R6, UR5, RZ ;  /* 0x00000005063a0c10 */ /* 0x000fc6000fffe0ff */
[----:B------:R-:W-:Y:S01]  /*06f0*/  DFMA R6, -R32, R50, 1 ;  /* 0x3ff000002006742b */ /* 0x000fe20000000132 */
[----:B------:R-:W1:Y:S07]  /*0700*/  @P0 I2F.F64 R56, R58 ;  /* 0x0000003a00380312 */ /* 0x000e6e0000201c00 */
[----:B------:R-:W-:-:S08]  /*0710*/  DFMA R6, R50, R6, R50 ;  /* 0x000000063206722b */ /* 0x000fd00000000032 */
[----:B-1----:R-:W-:-:S08]  /*0720*/  DMUL R50, R6, R56 ;  /* 0x0000003806327228 */ /* 0x002fd00000000000 */
[----:B------:R-:W-:-:S08]  /*0730*/  DFMA R52, -R32, R50, R56 ;  /* 0x000000322034722b */ /* 0x000fd00000000138 */
[----:B------:R-:W-:Y:S01]  /*0740*/  DFMA R6, R6, R52, R50 ;  /* 0x000000340606722b */ /* 0x000fe20000000032 */
[----:B------:R-:W1:Y:S01]  /*0750*/  @P1 LDC R51, c[0x0][0x3c0] ;  /* 0x0000f000ff331b82 */ /* 0x000e620000000800 */
[----:B------:R-:W-:Y:S02]  /*0760*/  @P1 LOP3.LUT R50, RZ, R2, RZ, 0x33, !PT ;  /* 0x00000002ff321212 */ /* 0x000fe400078e33ff */
[----:B---3--:R-:W-:-:S06]  /*0770*/  @P1 IADD3 R36, PT, PT, -R2, R9, RZ ;  /* 0x0000000902241210 */ /* 0x008fcc0007ffe1ff */
[----:B------:R-:W-:Y:S01]  /*0780*/  FFMA R40, RZ, R33, R7 ;  /* 0x00000021ff287223 */ /* 0x000fe20000000007 */
[----:B------:R-:W-:Y:S01]  /*0790*/  @P1 VIADD R50, R50, UR5 ;  /* 0x0000000532321c36 */ /* 0x000fe20008000000 */
[----:B------:R-:W-:Y:S02]  /*07a0*/  @P0 MOV R3, R8 ;  /* 0x0000000800030202 */ /* 0x000fe40000000f00 */
[----:B------:R-:W-:Y:S02]  /*07b0*/  FSETP.GEU.AND P0, PT, |R57|, 6.5827683646048100446e-37, PT ;  /* 0x036000003900780b */ /* 0x000fe40003f0e200 */
[----:B------:R-:W-:Y:S01]  /*07c0*/  FSETP.GT.AND P2, PT, |R40|, 1.469367938527859385e-39, PT ;  /* 0x001000002800780b */ /* 0x000fe20003f44200 */
[----:B------:R2:W3:Y:S08]  /*07d0*/  @P1 I2F.F64 R54, R50 ;  /* 0x0000003200361312 */ /* 0x0004f00000201c00 */
[----:B------:R2:W4:Y:S01]  /*07e0*/  @P1 I2F.F64 R28, R36 ;  /* 0x00000024001c1312 */ /* 0x0005220000201c00 */
[----:B------:R-:W-:-:S02]  /*07f0*/  @P1 IMAD.MOV.U32 R2, RZ, RZ, R9 ;  /* 0x000000ffff021224 */ /* 0x000fc400078e0009 */
[----:B------:R-:W-:Y:S02]  /*0800*/  @P1 IMAD.MOV.U32 R34, RZ, RZ, R4 ;  /* 0x000000ffff221224 */ /* 0x000fe400078e0004 */
[----:B------:R-:W-:Y:S02]  /*0810*/  @P1 IMAD.MOV.U32 R35, RZ, RZ, R5 ;  /* 0x000000ffff231224 */ /* 0x000fe400078e0005 */
[----:B-1----:R-:W-:-:S04]  /*0820*/  @P1 IMAD.WIDE R24, R51, 0x4, R24 ;  /* 0x0000000433181825 */ /* 0x002fc800078e0218 */
[----:B0-----:R-:W-:-:S04]  /*0830*/  @P1 IMAD.WIDE R20, R51, 0x8, R20 ;  /* 0x0000000833141825 */ /* 0x001fc800078e0214 */
[----:B------:R-:W-:Y:S01]  /*0840*/  @P1 IMAD.WIDE R16, R51, 0x8, R16 ;  /* 0x0000000833101825 */ /* 0x000fe200078e0210 */
[----:B--234-:R-:W-:Y:S06]  /*0850*/  @P2 BRA P0, `(.L_x_74) ;  /* 0x00000000001c2947 */ /* 0x01cfec0000000000 */
[----:B------:R-:W-:Y:S01]  /*0860*/  MOV R6, R56 ;  /* 0x0000003800067202 */ /* 0x000fe20000000f00 */
[----:B------:R-:W-:Y:S01]  /*0870*/  IMAD.MOV.U32 R5, RZ, RZ, R57 ;  /* 0x000000ffff057224 */ /* 0x000fe200078e0039 */
[----:B------:R-:W-:Y:S01]  /*0880*/  MOV R53, R33 ;  /* 0x0000002100357202 */ /* 0x000fe20000000f00 */
[----:B------:R-:W-:Y:S01]  /*0890*/  IMAD.MOV.U32 R52, RZ, RZ, R32 ;  /* 0x000000ffff347224 */ /* 0x000fe200078e0020 */
[----:B------:R-:W-:-:S07]  /*08a0*/  MOV R4, 0x8c0 ;  /* 0x000008c000047802 */ /* 0x000fce0000000f00 */
[----:B-----5:R-:W-:Y:S05]  /*08b0*/  CALL.REL.NOINC `($__internal_4_$__cuda_sm20_div_rn_f64_full) ;  /* 0x0000001000f07944 */ /* 0x020fea0003c00000 */
[----:B------:R-:W-:-:S07]  /*08c0*/  IMAD.MOV.U32 R7, RZ, RZ, R5 ;  /* 0x000000ffff077224 */ /* 0x000fce00078e0005 */
.L_x_74:
[----:B------:R-:W-:Y:S05]  /*08d0*/  BSYNC.RECONVERGENT B0 ;  /* 0x0000000000007941 */ /* 0x000fea0003800200 */
.L_x_73:
[----:B------:R-:W0:Y:S01]  /*08e0*/  MUFU.RCP64H R5, R29 ;  /* 0x0000001d00057308 */ /* 0x000e220000001800 */
[----:B------:R-:W-:Y:S01]  /*08f0*/  IMAD.MOV.U32 R4, RZ, RZ, 0x1 ;  /* 0x00000001ff047424 */ /* 0x000fe200078e00ff */
[----:B------:R-:W-:Y:S01]  /*0900*/  FSETP.GEU.AND P1, PT, |R55|, 6.5827683646048100446e-37, PT ;  /* 0x036000003700780b */ /* 0x000fe20003f2e200 */
[----:B------:R-:W-:Y:S01]  /*0910*/  UMOV UR6, 0x55555555 ;  /* 0x5555555500067882 */ /* 0x000fe20000000000 */
[----:B------:R-:W-:Y:S01]  /*0920*/  UMOV UR7, 0x3fc55555 ;  /* 0x3fc5555500077882 */ /* 0x000fe20000000000 */
[----:B------:R-:W-:Y:S02]  /*0930*/  BSSY.RECONVERGENT B0, `(.L_x_75) ;  /* 0x000001f000007945 */ /* 0x000fe40003800200 */
[----:B0-----:R-:W-:-:S08]  /*0940*/  DFMA R8, -R28, R4, 1 ;  /* 0x3ff000001c08742b */ /* 0x001fd00000000104 */
[----:B------:R-:W-:-:S08]  /*0950*/  DFMA R8, R8, R8, R8 ;  /* 0x000000080808722b */ /* 0x000fd00000000008 */
[----:B------:R-:W-:Y:S02]  /*0960*/  DFMA R36, R4, R8, R4 ;  /* 0x000000080424722b */ /* 0x000fe40000000004 */
[----:B------:R-:W-:-:S06]  /*0970*/  DADD R8, -R6, 1 ;  /* 0x3ff0000006087429 */ /* 0x000fcc0000000100 */
[----:B------:R-:W-:Y:S02]  /*0980*/  DFMA R38, -R28, R36, 1 ;  /* 0x3ff000001c26742b */ /* 0x000fe40000000124 */
[----:B------:R-:W-:-:S06]  /*0990*/  DMUL R4, R8, R8 ;  /* 0x0000000808047228 */ /* 0x000fcc0000000000 */
[----:B------:R-:W-:Y:S02]  /*09a0*/  DFMA R38, R36, R38, R36 ;  /* 0x000000262426722b */ /* 0x000fe40000000024 */
[----:B------:R-:W-:Y:S02]  /*09b0*/  DMUL R36, R6, R6 ;  /* 0x0000000606247228 */ /* 0x000fe40000000000 */
[----:B------:R-:W-:Y:S02]  /*09c0*/  DFMA R4, R8, R4, -R8 ;  /* 0x000000040804722b */ /* 0x000fe40000000808 */
[----:B------:R-:W-:Y:S02]  /*09d0*/  DMUL R8, R48, R8 ;  /* 0x0000000830087228 */ /* 0x000fe40000000000 */
[----:B------:R-:W-:Y:S02]  /*09e0*/  DMUL R40, R38, R54 ;  /* 0x0000003626287228 */ /* 0x000fe40000000000 */
[----:B------:R-:W-:-:S02]  /*09f0*/  DFMA R36, R36, R6, -R6 ;  /* 0x000000062424722b */ /* 0x000fc40000000806 */
[----:B------:R-:W-:Y:S02]  /*0a00*/  DMUL R4, R44, R4 ;  /* 0x000000042c047228 */ /* 0x000fe40000000000 */
[----:B-----5:R-:W-:Y:S02]  /*0a10*/  DFMA R8, R6, R14, R8 ;  /* 0x0000000e0608722b */ /* 0x020fe40000000008 */
[----:B------:R-:W-:-:S04]  /*0a20*/  DFMA R50, -R28, R40, R54 ;  /* 0x000000281c32722b */ /* 0x000fc80000000136 */
[----:B------:R-:W-:-:S04]  /*0a30*/  DFMA R36, R36, R12, R4 ;  /* 0x0000000c2424722b */ /* 0x000fc80000000004 */
[----:B------:R-:W-:-:S04]  /*0a40*/  DFMA R4, R38, R50, R40 ;  /* 0x000000322604722b */ /* 0x000fc80000000028 */
[----:B------:R-:W-:-:S06]  /*0a50*/  DMUL R36, R32, R36 ;  /* 0x0000002420247228 */ /* 0x000fcc0000000000 */
[----:B------:R-:W-:Y:S02]  /*0a60*/  FFMA R6, RZ, R29, R5 ;  /* 0x0000001dff067223 */ /* 0x000fe40000000005 */
[----:B------:R-:W-:-:S03]  /*0a70*/  DMUL R36, R32, R36 ;  /* 0x0000002420247228 */ /* 0x000fc60000000000 */
[----:B------:R-:W-:-:S05]  /*0a80*/  FSETP.GT.AND P0, PT, |R6|, 1.469367938527859385e-39, PT ;  /* 0x001000000600780b */ /* 0x000fca0003f04200 */
[----:B------:R-:W-:-:S08]  /*0a90*/  DFMA R36, R36, UR6, R8 ;  /* 0x0000000624247c2b */ /* 0x000fd00008000008 */
[----:B------:R-:W-:Y:S05]  /*0aa0*/  @P0 BRA P1, `(.L_x_76) ;  /* 0x00000000001c0947 */ /* 0x000fea0000800000 */
[----:B------:R-:W-:Y:S01]  /*0ab0*/  MOV R6, R54 ;  /* 0x0000003600067202 */ /* 0x000fe20000000f00 */
[----:B------:R-:W-:Y:S01]  /*0ac0*/  IMAD.MOV.U32 R5, RZ, RZ, R55 ;  /* 0x000000ffff057224 */ /* 0x000fe200078e0037 */
[----:B------:R-:W-:Y:S01]  /*0ad0*/  MOV R53, R29 ;  /* 0x0000001d00357202 */ /* 0x000fe20000000f00 */
[----:B------:R-:W-:Y:S01]  /*0ae0*/  IMAD.MOV.U32 R52, RZ, RZ, R28 ;  /* 0x000000ffff347224 */ /* 0x000fe200078e001c */
[----:B------:R-:W-:-:S07]  /*0af0*/  MOV R4, 0xb10 ;  /* 0x00000b1000047802 */ /* 0x000fce0000000f00 */
[----:B------:R-:W-:Y:S05]  /*0b00*/  CALL.REL.NOINC `($__internal_4_$__cuda_sm20_div_rn_f64_full) ;  /* 0x00000010005c7944 */ /* 0x000fea0003c00000 */
[----:B------:R-:W-:-:S07]  /*0b10*/  IMAD.MOV.U32 R4, RZ, RZ, R6 ;  /* 0x000000ffff047224 */ /* 0x000fce00078e0006 */
.L_x_76:
[----:B------:R-:W-:Y:S05]  /*0b20*/  BSYNC.RECONVERGENT B0 ;  /* 0x0000000000007941 */ /* 0x000fea0003800200 */
.L_x_75:
[----:B------:R-:W2:Y:S01]  /*0b30*/  LDG.E.64 R6, desc[UR8][R30.64] ;  /* 0x000000081e067981 */ /* 0x000ea2000c1e1b00 */
[C---:B------:R-:W-:Y:S01]  /*0b40*/  DADD R8, -R4.reuse, 1 ;  /* 0x3ff0000004087429 */ /* 0x040fe20000000100 */
[----:B------:R-:W-:Y:S01]  /*0b50*/  UMOV UR6, 0x55555555 ;  /* 0x5555555500067882 */ /* 0x000fe20000000000 */
[----:B------:R-:W-:Y:S01]  /*0b60*/  DMUL R40, R4, R4 ;  /* 0x0000000404287228 */ /* 0x000fe20000000000 */
[----:B------:R-:W-:Y:S01]  /*0b70*/  UMOV UR7, 0x3fc55555 ;  /* 0x3fc5555500077882 */ /* 0x000fe20000000000 */
[----:B------:R-:W-:-:S04]  /*0b80*/  UIADD3 UR4, UPT, UPT, UR5, -0x1, URZ ;  /* 0xffffffff05047890 */ /* 0x000fc8000fffe0ff */
[----:B------:R-:W-:Y:S02]  /*0b90*/  DMUL R38, R8, R8 ;  /* 0x0000000808267228 */ /* 0x000fe40000000000 */
[----:B------:R-:W-:Y:S01]  /*0ba0*/  DFMA R40, R40, R4, -R4 ;  /* 0x000000042828722b */ /* 0x000fe20000000804 */
[----:B------:R-:W-:-:S05]  /*0bb0*/  ISETP.LE.AND P0, PT, R3, UR4, PT ;  /* 0x0000000403007c0c */ /* 0x000fca000bf03270 */
[----:B------:R-:W-:Y:S02]  /*0bc0*/  DFMA R38, R8, R38, -R8 ;  /* 0x000000260826722b */ /* 0x000fe40000000808 */
[----:B------:R-:W-:-:S06]  /*0bd0*/  DMUL R8, R46, R8 ;  /* 0x000000082e087228 */ /* 0x000fcc0000000000 */
[----:B------:R-:W-:Y:S02]  /*0be0*/  DMUL R38, R42, R38 ;  /* 0x000000262a267228 */ /* 0x000fe40000000000 */
[----:B------:R-:W-:-:S06]  /*0bf0*/  DFMA R8, R4, R10, R8 ;  /* 0x0000000a0408722b */ /* 0x000fcc0000000008 */
[----:B------:R-:W-:-:S08]  /*0c00*/  DFMA R38, R34, R40, R38 ;  /* 0x000000282226722b */ /* 0x000fd00000000026 */
[----:B------:R-:W-:-:S08]  /*0c10*/  DMUL R38, R28, R38 ;  /* 0x000000261c267228 */ /* 0x000fd00000000000 */
[----:B------:R-:W-:-:S08]  /*0c20*/  DMUL R38, R28, R38 ;  /* 0x000000261c267228 */ /* 0x000fd00000000000 */
[----:B------:R-:W-:-:S08]  /*0c30*/  DFMA R8, R38, UR6, R8 ;  /* 0x0000000626087c2b */ /* 0x000fd00008000008 */
[----:B------:R-:W-:Y:S01]  /*0c40*/  DADD R8, R36, R8 ;  /* 0x0000000024087229 */ /* 0x000fe20000000008 */
[----:B------:R-:W-:-:S07]  /*0c50*/  ISETP.LE.AND P1, PT, R2, UR4, PT ;  /* 0x0000000402007c0c */ /* 0x000fce000bf23270 */
[----:B--2---:R-:W-:-:S07]  /*0c60*/  DFMA R6, R8, -0.5, R6 ;  /* 0xbfe000000806782b */ /* 0x004fce0000000006 */
[----:B------:R0:W-:Y:S04]  /*0c70*/  STG.E.64 desc[UR8][R30.64], R6 ;  /* 0x000000061e007986 */ /* 0x0001e8000c101b08 */
[----:B------:R-:W2:Y:S04]  /*0c80*/  @P0 LDG.E R8, desc[UR8][R26.64] ;  /* 0x000000081a080981 */ /* 0x000ea8000c1e1900 */
[----:B------:R-:W3:Y:S04]  /*0c90*/  @P1 LDG.E R9, desc[UR8][R24.64] ;  /* 0x0000000818091981 */ /* 0x000ee8000c1e1900 */
[----:B------:R-:W4:Y:S01]  /*0ca0*/  @P1 LDG.E.64 R4, desc[UR8][R16.64] ;  /* 0x0000000810041981 */ /* 0x000f22000c1e1b00 */
[----:B------:R-:W-:Y:S01]  /*0cb0*/  DADD R56, R56, 1 ;  /* 0x3ff0000038387429 */ /* 0x000fe20000000000 */
[----:B0-----:R-:W-:Y:S01]  /*0cc0*/  HFMA2 R6, -RZ, RZ, 0, 5.9604644775390625e-08 ;  /* 0x00000001ff067431 */ /* 0x001fe200000001ff */
[----:B------:R-:W-:Y:S01]  /*0cd0*/  @P0 IADD3 R58, PT, PT, -R3, UR5, RZ ;  /* 0x00000005033a0c10 */ /* 0x000fe2000fffe1ff */
[----:B------:R-:W-:Y:S01]  /*0ce0*/  DADD R54, R54, 1 ;  /* 0x3ff0000036367429 */ /* 0x000fe20000000000 */
[--C-:B------:R-:W-:Y:S01]  /*0cf0*/  IMAD.MOV.U32 R40, RZ, RZ, R14.reuse ;  /* 0x000000ffff287224 */ /* 0x100fe200078e000e */
[----:B------:R-:W-:Y:S01]  /*0d00*/  MOV R41, R15 ;  /* 0x0000000f00297202 */ /* 0x000fe20000000f00 */
[----:B------:R-:W-:Y:S01]  /*0d10*/  @P0 IMAD.MOV.U32 R48, RZ, RZ, R14 ;  /* 0x000000ffff300224 */ /* 0x000fe200078e000e */
[----:B------:R-:W-:Y:S01]  /*0d20*/  MOV R38, R10 ;  /* 0x0000000a00267202 */ /* 0x000fe20000000f00 */
[----:B------:R-:W-:-:S02]  /*0d30*/  IMAD.MOV.U32 R36, RZ, RZ, R12 ;  /* 0x000000ffff247224 */ /* 0x000fc400078e000c */
[----:B------:R-:W0:Y:S01]  /*0d40*/  @P0 I2F.F64 R56, R58 ;  /* 0x0000003a00380312 */ /* 0x000e220000201c00 */
[----:B------:R-:W-:Y:S01]  /*0d50*/  IMAD.MOV.U32 R37, RZ, RZ, R13 ;  /* 0x000000ffff257224 */ /* 0x000fe200078e000d */
[----:B------:R-:W-:Y:S01]  /*0d60*/  @P0 MOV R44, R12 ;  /* 0x0000000c002c0202 */ /* 0x000fe20000000f00 */
[----:B------:R-:W-:Y:S01]  /*0d70*/  IMAD.MOV.U32 R39, RZ, RZ, R11 ;  /* 0x000000ffff277224 */ /* 0x000fe200078e000b */
[----:B------:R-:W-:Y:S01]  /*0d80*/  ULOP3.LUT UR4, UR10, 0x7ffffffe, URZ, 0xc0, !UPT ;  /* 0x7ffffffe0a047892 */ /* 0x000fe2000f8ec0ff */
[----:B------:R-:W-:Y:S01]  /*0d90*/  BSSY.RECONVERGENT B0, `(.L_x_77) ;  /* 0x0000030000007945 */ /* 0x000fe20003800200 */
[----:B------:R1:W5:Y:S01]  /*0da0*/  @P0 LDG.E.64 R40, desc[UR8][R22.64] ;  /* 0x0000000816280981 */ /* 0x000362000c1e1b00 */
[----:B------:R-:W-:Y:S01]  /*0db0*/  @P0 IMAD.MOV.U32 R45, RZ, RZ, R13 ;  /* 0x000000ffff2d0224 */ /* 0x000fe200078e000d */
[----:B------:R-:W-:Y:S01]  /*0dc0*/  @P1 MOV R46, R10 ;  /* 0x0000000a002e1202 */ /* 0x000fe20000000f00 */
[----:B------:R-:W-:Y:S01]  /*0dd0*/  @P1 IMAD.MOV.U32 R42, RZ, RZ, R34 ;  /* 0x000000ffff2a1224 */ /* 0x000fe200078e0022 */
[----:B------:R1:W5:Y:S01]  /*0de0*/  @P0 LDG.E.64 R36, desc[UR8][R18.64] ;  /* 0x0000000812240981 */ /* 0x000362000c1e1b00 */
[----:B------:R-:W-:-:S02]  /*0df0*/  @P1 IMAD.MOV.U32 R43, RZ, RZ, R35 ;  /* 0x000000ffff2b1224 */ /* 0x000fc400078e0023 */
[----:B------:R-:W-:Y:S01]  /*0e00*/  @P0 IMAD.MOV.U32 R49, RZ, RZ, R15 ;  /* 0x000000ffff310224 */ /* 0x000fe200078e000f */
[----:B------:R1:W5:Y:S01]  /*0e10*/  @P1 LDG.E.64 R38, desc[UR8][R20.64] ;  /* 0x0000000814261981 */ /* 0x000362000c1e1b00 */
[----:B0-----:R-:W-:Y:S01]  /*0e20*/  FSETP.GEU.AND P3, PT, |R57|, 6.5827683646048100446e-37, PT ;  /* 0x036000003900780b */ /* 0x001fe20003f6e200 */
[----:B------:R-:W-:Y:S02]  /*0e30*/  @P1 IMAD.MOV.U32 R47, RZ, RZ, R11 ;  /* 0x000000ffff2f1224 */ /* 0x000fe400078e000b */
[----:B--2---:R-:W-:Y:S02]  /*0e40*/  @P0 IMAD.IADD R59, R8, 0x1, -R3 ;  /* 0x00000001083b0824 */ /* 0x004fe400078e0a03 */
[----:B------:R-:W-:Y:S02]  /*0e50*/  @P0 IMAD.MOV.U32 R3, RZ, RZ, R8 ;  /* 0x000000ffff030224 */ /* 0x000fe400078e0008 */
[----:B------:R0:W2:Y:S01]  /*0e60*/  @P0 I2F.F64 R32, R59 ;  /* 0x0000003b00200312 */ /* 0x0000a20000201c00 */
[----:B---3--:R-:W-:Y:S01]  /*0e70*/  @P1 IMAD.IADD R12, R9, 0x1, -R2 ;  /* 0x00000001090c1824 */ /* 0x008fe200078e0a02 */
[----:B----4-:R-:W-:Y:S01]  /*0e80*/  @P1 MOV R34, R4 ;  /* 0x0000000400221202 */ /* 0x010fe20000000f00 */
[----:B------:R-:W-:Y:S01]  /*0e90*/  @P1 IMAD.MOV.U32 R35, RZ, RZ, R5 ;  /* 0x000000ffff231224 */ /* 0x000fe200078e0005 */
[----:B0-----:R-:W0:Y:S04]  /*0ea0*/  LDC R59, c[0x0][0x3c0] ;  /* 0x0000f000ff3b7b82 */ /* 0x001e280000000800 */
[----:B------:R3:W4:Y:S08]  /*0eb0*/  @P1 I2F.F64 R28, R12 ;  /* 0x0000000c001c1312 */ /* 0x0007300000201c00 */
[----:B--2---:R-:W2:Y:S01]  /*0ec0*/  MUFU.RCP64H R7, R33 ;  /* 0x0000002100077308 */ /* 0x004ea20000001800 */
[----:B0-----:R-:W-:Y:S01]  /*0ed0*/  @P0 IMAD.WIDE R26, R59, 0x4, R26 ;  /* 0x000000043b1a0825 */ /* 0x001fe200078e021a */
[----:B--2---:R-:W-:-:S03]  /*0ee0*/  DFMA R50, -R32, R6, 1 ;  /* 0x3ff000002032742b */ /* 0x004fc60000000106 */
[----:B-1----:R-:W-:-:S04]  /*0ef0*/  @P0 IMAD.WIDE R22, R59, 0x8, R22 ;  /* 0x000000083b160825 */ /* 0x002fc800078e0216 */
[----:B------:R-:W-:Y:S01]  /*0f00*/  @P0 IMAD.WIDE R18, R59, 0x8, R18 ;  /* 0x000000083b120825 */ /* 0x000fe200078e0212 */
[----:B------:R-:W-:-:S03]  /*0f10*/  DFMA R50, R50, R50, R50 ;  /* 0x000000323232722b */ /* 0x000fc60000000032 */
[----:B------:R-:W-:-:S04]  /*0f20*/  @P1 IMAD.WIDE R24, R59, 0x4, R24 ;  /* 0x000000043b181825 */ /* 0x000fc800078e0218 */
[----:B------:R-:W-:Y:S01]  /*0f30*/  @P1 IMAD.WIDE R20, R59, 0x8, R20 ;  /* 0x000000083b141825 */ /* 0x000fe200078e0214 */
[----:B------:R-:W-:-:S03]  /*0f40*/  DFMA R50, R6, R50, R6 ;  /* 0x000000320632722b */ /* 0x000fc60000000006 */
[----:B------:R-:W-:-:S04]  /*0f50*/  @P1 IMAD.WIDE R16, R59, 0x8, R16 ;  /* 0x000000083b101825 */ /* 0x000fc800078e0210 */
[----:B---3--:R-:W-:Y:S01]  /*0f60*/  IMAD.WIDE R12, R59, 0x8, R30 ;  /* 0x000000083b0c7825 */ /* 0x008fe200078e021e */
[----:B------:R-:W-:-:S08]  /*0f70*/  DFMA R6, -R32, R50, 1 ;  /* 0x3ff000002006742b */ /* 0x000fd00000000132 */
[----:B------:R-:W-:-:S08]  /*0f80*/  DFMA R52, R50, R6, R50 ;  /* 0x000000063234722b */ /* 0x000fd00000000032 */
[----:B------:R-:W-:-:S08]  /*0f90*/  DMUL R6, R52, R56 ;  /* 0x0000003834067228 */ /* 0x000fd00000000000 */
[----:B------:R-:W-:-:S08]  /*0fa0*/  DFMA R50, -R32, R6, R56 ;  /* 0x000000062032722b */ /* 0x000fd00000000138 */
[----:B------:R-:W-:Y:S01]  /*0fb0*/  DFMA R6, R52, R50, R6 ;  /* 0x000000323406722b */ /* 0x000fe20000000006 */
[----:B------:R-:W-:Y:S02]  /*0fc0*/  @P1 IADD3 R50, PT, PT, -R2, UR5, RZ ;  /* 0x0000000502321c10 */ /* 0x000fe4000fffe1ff */
[----:B------:R-:W-:Y:S02]  /*0fd0*/  @P1 MOV R2, R9 ;  /* 0x0000000900021202 */ /* 0x000fe40000000f00 */
[----:B------:R0:W1:Y:S05]  /*0fe0*/  @P1 I2F.F64 R54, R50 ;  /* 0x0000003200361312 */ /* 0x00006a0000201c00 */
[----:B------:R-:W-:-:S05]  /*0ff0*/  FFMA R14, RZ, R33, R7 ;  /* 0x00000021ff0e7223 */ /* 0x000fca0000000007 */
[----:B------:R-:W-:-:S13]  /*1000*/  FSETP.GT.AND P2, PT, |R14|, 1.469367938527859385e-39, PT ;  /* 0x001000000e00780b */ /* 0x000fda0003f44200 */
[----:B01--4-:R-:W-:Y:S05]  /*1010*/  @P2 BRA P3, `(.L_x_78) ;  /* 0x00000000001c2947 */ /* 0x013fea0001800000 */
[----:B------:R-:W-:Y:S01]  /*1020*/  IMAD.MOV.U32 R6, RZ, RZ, R56 ;  /* 0x000000ffff067224 */ /* 0x000fe200078e0038 */
[----:B------:R-:W-:Y:S01]  /*1030*/  MOV R5, R57 ;  /* 0x0000003900057202 */ /* 0x000fe20000000f00 */
[----:B------:R-:W-:Y:S01]  /*1040*/  IMAD.MOV.U32 R52, RZ, RZ, R32 ;  /* 0x000000ffff347224 */ /* 0x000fe200078e0020 */
[----:B------:R-:W-:Y:S01]  /*1050*/  MOV R4, 0x1080 ;  /* 0x0000108000047802 */ /* 0x000fe20000000f00 */
[----:B------:R-:W-:-:S07]  /*1060*/  IMAD.MOV.U32 R53, RZ, RZ, R33 ;  /* 0x000000ffff357224 */ /* 0x000fce00078e0021 */
[----:B-----5:R-:W-:Y:S05]  /*1070*/  CALL.REL.NOINC `($__internal_4_$__cuda_sm20_div_rn_f64_full) ;  /* 0x0000000c00007944 */ /* 0x020fea0003c00000 */
[----:B------:R-:W-:-:S07]  /*1080*/  MOV R7, R5 ;  /* 0x0000000500077202 */ /* 0x000fce0000000f00 */
.L_x_78:
[----:B------:R-:W-:Y:S05]  /*1090*/  BSYNC.RECONVERGENT B0 ;  /* 0x0000000000007941 */ /* 0x000fea0003800200 */
.L_x_77:
        /* <DEDUP_REMOVED lines=29> */
[----:B------:R-:W-:Y:S01]  /*1270*/  IMAD.MOV.U32 R6, RZ, RZ, R54 ;  /* 0x000000ffff067224 */ /* 0x000fe200078e0036 */
[----:B------:R-:W-:Y:S01]  /*1280*/  MOV R5, R55 ;  /* 0x0000003700057202 */ /* 0x000fe20000000f00 */
[----:B------:R-:W-:Y:S01]  /*1290*/  IMAD.MOV.U32 R52, RZ, RZ, R28 ;  /* 0x000000ffff347224 */ /* 0x000fe200078e001c */
[----:B------:R-:W-:Y:S01]  /*12a0*/  MOV R4, 0x12d0 ;  /* 0x000012d000047802 */ /* 0x000fe20000000f00 */
[----:B------:R-:W-:-:S07]  /*12b0*/  IMAD.MOV.U32 R53, RZ, RZ, R29 ;  /* 0x000000ffff357224 */ /* 0x000fce00078e001d */
[----:B------:R-:W-:Y:S05]  /*12c0*/  CALL.REL.NOINC `($__internal_4_$__cuda_sm20_div_rn_f64_full) ;  /* 0x00000008006c7944 */ /* 0x000fea0003c00000 */
[----:B------:R-:W-:-:S07]  /*12d0*/  MOV R4, R6 ;  /* 0x0000000600047202 */ /* 0x000fce0000000f00 */
.L_x_80:
[----:B------:R-:W-:Y:S05]  /*12e0*/  BSYNC.RECONVERGENT B0 ;  /* 0x0000000000007941 */ /* 0x000fea0003800200 */
.L_x_79:
[----:B------:R-:W2:Y:S01]  /*12f0*/  LDG.E.64 R6, desc[UR8][R12.64] ;  /* 0x000000080c067981 */ /* 0x000ea2000c1e1b00 */
[C---:B------:R-:W-:Y:S01]  /*1300*/  DADD R8, -R4.reuse, 1 ;  /* 0x3ff0000004087429 */ /* 0x040fe20000000100 */
[----:B------:R-:W-:Y:S01]  /*1310*/  UMOV UR6, 0x55555555 ;  /* 0x5555555500067882 */ /* 0x000fe20000000000 */
[----:B------:R-:W-:Y:S01]  /*1320*/  DMUL R50, R4, R4 ;  /* 0x0000000404327228 */ /* 0x000fe20000000000 */
[----:B------:R-:W-:Y:S01]  /*1330*/  UMOV UR7, 0x3fc55555 ;  /* 0x3fc5555500077882 */ /* 0x000fe20000000000 */
[----:B------:R-:W-:Y:S01]  /*1340*/  VIADD R0, R0, 0x2 ;  /* 0x0000000200007836 */ /* 0x000fe20000000000 */
[----:B------:R-:W-:Y:S01]  /*1350*/  UIADD3 UR5, UPT, UPT, UR5, 0x2, URZ ;  /* 0x0000000205057890 */ /* 0x000fe2000fffe0ff */
[----:B------:R-:W-:Y:S02]  /*1360*/  DADD R56, R56, 1 ;  /* 0x3ff0000038387429 */ /* 0x000fe40000000000 */
[----:B------:R-:W-:Y:S01]  /*1370*/  DMUL R14, R8, R8 ;  /* 0x00000008080e7228 */ /* 0x000fe20000000000 */
[----:B------:R-:W-:Y:S01]  /*1380*/  ISETP.NE.AND P0, PT, R0, RZ, PT ;  /* 0x000000ff0000720c */ /* 0x000fe20003f05270 */
[----:B------:R-:W-:-:S02]  /*1390*/  DFMA R50, R50, R4, -R4 ;  /* 0x000000043232722b */ /* 0x000fc40000000804 */
[----:B------:R-:W-:-:S04]  /*13a0*/  DADD R54, R54, 1 ;  /* 0x3ff0000036367429 */ /* 0x000fc80000000000 */
[----:B------:R-:W-:Y:S02]  /*13b0*/  DFMA R14, R8, R14, -R8 ;  /* 0x0000000e080e722b */ /* 0x000fe40000000808 */
[----:B------:R-:W-:-:S06]  /*13c0*/  DMUL R8, R46, R8 ;  /* 0x000000082e087228 */ /* 0x000fcc0000000000 */
[----:B------:R-:W-:Y:S02]  /*13d0*/  DMUL R14, R42, R14 ;  /* 0x0000000e2a0e7228 */ /* 0x000fe40000000000 */
[----:B------:R-:W-:Y:S01]  /*13e0*/  DFMA R8, R38, R4, R8 ;  /* 0x000000042608722b */ /* 0x000fe20000000008 */
[----:B------:R-:W0:Y:S05]  /*13f0*/  LDC R5, c[0x0][0x3c0] ;  /* 0x0000f000ff057b82 */ /* 0x000e2a0000000800 */
[----:B------:R-:W-:-:S08]  /*1400*/  DFMA R14, R34, R50, R14 ;  /* 0x00000032220e722b */ /* 0x000fd0000000000e */
[----:B------:R-:W-:-:S08]  /*1410*/  DMUL R14, R28, R14 ;  /* 0x0000000e1c0e7228 */ /* 0x000fd00000000000 */
[----:B------:R-:W-:Y:S01]  /*1420*/  DMUL R14, R28, R14 ;  /* 0x0000000e1c0e7228 */ /* 0x000fe20000000000 */
[----:B0-----:R-:W-:-:S07]  /*1430*/  IMAD.WIDE R30, R5, 0x10, R30 ;  /* 0x00000010051e7825 */ /* 0x001fce00078e021e */
[----:B------:R-:W-:-:S08]  /*1440*/  DFMA R8, R14, UR6, R8 ;  /* 0x000000060e087c2b */ /* 0x000fd00008000008 */
[----:B------:R-:W-:-:S08]  /*1450*/  DADD R8, R10, R8 ;  /* 0x000000000a087229 */ /* 0x000fd00000000008 */
[----:B--2---:R-:W-:-:S07]  /*1460*/  DFMA R6, R8, -0.5, R6 ;  /* 0xbfe000000806782b */ /* 0x004fce0000000006 */
[----:B------:R4:W-:Y:S01]  /*1470*/  STG.E.64 desc[UR8][R12.64], R6 ;  /* 0x000000060c007986 */ /* 0x0009e2000c101b08 */
[----:B------:R-:W-:Y:S05]  /*1480*/  @P0 BRA `(.L_x_81) ;  /* 0xfffffff000040947 */ /* 0x000fea000383ffff */
.L_x_72:
[----:B------:R-:W3:Y:S02]  /*1490*/  LDCU UR5, c[0x0][0x3b8] ;  /* 0x00007700ff0577ac */ /* 0x000ee40008000800 */
[----:B---3--:R-:W-:-:S04]  /*14a0*/  ULOP3.LUT UR5, UR5, 0x1, URZ, 0xc0, !UPT ;  /* 0x0000000105057892 */ /* 0x008fc8000f8ec0ff */
[----:B------:R-:W-:-:S09]  /*14b0*/  UISETP.NE.U32.AND UP0, UPT, UR5, 0x1, UPT ;  /* 0x000000010500788c */ /* 0x000fd2000bf05070 */
[----:B------:R-:W-:Y:S05]  /*14c0*/  BRA.U UP0, `(.L_x_82) ;  /* 0x0000000500c07547 */ /* 0x000fea000b800000 */
[----:B------:R-:W-:-:S13]  /*14d0*/  ISETP.LT.AND P0, PT, R3, UR4, PT ;  /* 0x0000000403007c0c */ /* 0x000fda000bf01270 */
[----:B------:R-:W3:Y:S01]  /*14e0*/  @P0 LDG.E R26, desc[UR8][R26.64] ;  /* 0x000000081a1a0981 */ /* 0x000ee2000c1e1900 */
[----:B------:R-:W-:-:S13]  /*14f0*/  ISETP.LT.AND P1, PT, R2, UR4, PT ;  /* 0x0000000402007c0c */ /* 0x000fda000bf21270 */
[----:B------:R-:W2:Y:S01]  /*1500*/  @P1 LDG.E R25, desc[UR8][R24.64] ;  /* 0x0000000818191981 */ /* 0x000ea2000c1e1900 */
[----:B-----5:R-:W-:Y:S01]  /*1510*/  IMAD.MOV.U32 R10, RZ, RZ, R36 ;  /* 0x000000ffff0a7224 */ /* 0x020fe200078e0024 */
[----:B-1----:R-:W-:Y:S01]  /*1520*/  MOV R11, R37 ;  /* 0x00000025000b7202 */ /* 0x002fe20000000f00 */
[----:B------:R-:W-:Y:S01]  /*1530*/  IMAD.MOV.U32 R14, RZ, RZ, R40 ;  /* 0x000000ffff0e7224 */ /* 0x000fe200078e0028 */
[----:B----4-:R-:W-:Y:S01]  /*1540*/  MOV R12, R38 ;  /* 0x00000026000c7202 */ /* 0x010fe20000000f00 */
[----:B------:R-:W-:Y:S01]  /*1550*/  IMAD.MOV.U32 R15, RZ, RZ, R41 ;  /* 0x000000ffff0f7224 */ /* 0x000fe200078e0029 */
[----:B------:R-:W4:Y:S01]  /*1560*/  @P1 LDG.E.64 R16, desc[UR8][R16.64] ;  /* 0x0000000810101981 */ /* 0x000f22000c1e1b00 */
[----:B------:R-:W-:-:S03]  /*1570*/  IMAD.MOV.U32 R13, RZ, RZ, R39 ;  /* 0x000000ffff0d7224 */ /* 0x000fc600078e0027 */
[----:B------:R1:W5:Y:S04]  /*1580*/  @P0 LDG.E.64 R10, desc[UR8][R18.64] ;  /* 0x00000008120a0981 */ /* 0x000368000c1e1b00 */
[----:B------:R1:W5:Y:S04]  /*1590*/  @P0 LDG.E.64 R14, desc[UR8][R22.64] ;  /* 0x00000008160e0981 */ /* 0x000368000c1e1b00 */
[----:B------:R1:W5:Y:S01]  /*15a0*/  @P1 LDG.E.64 R12, desc[UR8][R20.64] ;  /* 0x00000008140c1981 */ /* 0x000362000c1e1b00 */
[----:B------:R-:W-:Y:S01]  /*15b0*/  HFMA2 R4, -RZ, RZ, 0, 5.9604644775390625e-08 ;  /* 0x00000001ff047431 */ /* 0x000fe200000001ff */
[----:B------:R-:W-:Y:S01]  /*15c0*/  @P1 IADD3 R0, PT, PT, -R2, UR4, RZ ;  /* 0x0000000402001c10 */ /* 0x000fe2000fffe1ff */
[----:B------:R-:W-:Y:S01]  /*15d0*/  BSSY.RECONVERGENT B0, `(.L_x_83) ;  /* 0x0000026000007945 */ /* 0x000fe20003800200 */
[----:B------:R-:W-:Y:S01]  /*15e0*/  @P1 IMAD.MOV.U32 R42, RZ, RZ, R34 ;  /* 0x000000ffff2a1224 */ /* 0x000fe200078e0022 */
[----:B------:R-:W-:Y:S01]  /*15f0*/  @P1 MOV R43, R35 ;  /* 0x00000023002b1202 */ /* 0x000fe20000000f00 */
[----:B------:R-:W-:Y:S01]  /*1600*/  @P1 I2F.F64 R54, R0 ;  /* 0x0000000000361312 */ /* 0x000fe20000201c00 */
[----:B------:R-:W-:Y:S01]  /*1610*/  @P0 IMAD.MOV.U32 R44, RZ, RZ, R36 ;  /* 0x000000ffff2c0224 */ /* 0x000fe200078e0024 */
[----:B------:R-:W-:Y:S01]  /*1620*/  @P0 MOV R45, R37 ;  /* 0x00000025002d0202 */ /* 0x000fe20000000f00 */
[----:B------:R-:W-:Y:S01]  /*1630*/  @P0 IMAD.MOV.U32 R48, RZ, RZ, R40 ;  /* 0x000000ffff300224 */ /* 0x000fe200078e0028 */
[----:B------:R-:W-:Y:S01]  /*1640*/  @P1 MOV R46, R38 ;  /* 0x00000026002e1202 */ /* 0x000fe20000000f00 */
[----:B------:R-:W-:-:S02]  /*1650*/  @P0 IMAD.MOV.U32 R49, RZ, RZ, R41 ;  /* 0x000000ffff310224 */ /* 0x000fc400078e0029 */
[----:B------:R-:W-:Y:S02]  /*1660*/  @P1 IMAD.MOV.U32 R47, RZ, RZ, R39 ;  /* 0x000000ffff2f1224 */ /* 0x000fe400078e0027 */
[----:B---3--:R-:W-:Y:S01]  /*1670*/  @P0 IMAD.IADD R26, R26, 0x1, -R3 ;  /* 0x000000011a1a0824 */ /* 0x008fe200078e0a03 */
[----:B------:R-:W-:-:S03]  /*1680*/  @P0 IADD3 R3, PT, PT, -R3, UR4, RZ ;  /* 0x0000000403030c10 */ /* 0x000fc6000fffe1ff */
[----:B0-----:R-:W0:Y:S08]  /*1690*/  @P0 I2F.F64 R32, R26 ;  /* 0x0000001a00200312 */ /* 0x001e300000201c00 */
[----:B------:R-:W3:Y:S01]  /*16a0*/  @P0 I2F.F64 R56, R3 ;  /* 0x0000000300380312 */ /* 0x000ee20000201c00 */
[----:B--2---:R-:W-:-:S07]  /*16b0*/  @P1 IMAD.IADD R25, R25, 0x1, -R2 ;  /* 0x0000000119191824 */ /* 0x004fce00078e0a02 */
[----:B0-----:R-:W0:Y:S01]  /*16c0*/  MUFU.RCP64H R5, R33 ;  /* 0x0000002100057308 */ /* 0x001e220000001800 */
[----:B----4-:R-:W-:Y:S02]  /*16d0*/  @P1 IMAD.MOV.U32 R34, RZ, RZ, R16 ;  /* 0x000000ffff221224 */ /* 0x010fe400078e0010 */
[----:B------:R-:W-:Y:S01]  /*16e0*/  @P1 IMAD.MOV.U32 R35, RZ, RZ, R17 ;  /* 0x000000ffff231224 */ /* 0x000fe200078e0011 */
[----:B---3--:R-:W-:-:S04]  /*16f0*/  FSETP.GEU.AND P3, PT, |R57|, 6.5827683646048100446e-37, PT ;  /* 0x036000003900780b */ /* 0x008fc80003f6e200 */
[----:B------:R1:W2:Y:S01]  /*1700*/  @P1 I2F.F64 R28, R25 ;  /* 0x00000019001c1312 */ /* 0x0002a20000201c00 */
[----:B0-----:R-:W-:-:S08]  /*1710*/  DFMA R6, R4, -R32, 1 ;  /* 0x3ff000000406742b */ /* 0x001fd00000000820 */
[----:B------:R-:W-:-:S08]  /*1720*/  DFMA R6, R6, R6, R6 ;  /* 0x000000060606722b */ /* 0x000fd00000000006 */
[----:B------:R-:W-:-:S08]  /*1730*/  DFMA R6, R4, R6, R4 ;  /* 0x000000060406722b */ /* 0x000fd00000000004 */
[----:B------:R-:W-:-:S08]  /*1740*/  DFMA R4, R6, -R32, 1 ;  /* 0x3ff000000604742b */ /* 0x000fd00000000820 */
[----:B------:R-:W-:-:S08]  /*1750*/  DFMA R4, R6, R4, R6 ;  /* 0x000000040604722b */ /* 0x000fd00000000006 */
[----:B------:R-:W-:-:S08]  /*1760*/  DMUL R6, R4, R56 ;  /* 0x0000003804067228 */ /* 0x000fd00000000000 */
[----:B------:R-:W-:-:S08]  /*1770*/  DFMA R8, R6, -R32, R56 ;  /* 0x800000200608722b */ /* 0x000fd00000000038 */
[----:B------:R-:W-:-:S10]  /*1780*/  DFMA R6, R4, R8, R6 ;  /* 0x000000080406722b */ /* 0x000fd40000000006 */
[----:B------:R-:W-:-:S05]  /*1790*/  FFMA R4, RZ, R33, R7 ;  /* 0x00000021ff047223 */ /* 0x000fca0000000007 */
[----:B------:R-:W-:-:S13]  /*17a0*/  FSETP.GT.AND P2, PT, |R4|, 1.469367938527859385e-39, PT ;  /* 0x001000000400780b */ /* 0x000fda0003f44200 */
[----:B-12---:R-:W-:Y:S05]  /*17b0*/  @P2 BRA P3, `(.L_x_84) ;  /* 0x00000000001c2947 */ /* 0x006fea0001800000 */
[----:B------:R-:W-:Y:S01]  /*17c0*/  MOV R6, R56 ;  /* 0x0000003800067202 */ /* 0x000fe20000000f00 */
[----:B------:R-:W-:Y:S01]  /*17d0*/  IMAD.MOV.U32 R5, RZ, RZ, R57 ;  /* 0x000000ffff057224 */ /* 0x000fe200078e0039 */
[----:B------:R-:W-:Y:S01]  /*17e0*/  MOV R53, R33 ;  /* 0x0000002100357202 */ /* 0x000fe20000000f00 */
[----:B------:R-:W-:Y:S01]  /*17f0*/  IMAD.MOV.U32 R52, RZ, RZ, R32 ;  /* 0x000000ffff347224 */ /* 0x000fe200078e0020 */
[----:B------:R-:W-:-:S07]  /*1800*/  MOV R4, 0x1820 ;  /* 0x0000182000047802 */ /* 0x000fce0000000f00 */
[----:B-----5:R-:W-:Y:S05]  /*1810*/  CALL.REL.NOINC `($__internal_4_$__cuda_sm20_div_rn_f64_full) ;  /* 0x0000000400187944 */ /* 0x020fea0003c00000 */
[----:B------:R-:W-:-:S07]  /*1820*/  IMAD.MOV.U32 R7, RZ, RZ, R5 ;  /* 0x000000ffff077224 */ /* 0x000fce00078e0005 */
.L_x_84:
[----:B------:R-:W-:Y:S05]  /*1830*/  BSYNC.RECONVERGENT B0 ;  /* 0x0000000000007941 */ /* 0x000fea0003800200 */
.L_x_83:
[----:B------:R-:W0:Y:S01]  /*1840*/  MUFU.RCP64H R3, R29 ;  /* 0x0000001d00037308 */ /* 0x000e220000001800 */
[----:B------:R-:W-:Y:S01]  /*1850*/  IMAD.MOV.U32 R2, RZ, RZ, 0x1 ;  /* 0x00000001ff027424 */ /* 0x000fe200078e00ff */
[----:B------:R-:W-:Y:S01]  /*1860*/  FSETP.GEU.AND P1, PT, |R55|, 6.5827683646048100446e-37, PT ;  /* 0x036000003700780b */ /* 0x000fe20003f2e200 */
[----:B------:R-:W-:Y:S01]  /*1870*/  UMOV UR6, 0x55555555 ;  /* 0x5555555500067882 */ /* 0x000fe20000000000 */
[----:B------:R-:W-:Y:S01]  /*1880*/  UMOV UR7, 0x3fc55555 ;  /* 0x3fc5555500077882 */ /* 0x000fe20000000000 */
[----:B------:R-:W-:Y:S02]  /*1890*/  BSSY.RECONVERGENT B0, `(.L_x_85) ;  /* 0x000001f000007945 */ /* 0x000fe40003800200 */
[----:B0-----:R-:W-:-:S08]  /*18a0*/  DFMA R4, R2, -R28, 1 ;  /* 0x3ff000000204742b */ /* 0x001fd0000000081c */
[----:B------:R-:W-:-:S08]  /*18b0*/  DFMA R4, R4, R4, R4 ;  /* 0x000000040404722b */ /* 0x000fd00000000004 */
[----:B------:R-:W-:Y:S02]  /*18c0*/  DFMA R8, R2, R4, R2 ;  /* 0x000000040208722b */ /* 0x000fe40000000002 */
[----:B------:R-:W-:-:S06]  /*18d0*/  DADD R2, -R6, 1 ;  /* 0x3ff0000006027429 */ /* 0x000fcc0000000100 */
[----:B------:R-:W-:Y:S02]  /*18e0*/  DFMA R16, R8, -R28, 1 ;  /* 0x3ff000000810742b */ /* 0x000fe4000000081c */
[C---:B------:R-:W-:Y:S02]  /*18f0*/  DMUL R4, R2.reuse, R2 ;  /* 0x0000000202047228 */ /* 0x040fe40000000000 */
[----:B------:R-:W-:-:S04]  /*1900*/  DMUL R48, R2, R48 ;  /* 0x0000003002307228 */ /* 0x000fc80000000000 */
[----:B------:R-:W-:Y:S02]  /*1910*/  DFMA R16, R8, R16, R8 ;  /* 0x000000100810722b */ /* 0x000fe40000000008 */
[----:B------:R-:W-:Y:S02]  /*1920*/  DMUL R8, R6, R6 ;  /* 0x0000000606087228 */ /* 0x000fe40000000000 */
[----:B------:R-:W-:Y:S02]  /*1930*/  DFMA R4, R2, R4, -R2 ;  /* 0x000000040204722b */ /* 0x000fe40000000802 */
[----:B-----5:R-:W-:Y:S02]  /*1940*/  DFMA R2, R6, R14, R48 ;  /* 0x0000000e0602722b */ /* 0x020fe40000000030 */
[----:B------:R-:W-:Y:S02]  /*1950*/  DMUL R18, R16, R54 ;  /* 0x0000003610127228 */ /* 0x000fe40000000000 */
[----:B------:R-:W-:-:S02]  /*1960*/  DFMA R8, R8, R6, -R6 ;  /* 0x000000060808722b */ /* 0x000fc40000000806 */
[----:B------:R-:W-:-:S04]  /*1970*/  DMUL R4, R4, R44 ;  /* 0x0000002c04047228 */ /* 0x000fc80000000000 */
[----:B------:R-:W-:-:S04]  /*1980*/  DFMA R20, R18, -R28, R54 ;  /* 0x8000001c1214722b */ /* 0x000fc80000000036 */
        /* <DEDUP_REMOVED lines=15> */
.L_x_86:
[----:B------:R-:W-:Y:S05]  /*1a80*/  BSYNC.RECONVERGENT B0 ;  /* 0x0000000000007941 */ /* 0x000fea0003800200 */
.L_x_85:
[----:B------:R-:W2:Y:S01]  /*1a90*/  LDG.E.64 R14, desc[UR8][R30.64] ;  /* 0x000000081e0e7981 */ /* 0x000ea2000c1e1b00 */
[C---:B------:R-:W-:Y:S01]  /*1aa0*/  DADD R6, -R4.reuse, 1 ;  /* 0x3ff0000004067429 */ /* 0x040fe20000000100 */
[----:B------:R-:W-:Y:S01]  /*1ab0*/  UMOV UR6, 0x55555555 ;  /* 0x5555555500067882 */ /* 0x000fe20000000000 */
[----:B------:R-:W-:Y:S01]  /*1ac0*/  DMUL R10, R4, R4 ;  /* 0x00000004040a7228 */ /* 0x000fe20000000000 */
[----:B------:R-:W-:Y:S01]  /*1ad0*/  UMOV UR7, 0x3fc55555 ;  /* 0x3fc5555500077882 */ /* 0x000fe20000000000 */
[----:B------:R-:W-:Y:S02]  /*1ae0*/  DADD R56, R56, 1 ;  /* 0x3ff0000038387429 */ /* 0x000fe40000000000 */
[----:B------:R-:W-:Y:S02]  /*1af0*/  DADD R54, R54, 1 ;  /* 0x3ff0000036367429 */ /* 0x000fe40000000000 */
[----:B------:R-:W-:Y:S02]  /*1b00*/  DMUL R8, R6, R6 ;  /* 0x0000000606087228 */ /* 0x000fe40000000000 */
[----:B------:R-:W-:-:S02]  /*1b10*/  DFMA R10, R10, R4, -R4 ;  /* 0x000000040a0a722b */ /* 0x000fc40000000804 */
[----:B------:R-:W-:-:S04]  /*1b20*/  DMUL R46, R6, R46 ;  /* 0x0000002e062e7228 */ /* 0x000fc80000000000 */
[----:B------:R-:W-:-:S04]  /*1b30*/  DFMA R8, R6, R8, -R6 ;  /* 0x000000080608722b */ /* 0x000fc80000000806 */
[----:B------:R-:W-:-:S04]  /*1b40*/  DFMA R12, R4, R12, R46 ;  /* 0x0000000c040c722b */ /* 0x000fc8000000002e */
[----:B------:R-:W-:-:S08]  /*1b50*/  DMUL R8, R8, R42 ;  /* 0x0000002a08087228 */ /* 0x000fd00000000000 */
[----:B------:R-:W-:-:S08]  /*1b60*/  DFMA R8, R10, R34, R8 ;  /* 0x000000220a08722b */ /* 0x000fd00000000008 */
[----:B------:R-:W-:-:S08]  /*1b70*/  DMUL R8, R8, R28 ;  /* 0x0000001c08087228 */ /* 0x000fd00000000000 */
[----:B------:R-:W-:-:S08]  /*1b80*/  DMUL R8, R8, R28 ;  /* 0x0000001c08087228 */ /* 0x000fd00000000000 */
[----:B------:R-:W-:-:S08]  /*1b90*/  DFMA R8, R8, UR6, R12 ;  /* 0x0000000608087c2b */ /* 0x000fd0000800000c */
[----:B------:R-:W-:-:S08]  /*1ba0*/  DADD R2, R2, R8 ;  /* 0x0000000002027229 */ /* 0x000fd00000000008 */
[----:B--2---:R-:W-:-:S07]  /*1bb0*/  DFMA R2, R2, -0.5, R14 ;  /* 0xbfe000000202782b */ /* 0x004fce000000000e */
[----:B------:R3:W-:Y:S04]  /*1bc0*/  STG.E.64 desc[UR8][R30.64], R2 ;  /* 0x000000021e007986 */ /* 0x0007e8000c101b08 */
.L_x_82:
[----:B------:R-:W3:Y:S01]  /*1bd0*/  S2R R0, SR_TID.X ;  /* 0x0000000000007919 */ /* 0x000ee20000002100 */
[----:B------:R-:W0:Y:S01]  /*1be0*/  S2UR UR6, SR_CgaCtaId ;  /* 0x00000000000679c3 */ /* 0x000e220000008800 */
[----:B------:R-:W-:Y:S02]  /*1bf0*/  UMOV UR5, 0x400 ;  /* 0x0000040000057882 */ /* 0x000fe40000000000 */
[----:B------:R-:W-:Y:S02]  /*1c00*/  UIADD3 UR7, UPT, UPT, UR5, 0x200, URZ ;  /* 0x0000020005077890 */ /* 0x000fe4000fffe0ff */
[----:B0-----:R-:W-:Y:S02]  /*1c10*/  ULEA UR5, UR6, UR5, 0x18 ;  /* 0x0000000506057291 */ /* 0x001fe4000f8ec0ff */
[----:B------:R-:W-:-:S04]  /*1c20*/  ULEA UR7, UR6, UR7, 0x18 ;  /* 0x0000000706077291 */ /* 0x000fc8000f8ec0ff */
[C---:B---3--:R-:W-:Y:S02]  /*1c30*/  LEA R3, R0.reuse, UR5, 0x3 ;  /* 0x0000000500037c11 */ /* 0x048fe4000f8e18ff */
[----:B------:R-:W-:-:S03]  /*1c40*/  LEA R5, R0, UR7, 0x3 ;  /* 0x0000000700057c11 */ /* 0x000fc6000f8e18ff */
[----:B------:R-:W-:Y:S04]  /*1c50*/  STS.64 [R3], R56 ;  /* 0x0000003803007388 */ /* 0x000fe80000000a00 */
[----:B------:R-:W-:Y:S01]  /*1c60*/  STS.64 [R5], R54 ;  /* 0x0000003605007388 */ /* 0x000fe20000000a00 */
[----:B------:R-:W-:Y:S05]  /*1c70*/  EXIT ;  /* 0x000000000000794d */ /* 0x000fea0003800000 */
        .weak           $__internal_4_$__cuda_sm20_div_rn_f64_full
        .type           $__internal_4_$__cuda_sm20_div_rn_f64_full,@function
        .size           $__internal_4_$__cuda_sm20_div_rn_f64_full,(.L_x_760 - $__internal_4_$__cuda_sm20_div_rn_f64_full)
$__internal_4_$__cuda_sm20_div_rn_f64_full:
        /* <DEDUP_REMOVED lines=8> */
[C---:B------:R-:W-:Y:S02]  /*1d00*/  FSETP.GEU.AND P2, PT, |R61|.reuse, 1.469367938527859385e-39, PT ;  /* 0x001000003d00780b */ /* 0x040fe40003f4e200 */
[----:B------:R-:W-:-:S02]  /*1d10*/  LOP3.LUT R5, R61, 0x7ff00000, RZ, 0xc0, !PT ;  /* 0x7ff000003d057812 */ /* 0x000fc400078ec0ff */
[----:B------:R-:W-:Y:S01]  /*1d20*/  LOP3.LUT R8, R53, 0x7ff00000, RZ, 0xc0, !PT ;  /* 0x7ff0000035087812 */ /* 0x000fe200078ec0ff */
[----:B------:R-:W-:-:S03]  /*1d30*/  @!P0 DMUL R50, R52, 8.98846567431157953865e+307 ;  /* 0x7fe0000034328828 */ /* 0x000fc60000000000 */
[----:B------:R-:W-:-:S03]  /*1d40*/  ISETP.GE.U32.AND P1, PT, R5, R8, PT ;  /* 0x000000080500720c */ /* 0x000fc60003f26070 */
[----:B------:R-:W0:Y:S02]  /*1d50*/  MUFU.RCP64H R59, R51 ;  /* 0x00000033003b7308 */ /* 0x000e240000001800 */
[----:B------:R-:W-:Y:S01]  /*1d60*/  @!P2 LOP3.LUT R6, R53, 0x7ff00000, RZ, 0xc0, !PT ;  /* 0x7ff000003506a812 */ /* 0x000fe200078ec0ff */
[----:B------:R-:W-:Y:S01]  /*1d70*/  @!P2 IMAD.MOV.U32 R64, RZ, RZ, RZ ;  /* 0x000000ffff40a224 */ /* 0x000fe200078e00ff */
[----:B------:R-:W-:Y:S02]  /*1d80*/  @!P0 LOP3.LUT R8, R51, 0x7ff00000, RZ, 0xc0, !PT ;  /* 0x7ff0000033088812 */ /* 0x000fe400078ec0ff */
[----:B------:R-:W-:Y:S02]  /*1d90*/  @!P2 ISETP.GE.U32.AND P3, PT, R5, R6, PT ;  /* 0x000000060500a20c */ /* 0x000fe40003f66070 */
[----:B------:R-:W-:-:S04]  /*1da0*/  MOV R6, 0x1ca00000 ;  /* 0x1ca0000000067802 */ /* 0x000fc80000000f00 */
[C---:B------:R-:W-:Y:S02]  /*1db0*/  @!P2 SEL R9, R6.reuse, 0x63400000, !P3 ;  /* 0x634000000609a807 */ /* 0x040fe40005800000 */
[----:B------:R-:W-:Y:S02]  /*1dc0*/  SEL R7, R6, 0x63400000, !P1 ;  /* 0x6340000006077807 */ /* 0x000fe40004800000 */
[----:B------:R-:W-:Y:S01]  /*1dd0*/  @!P2 LOP3.LUT R9, R9, 0x80000000, R61, 0xf8, !PT ;  /* 0x800000000909a812 */ /* 0x000fe200078ef83d */
[----:B0-----:R-:W-:-:S03]  /*1de0*/  DFMA R62, R58, -R50, 1 ;  /* 0x3ff000003a3e742b */ /* 0x001fc60000000832 */
[----:B------:R-:W-:-:S05]  /*1df0*/  @!P2 LOP3.LUT R65, R9, 0x100000, RZ, 0xfc, !PT ;  /* 0x001000000941a812 */ /* 0x000fca00078efcff */
[----:B------:R-:W-:-:S08]  /*1e00*/  DFMA R62, R62, R62, R62 ;  /* 0x0000003e3e3e722b */ /* 0x000fd0000000003e */
[----:B------:R-:W-:Y:S01]  /*1e10*/  DFMA R58, R58, R62, R58 ;  /* 0x0000003e3a3a722b */ /* 0x000fe2000000003a */
[----:B------:R-:W-:Y:S01]  /*1e20*/  LOP3.LUT R63, R7, 0x800fffff, R61, 0xf8, !PT ;  /* 0x800fffff073f7812 */ /* 0x000fe200078ef83d */
[----:B------:R-:W-:Y:S01]  /*1e30*/  IMAD.MOV.U32 R62, RZ, RZ, R60 ;  /* 0x000000ffff3e7224 */ /* 0x000fe200078e003c */
[----:B------:R-:W-:-:S05]  /*1e40*/  MOV R7, R5 ;  /* 0x0000000500077202 */ /* 0x000fca0000000f00 */
[----:B------:R-:W-:Y:S02]  /*1e50*/  DFMA R66, R58, -R50, 1 ;  /* 0x3ff000003a42742b */ /* 0x000fe40000000832 */
[----:B------:R-:W-:-:S06]  /*1e60*/  @!P2 DFMA R62, R62, 2, -R64 ;  /* 0x400000003e3ea82b */ /* 0x000fcc0000000840 */
[----:B------:R-:W-:-:S04]  /*1e70*/  DFMA R66, R58, R66, R58 ;  /* 0x000000423a42722b */ /* 0x000fc8000000003a */
[----:B------:R-:W-:-:S04]  /*1e80*/  @!P2 LOP3.LUT R7, R63, 0x7ff00000, RZ, 0xc0, !PT ;  /* 0x7ff000003f07a812 */ /* 0x000fc800078ec0ff */
[----:B------:R-:W-:Y:S01]  /*1e90*/  DMUL R64, R66, R62 ;  /* 0x0000003e42407228 */ /* 0x000fe20000000000 */
[----:B------:R-:W-:-:S05]  /*1ea0*/  VIADD R9, R7, 0xffffffff ;  /* 0xffffffff07097836 */ /* 0x000fca0000000000 */
[----:B------:R-:W-:Y:S02]  /*1eb0*/  ISETP.GT.U32.AND P0, PT, R9, 0x7feffffe, PT ;  /* 0x7feffffe0900780c */ /* 0x000fe40003f04070 */
[----:B------:R-:W-:Y:S01]  /*1ec0*/  IADD3 R9, PT, PT, R8, -0x1, RZ ;  /* 0xffffffff08097810 */ /* 0x000fe20007ffe0ff */
[----:B------:R-:W-:-:S03]  /*1ed0*/  DFMA R58, R64, -R50, R62 ;  /* 0x80000032403a722b */ /* 0x000fc6000000003e */
[----:B------:R-:W-:-:S05]  /*1ee0*/  ISETP.GT.U32.OR P0, PT, R9, 0x7feffffe, P0 ;  /* 0x7feffffe0900780c */ /* 0x000fca0000704470 */
[----:B------:R-:W-:-:S08]  /*1ef0*/  DFMA R58, R66, R58, R64 ;  /* 0x0000003a423a722b */ /* 0x000fd00000000040 */
[----:B------:R-:W-:Y:S05]  /*1f00*/  @P0 BRA `(.L_x_88) ;  /* 0x0000000000740947 */ /* 0x000fea0003800000 */
[----:B------:R-:W-:-:S04]  /*1f10*/  LOP3.LUT R8, R53, 0x7ff00000, RZ, 0xc0, !PT ;  /* 0x7ff0000035087812 */ /* 0x000fc800078ec0ff */
[CC--:B------:R-:W-:Y:S02]  /*1f20*/  VIADDMNMX R7, R5.reuse, -R8.reuse, 0xb9600000, !PT ;  /* 0xb960000005077446 */ /* 0x0c0fe40007800908 */
[----:B------:R-:W-:Y:S01]  /*1f30*/  ISETP.GE.U32.AND P0, PT, R5, R8, PT ;  /* 0x000000080500720c */ /* 0x000fe20003f06070 */
[----:B------:R-:W-:Y:S01]  /*1f40*/  IMAD.MOV.U32 R8, RZ, RZ, RZ ;  /* 0x000000ffff087224 */ /* 0x000fe200078e00ff */
[----:B------:R-:W-:Y:S02]  /*1f50*/  VIMNMX R7, PT, PT, R7, 0x46a00000, PT ;  /* 0x46a0000007077848 */ /* 0x000fe40003fe0100 */
[----:B------:R-:W-:-:S05]  /*1f60*/  SEL R6, R6, 0x63400000, !P0 ;  /* 0x6340000006067807 */ /* 0x000fca0004000000 */
[----:B------:R-:W-:-:S05]  /*1f70*/  IMAD.IADD R6, R7, 0x1, -R6 ;  /* 0x0000000107067824 */ /* 0x000fca00078e0a06 */
[----:B------:R-:W-:-:S06]  /*1f80*/  IADD3 R9, PT, PT, R6, 0x7fe00000, RZ ;  /* 0x7fe0000006097810 */ /* 0x000fcc0007ffe0ff */
[----:B------:R-:W-:-:S10]  /*1f90*/  DMUL R64, R58, R8 ;  /* 0x000000083a407228 */ /* 0x000fd40000000000 */
[----:B------:R-:W-:-:S13]  /*1fa0*/  FSETP.GTU.AND P0, PT, |R65|, 1.469367938527859385e-39, PT ;  /* 0x001000004100780b */ /* 0x000fda0003f0c200 */
[----:B------:R-:W-:Y:S05]  /*1fb0*/  @P0 BRA `(.L_x_89) ;  /* 0x0000000000a80947 */ /* 0x000fea0003800000 */
[----:B------:R-:W-:-:S06]  /*1fc0*/  DFMA R50, R58, -R50, R62 ;  /* 0x800000323a32722b */ /* 0x000fcc000000003e */
[----:B------:R-:W-:-:S04]  /*1fd0*/  MOV R50, RZ ;  /* 0x000000ff00327202 */ /* 0x000fc80000000f00 */
[C---:B------:R-:W-:Y:S02]  /*1fe0*/  FSETP.NEU.AND P0, PT, R51.reuse, RZ, PT ;  /* 0x000000ff3300720b */ /* 0x040fe40003f0d000 */
[----:B------:R-:W-:-:S04]  /*1ff0*/  LOP3.LUT R52, R51, 0x80000000, R53, 0x48, !PT ;  /* 0x8000000033347812 */ /* 0x000fc800078e4835 */
[----:B------:R-:W-:-:S07]  /*2000*/  LOP3.LUT R51, R52, R9, RZ, 0xfc, !PT ;  /* 0x0000000934337212 */ /* 0x000fce00078efcff */
[----:B------:R-:W-:Y:S05]  /*2010*/  @!P0 BRA `(.L_x_89) ;  /* 0x0000000000908947 */ /* 0x000fea0003800000 */
[----:B------:R-:W-:Y:S01]  /*2020*/  IMAD.MOV R9, RZ, RZ, -R6 ;  /* 0x000000ffff097224 */ /* 0x000fe200078e0a06 */
[----:B------:R-:W-:Y:S02]  /*2030*/  MOV R8, RZ ;  /* 0x000000ff00087202 */ /* 0x000fe40000000f00 */
[----:B------:R-:W-:-:S04]  /*2040*/  IADD3 R6, PT, PT, -R6, -0x43300000, RZ ;  /* 0xbcd0000006067810 */ /* 0x000fc80007ffe1ff */
[----:B------:R-:W-:Y:S02]  /*2050*/  DFMA R8, R64, -R8, R58 ;  /* 0x800000084008722b */ /* 0x000fe4000000003a */
[----:B------:R-:W-:-:S08]  /*2060*/  DMUL.RP R58, R58, R50 ;  /* 0x000000323a3a7228 */ /* 0x000fd00000008000 */
[----:B------:R-:W-:Y:S02]  /*2070*/  FSETP.NEU.AND P0, PT, |R9|, R6, PT ;  /* 0x000000060900720b */ /* 0x000fe40003f0d200 */
[----:B------:R-:W-:Y:S02]  /*2080*/  LOP3.LUT R52, R59, R52, RZ, 0x3c, !PT ;  /* 0x000000343b347212 */ /* 0x000fe400078e3cff */
[----:B------:R-:W-:Y:S02]  /*2090*/  FSEL R6, R58, R64, !P0 ;  /* 0x000000403a067208 */ /* 0x000fe40004000000 */
[----:B------:R-:W-:-:S03]  /*20a0*/  FSEL R7, R52, R65, !P0 ;  /* 0x0000004134077208 */ /* 0x000fc60004000000 */
[----:B------:R-:W-:Y:S01]  /*20b0*/  IMAD.MOV.U32 R64, RZ, RZ, R6 ;  /* 0x000000ffff407224 */ /* 0x000fe200078e0006 */
[----:B------:R-:W-:Y:S01]  /*20c0*/  MOV R65, R7 ;  /* 0x0000000700417202 */ /* 0x000fe20000000f00 */
[----:B------:R-:W-:Y:S06]  /*20d0*/  BRA `(.L_x_89) ;  /* 0x0000000000607947 */ /* 0x000fec0003800000 */
.L_x_88:
[----:B------:R-:W-:-:S14]  /*20e0*/  DSETP.NAN.AND P0, PT, R60, R60, PT ;  /* 0x0000003c3c00722a */ /* 0x000fdc0003f08000 */
[----:B------:R-:W-:Y:S05]  /*20f0*/  @P0 BRA `(.L_x_90) ;  /* 0x00000000004c0947 */ /* 0x000fea0003800000 */
[----:B------:R-:W-:-:S14]  /*2100*/  DSETP.NAN.AND P0, PT, R52, R52, PT ;  /* 0x000000343400722a */ /* 0x000fdc0003f08000 */
[----:B------:R-:W-:Y:S05]  /*2110*/  @P0 BRA `(.L_x_91) ;  /* 0x0000000000340947 */ /* 0x000fea0003800000 */
[----:B------:R-:W-:Y:S01]  /*2120*/  ISETP.NE.AND P0, PT, R7, R8, PT ;  /* 0x000000080700720c */ /* 0x000fe20003f05270 */
[----:B------:R-:W-:Y:S01]  /*2130*/  IMAD.MOV.U32 R64, RZ, RZ, 0x0 ;  /* 0x00000000ff407424 */ /* 0x000fe200078e00ff */
[----:B------:R-:W-:-:S11]  /*2140*/  MOV R65, 0xfff80000 ;  /* 0xfff8000000417802 */ /* 0x000fd60000000f00 */
[----:B------:R-:W-:Y:S05]  /*2150*/  @!P0 BRA `(.L_x_89) ;  /* 0x0000000000408947 */ /* 0x000fea0003800000 */
[----:B------:R-:W-:Y:S02]  /*2160*/  ISETP.NE.AND P0, PT, R7, 0x7ff00000, PT ;  /* 0x7ff000000700780c */ /* 0x000fe40003f05270 */
[----:B------:R-:W-:Y:S02]  /*2170*/  LOP3.LUT R53, R61, 0x80000000, R53, 0x48, !PT ;  /* 0x800000003d357812 */ /* 0x000fe400078e4835 */
[----:B------:R-:W-:-:S13]  /*2180*/  ISETP.EQ.OR P0, PT, R8, RZ, !P0 ;  /* 0x000000ff0800720c */ /* 0x000fda0004702670 */
[----:B------:R-:W-:Y:S01]  /*2190*/  @P0 LOP3.LUT R5, R53, 0x7ff00000, RZ, 0xfc, !PT ;  /* 0x7ff0000035050812 */ /* 0x000fe200078efcff */
[----:B------:R-:W-:Y:S01]  /*21a0*/  @!P0 IMAD.MOV.U32 R64, RZ, RZ, RZ ;  /* 0x000000ffff408224 */ /* 0x000fe200078e00ff */
[----:B------:R-:W-:Y:S01]  /*21b0*/  @!P0 MOV R65, R53 ;  /* 0x0000003500418202 */ /* 0x000fe20000000f00 */
[----:B------:R-:W-:Y:S01]  /*21c0*/  @P0 IMAD.MOV.U32 R64, RZ, RZ, RZ ;  /* 0x000000ffff400224 */ /* 0x000fe200078e00ff */
[----:B------:R-:W-:Y:S01]  /*21d0*/  @P0 MOV R65, R5 ;  /* 0x0000000500410202 */ /* 0x000fe20000000f00 */
[----:B------:R-:W-:Y:S06]  /*21e0*/  BRA `(.L_x_89) ;  /* 0x00000000001c7947 */ /* 0x000fec0003800000 */
.L_x_91:
[----:B------:R-:W-:Y:S01]  /*21f0*/  LOP3.LUT R5, R53, 0x80000, RZ, 0xfc, !PT ;  /* 0x0008000035057812 */ /* 0x000fe200078efcff */
[----:B------:R-:W-:-:S03]  /*2200*/  IMAD.MOV.U32 R64, RZ, RZ, R52 ;  /* 0x000000ffff407224 */ /* 0x000fc600078e0034 */
[----:B------:R-:W-:Y:S01]  /*2210*/  MOV R65, R5 ;  /* 0x0000000500417202 */ /* 0x000fe20000000f00 */
[----:B------:R-:W-:Y:S06]  /*2220*/  BRA `(.L_x_89) ;  /* 0x00000000000c7947 */ /* 0x000fec0003800000 */
.L_x_90:
[----:B------:R-:W-:Y:S01]  /*2230*/  LOP3.LUT R5, R61, 0x80000, RZ, 0xfc, !PT ;  /* 0x000800003d057812 */ /* 0x000fe200078efcff */
[----:B------:R-:W-:-:S03]  /*2240*/  IMAD.MOV.U32 R64, RZ, RZ, R60 ;  /* 0x000000ffff407224 */ /* 0x000fc600078e003c */
[----:B------:R-:W-:-:S07]  /*2250*/  MOV R65, R5 ;  /* 0x0000000500417202 */ /* 0x000fce0000000f00 */
.L_x_89:
[----:B------:R-:W-:Y:S05]  /*2260*/  BSYNC.RECONVERGENT B1 ;  /* 0x0000000000017941 */ /* 0x000fea0003800200 */
.L_x_87:
[----:B------:R-:W-:Y:S02]  /*2270*/  HFMA2 R9, -RZ, RZ, 0, 0 ;  /* 0x00000000ff097431 */ /* 0x000fe400000001ff */
[----:B------:R-:W-:Y:S01]  /*2280*/  IMAD.MOV.U32 R8, RZ, RZ, R4 ;  /* 0x000000ffff087224 */ /* 0x000fe200078e0004 */
[----:B------:R-:W-:Y:S01]  /*2290*/  MOV R5, R65 ;  /* 0x0000004100057202 */ /* 0x000fe20000000f00 */
[----:B------:R-:W-:Y:S02]  /*22a0*/  IMAD.MOV.U32 R6, RZ, RZ, R64 ;  /* 0x000000ffff067224 */ /* 0x000fe400078e0040 */
[----:B------:R-:W-:Y:S05]  /*22b0*/  RET.REL.NODEC R8 `(_Z13spline_interpPdPKdS1_S1_S1_PKiS3_iii) ;  /* 0xffffffdc08507950 */ /* 0x000fea0003c3ffff */
.L_x_92:
        /* <DEDUP_REMOVED lines=12> */
.L_x_760:


//--------------------- .text._Z19spline_interp_uplowPdS_PKdS1_S1_S1_S1_PKiS3_iii --------------------------
	.section	.text._Z19spline_interp_uplowPdS_PKdS1_S1_S1_S1_PKiS3_iii,"ax",@progbits
	.align	128
        .global         _Z19spline_interp_uplowPdS_PKdS1_S1_S1_S1_PKiS3_iii
        .type           _Z19spline_interp_uplowPdS_PKdS1_S1_S1_S1_PKiS3_iii,@function
        .size           _Z19spline_interp_uplowPdS_PKdS1_S1_S1_S1_PKiS3_iii,(.L_x_761 - _Z19spline_interp_uplowPdS_PKdS1_S1_S1_S1_PKiS3_iii)
        .other          _Z19spline_interp_uplowPdS_PKdS1_S1_S1_S1_PKiS3_iii,@"STO_CUDA_ENTRY STV_DEFAULT"
_Z19spline_interp_uplowPdS_PKdS1_S1_S1_S1_PKiS3_iii:
.text._Z19spline_interp_uplowPdS_PKdS1_S1_S1_S1_PKiS3_iii:
[----:B------:R-:W-:Y:S01]  /*0000*/  LDC R1, c[0x0][0x37c] ;  /* 0x0000df00ff017b82 */ /* 0x000fe20000000800 */
[----:B------:R-:W0:Y:S07]  /*0010*/  S2R R3, SR_TID.X ;  /* 0x0000000000037919 */ /* 0x000e2e0000002100 */
[----:B------:R-:W1:Y:S01]  /*0020*/  S2UR UR6, SR_CgaCtaId ;  /* 0x00000000000679c3 */ /* 0x000e620000008800 */
[----:B------:R-:W2:Y:S01]  /*0030*/  LDCU UR8, c[0x0][0x3c8] ;  /* 0x00007900ff0877ac */ /* 0x000ea20008000800 */
[----:B------:R-:W-:Y:S01]  /*0040*/  UMOV UR4, 0x400 ;  /* 0x0000040000047882 */ /* 0x000fe20000000000 */
[----:B------:R-:W3:Y:S05]  /*0050*/  LDCU.64 UR10, c[0x0][0x3b0] ;  /* 0x00007600ff0a77ac */ /* 0x000eea0008000a00 */
[----:B------:R-:W4:Y:S01]  /*0060*/  LDC R4, c[0x0][0x360] ;  /* 0x0000d800ff047b82 */ /* 0x000f220000000800 */
[----:B------:R-:W-:-:S07]  /*0070*/  UIADD3 UR5, UPT, UPT, UR4, 0x200, URZ ;  /* 0x0000020004057890 */ /* 0x000fce000fffe0ff */
[----:B------:R-:W3:Y:S01]  /*0080*/  LDC.64 R6, c[0x0][0x3b8] ;  /* 0x0000ee00ff067b82 */ /* 0x000ee20000000a00 */
[----:B--2---:R-:W-:-:S07]  /*0090*/  IMAD.U32 R44, RZ, RZ, UR8 ;  /* 0x00000008ff2c7e24 */ /* 0x004fce000f8e00ff */
[----:B------:R-:W2:Y:S01]  /*00a0*/  LDC R40, c[0x0][0x3d0] ;  /* 0x0000f400ff287b82 */ /* 0x000ea20000000800 */
[----:B-1----:R-:W-:-:S07]  /*00b0*/  ULEA UR4, UR6, UR4, 0x18 ;  /* 0x0000000406047291 */ /* 0x002fce000f8ec0ff */
[----:B------:R-:W-:Y:S01]  /*00c0*/  BAR.SYNC.DEFER_BLOCKING 0x0 ;  /* 0x0000000000007b1d */ /* 0x000fe20000010000 */
[----:B------:R-:W-:Y:S01]  /*00d0*/  ISETP.GE.AND P0, PT, R44, 0x1, PT ;  /* 0x000000012c00780c */ /* 0x000fe20003f06270 */
[----:B------:R-:W-:Y:S01]  /*00e0*/  ULEA UR5, UR6, UR5, 0x18 ;  /* 0x0000000506057291 */ /* 0x000fe2000f8ec0ff */
[----:B0-----:R-:W-:-:S05]  /*00f0*/  LEA R0, R3, UR4, 0x3 ;  /* 0x0000000403007c11 */ /* 0x001fca000f8e18ff */
[----:B------:R-:W0:Y:S01]  /*0100*/  LDC.64 R8, c[0x0][0x3c0] ;  /* 0x0000f000ff087b82 */ /* 0x000e220000000a00 */
[----:B------:R-:W-:Y:S01]  /*0110*/  LEA R2, R3, UR5, 0x3 ;  /* 0x0000000503027c11 */ /* 0x000fe2000f8e18ff */
[----:B------:R-:W1:Y:S06]  /*0120*/  LDCU UR4, c[0x0][0x3cc] ;  /* 0x00007980ff0477ac */ /* 0x000e6c0008000800 */
[----:B------:R-:W0:Y:S01]  /*0130*/  S2UR UR7, SR_CTAID.X ;  /* 0x00000000000779c3 */ /* 0x000e220000002500 */
[----:B------:R0:W-:Y:S04]  /*0140*/  STS.64 [R0], RZ ;  /* 0x000000ff00007388 */ /* 0x0001e80000000a00 */
[----:B------:R0:W-:Y:S02]  /*0150*/  STS.64 [R2], RZ ;  /* 0x000000ff02007388 */ /* 0x0001e40000000a00 */
[----:B01-34-:R-:W-:Y:S05]  /*0160*/  @!P0 EXIT ;  /* 0x000000000000894d */ /* 0x01bfea0003800000 */
[----:B------:R-:W-:Y:S01]  /*0170*/  IMAD R0, R4, UR7, R3 ;  /* 0x0000000704007c24 */ /* 0x000fe2000f8e0203 */
[----:B------:R-:W0:Y:S03]  /*0180*/  LDCU.64 UR8, c[0x0][0x358] ;  /* 0x00006b00ff0877ac */ /* 0x000e260008000a00 */
[----:B------:R-:W-:Y:S01]  /*0190*/  IMAD R3, R0, UR4, RZ ;  /* 0x0000000400037c24 */ /* 0x000fe2000f8e02ff */
[----:B------:R-:W1:Y:S03]  /*01a0*/  LDCU.128 UR12, c[0x0][0x3a0] ;  /* 0x00007400ff0c77ac */ /* 0x000e660008000c00 */
[C---:B------:R-:W-:Y:S01]  /*01b0*/  IMAD.WIDE R6, R3.reuse, 0x4, R6 ;  /* 0x0000000403067825 */ /* 0x040fe200078e0206 */
[----:B------:R-:W3:Y:S03]  /*01c0*/  LDCU.64 UR4, c[0x0][0x398] ;  /* 0x00007300ff0477ac */ /* 0x000ee60008000a00 */
[----:B------:R-:W-:-:S04]  /*01d0*/  IMAD.WIDE R8, R3, 0x4, R8 ;  /* 0x0000000403087825 */ /* 0x000fc800078e0208 */
[C---:B--2---:R-:W-:Y:S01]  /*01e0*/  IMAD.WIDE R30, R40.reuse, 0x4, R6 ;  /* 0x00000004281e7825 */ /* 0x044fe200078e0206 */
[----:B0-----:R0:W2:Y:S03]  /*01f0*/  LDG.E R11, desc[UR8][R6.64] ;  /* 0x00000008060b7981 */ /* 0x0010a6000c1e1900 */
[----:B------:R-:W-:Y:S01]  /*0200*/  IMAD.WIDE R32, R40, 0x4, R8 ;  /* 0x0000000428207825 */ /* 0x000fe200078e0208 */
[----:B------:R4:W2:Y:S03]  /*0210*/  LDG.E R2, desc[UR8][R30.64] ;  /* 0x000000081e027981 */ /* 0x0008a6000c1e1900 */
[----:B------:R-:W-:Y:S01]  /*0220*/  IMAD.WIDE R4, R3, 0x8, RZ ;  /* 0x0000000803047825 */ /* 0x000fe200078e02ff */
[----:B------:R4:W2:Y:S04]  /*0230*/  LDG.E R0, desc[UR8][R8.64] ;  /* 0x0000000808007981 */ /* 0x0008a8000c1e1900 */
[----:B------:R4:W2:Y:S01]  /*0240*/  LDG.E R3, desc[UR8][R32.64] ;  /* 0x0000000820037981 */ /* 0x0008a2000c1e1900 */
[----:B------:R-:W-:-:S02]  /*0250*/  IADD3 R26, P1, PT, R4, UR10, RZ ;  /* 0x0000000a041a7c10 */ /* 0x000fc4000ff3e0ff */
[C---:B-1----:R-:W-:Y:S02]  /*0260*/  IADD3 R28, P0, PT, R4.reuse, UR14, RZ ;  /* 0x0000000e041c7c10 */ /* 0x042fe4000ff1e0ff */
[C---:B------:R-:W-:Y:S02]  /*0270*/  IADD3.X R27, PT, PT, R5.reuse, UR11, RZ, P1, !PT ;  /* 0x0000000b051b7c10 */ /* 0x040fe40008ffe4ff */
[C---:B---3--:R-:W-:Y:S02]  /*0280*/  IADD3 R24, P1, PT, R4.reuse, UR4, RZ ;  /* 0x0000000404187c10 */ /* 0x048fe4000ff3e0ff */
[----:B------:R-:W-:Y:S02]  /*0290*/  IADD3 R22, P2, PT, R4, UR12, RZ ;  /* 0x0000000c04167c10 */ /* 0x000fe4000ff5e0ff */
[C---:B------:R-:W-:Y:S02]  /*02a0*/  IADD3.X R29, PT, PT, R5.reuse, UR15, RZ, P0, !PT ;  /* 0x0000000f051d7c10 */ /* 0x040fe400087fe4ff */
[C---:B------:R-:W-:Y:S01]  /*02b0*/  IADD3.X R25, PT, PT, R5.reuse, UR5, RZ, P1, !PT ;  /* 0x0000000505197c10 */ /* 0x040fe20008ffe4ff */
[C---:B------:R-:W-:Y:S01]  /*02c0*/  IMAD.WIDE R36, R40.reuse, 0x8, R26 ;  /* 0x0000000828247825 */ /* 0x040fe200078e021a */
[----:B------:R-:W-:Y:S01]  /*02d0*/  IADD3.X R23, PT, PT, R5, UR13, RZ, P2, !PT ;  /* 0x0000000d05177c10 */ /* 0x000fe200097fe4ff */
[----:B------:R-:W5:Y:S01]  /*02e0*/  LDG.E.64 R26, desc[UR8][R26.64] ;  /* 0x000000081a1a7981 */ /* 0x000f62000c1e1b00 */
[----:B------:R-:W1:Y:S01]  /*02f0*/  LDCU.128 UR4, c[0x0][0x380] ;  /* 0x00007000ff0477ac */ /* 0x000e620008000c00 */
[----:B------:R-:W-:-:S02]  /*0300*/  IMAD.WIDE R34, R40, 0x8, R28 ;  /* 0x0000000828227825 */ /* 0x000fc400078e021c */
[----:B------:R-:W5:Y:S02]  /*0310*/  LDG.E.64 R28, desc[UR8][R28.64] ;  /* 0x000000081c1c7981 */ /* 0x000f64000c1e1b00 */
[C---:B------:R-:W-:Y:S02]  /*0320*/  IMAD.WIDE R38, R40.reuse, 0x8, R24 ;  /* 0x0000000828267825 */ /* 0x040fe400078e0218 */
[----:B------:R-:W5:Y:S02]  /*0330*/  LDG.E.64 R24, desc[UR8][R24.64] ;  /* 0x0000000818187981 */ /* 0x000f64000c1e1b00 */
[C---:B0-----:R-:W-:Y:S02]  /*0340*/  IMAD.WIDE R6, R40.reuse, 0x8, R22 ;  /* 0x0000000828067825 */ /* 0x041fe400078e0216 */
[----:B------:R-:W5:Y:S02]  /*0350*/  LDG.E.64 R22, desc[UR8][R22.64] ;  /* 0x0000000816167981 */ /* 0x000f64000c1e1b00 */
[----:B----4-:R-:W-:-:S02]  /*0360*/  IMAD.WIDE R30, R40, 0x4, R30 ;  /* 0x00000004281e7825 */ /* 0x010fc400078e021e */
[----:B------:R0:W5:Y:S01]  /*0370*/  LDG.E.64 R20, desc[UR8][R34.64] ;  /* 0x0000000822147981 */ /* 0x000162000c1e1b00 */
[----:B-1----:R-:W-:-:S03]  /*0380*/  IADD3 R42, P0, PT, R4, UR4, RZ ;  /* 0x00000004042a7c10 */ /* 0x002fc6000ff1e0ff */
[----:B------:R1:W5:Y:S01]  /*0390*/  LDG.E.64 R18, desc[UR8][R36.64] ;  /* 0x0000000824127981 */ /* 0x000362000c1e1b00 */
[----:B------:R-:W-:-:S03]  /*03a0*/  IADD3.X R43, PT, PT, R5, UR5, RZ, P0, !PT ;  /* 0x00000005052b7c10 */ /* 0x000fc600087fe4ff */
[----:B------:R3:W5:Y:S01]  /*03b0*/  LDG.E.64 R16, desc[UR8][R38.64] ;  /* 0x0000000826107981 */ /* 0x000762000c1e1b00 */
[----:B------:R-:W-:Y:S02]  /*03c0*/  ISETP.NE.AND P0, PT, R44, 0x1, PT ;  /* 0x000000012c00780c */ /* 0x000fe40003f05270 */
[----:B------:R-:W-:Y:S01]  /*03d0*/  IADD3 R8, P1, PT, R4, UR6, RZ ;  /* 0x0000000604087c10 */ /* 0x000fe2000ff3e0ff */
[C---:B------:R-:W-:Y:S01]  /*03e0*/  IMAD.WIDE R32, R40.reuse, 0x4, R32 ;  /* 0x0000000428207825 */ /* 0x040fe200078e0220 */
[----:B------:R4:W5:Y:S02]  /*03f0*/  LDG.E.64 R14, desc[UR8][R6.64] ;  /* 0x00000008060e7981 */ /* 0x000964000c1e1b00 */
[----:B------:R-:W-:Y:S01]  /*0400*/  IADD3.X R9, PT, PT, R5, UR7, RZ, P1, !PT ;  /* 0x0000000705097c10 */ /* 0x000fe20008ffe4ff */
[----:B0-----:R-:W-:Y:S01]  /*0410*/  IMAD.WIDE R34, R40, 0x8, R34 ;  /* 0x0000000828227825 */ /* 0x001fe200078e0222 */
[----:B------:R-:W-:-:S03]  /*0420*/  CS2R R52, SRZ ;  /* 0x0000000000347805 */ /* 0x000fc6000001ff00 */
[----:B-1----:R-:W-:-:S04]  /*0430*/  IMAD.WIDE R36, R40, 0x8, R36 ;  /* 0x0000000828247825 */ /* 0x002fc800078e0224 */
[----:B---3--:R-:W-:-:S04]  /*0440*/  IMAD.WIDE R38, R40, 0x8, R38 ;  /* 0x0000000828267825 */ /* 0x008fc800078e0226 */
[----:B------:R-:W-:-:S04]  /*0450*/  IMAD.WIDE R40, R40, 0x8, R6 ;  /* 0x0000000828287825 */ /* 0x000fc800078e0206 */
[----:B----4-:R-:W-:Y:S02]  /*0460*/  IMAD.MOV.U32 R7, RZ, RZ, R8 ;  /* 0x000000ffff077224 */ /* 0x010fe400078e0008 */
[----:B------:R-:W-:Y:S01]  /*0470*/  IMAD.MOV.U32 R6, RZ, RZ, R9 ;  /* 0x000000ffff067224 */ /* 0x000fe200078e0009 */
[----:B------:R-:W-:Y:S01]  /*0480*/  CS2R R8, SRZ ;  /* 0x0000000000087805 */ /* 0x000fe2000001ff00 */
[----:B--2---:R-:W-:Y:S01]  /*0490*/  IMAD.IADD R12, R2, 0x1, -R11 ;  /* 0x00000001020c7824 */ /* 0x004fe200078e0a0b */
[----:B------:R-:W-:-:S05]  /*04a0*/  IADD3 R10, PT, PT, -R0, R3, RZ ;  /* 0x00000003000a7210 */ /* 0x000fca0007ffe1ff */
[----:B------:R-:W0:Y:S08]  /*04b0*/  I2F.F64 R12, R12 ;  /* 0x0000000c000c7312 */ /* 0x000e300000201c00 */
[----:B------:R-:W1:Y:S01]  /*04c0*/  I2F.F64 R10, R10 ;  /* 0x0000000a000a7312 */ /* 0x000e620000201c00 */
[----:B------:R-:W-:Y:S01]  /*04d0*/  IMAD.MOV.U32 R0, RZ, RZ, RZ ;  /* 0x000000ffff007224 */ /* 0x000fe200078e00ff */
[----:B------:R-:W-:Y:S06]  /*04e0*/  @!P0 BRA `(.L_x_93) ;  /* 0x0000001000508947 */ /* 0x000fec0003800000 */
[----:B------:R-:W-:Y:S02]  /*04f0*/  LOP3.LUT R6, R44, 0x7ffffffe, RZ, 0xc0, !PT ;  /* 0x7ffffffe2c067812 */ /* 0x000fe400078ec0ff */
[----:B------:R-:W-:Y:S01]  /*0500*/  CS2R R8, SRZ ;  /* 0x0000000000087805 */ /* 0x000fe2000001ff00 */
[----:B------:R-:W2:Y:S02]  /*0510*/  LDCU.128 UR12, c[0x0][0x380] ;  /* 0x00007000ff0c77ac */ /* 0x000ea40008000c00 */
[----:B------:R-:W-:Y:S01]  /*0520*/  IMAD.MOV R6, RZ, RZ, -R6 ;  /* 0x000000ffff067224 */ /* 0x000fe200078e0a06 */
[----:B------:R-:W-:-:S06]  /*0530*/  UMOV UR4, 0x1 ;  /* 0x0000000100047882 */ /* 0x000fcc0000000000 */
.L_x_102:
[----:B------:R-:W-:-:S06]  /*0540*/  UIADD3 UR5, UPT, UPT, UR4, -0x1, URZ ;  /* 0xffffffff04057890 */ /* 0x000fcc000fffe0ff */
[----:B------:R-:W-:-:S13]  /*0550*/  ISETP.LT.AND P0, PT, R2, UR5, PT ;  /* 0x0000000502007c0c */ /* 0x000fda000bf01270 */
[----:B---3--:R-:W3:Y:S01]  /*0560*/  @P0 LDG.E R0, desc[UR8][R30.64] ;  /* 0x000000081e000981 */ /* 0x008ee2000c1e1900 */
[----:B------:R-:W-:-:S13]  /*0570*/  ISETP.LT.AND P1, PT, R3, UR5, PT ;  /* 0x0000000503007c0c */ /* 0x000fda000bf21270 */
[----:B------:R4:W2:Y:S01]  /*0580*/  @P1 LDG.E R7, desc[UR8][R32.64] ;  /* 0x0000000820071981 */ /* 0x0008a2000c1e1900 */
[----:B------:R-:W-:Y:S01]  /*0590*/  IMAD.MOV.U32 R54, RZ, RZ, 0x1 ;  /* 0x00000001ff367424 */ /* 0x000fe200078e00ff */
[----:B-----5:R-:W-:Y:S01]  /*05a0*/  @P0 MOV R29, R21 ;  /* 0x00000015001d0202 */ /* 0x020fe20000000f00 */
[----:B------:R-:W-:Y:S01]  /*05b0*/  IMAD.MOV.U32 R43, RZ, RZ, R21 ;  /* 0x000000ffff2b7224 */ /* 0x000fe200078e0015 */
[----:B------:R-:W-:Y:S01]  /*05c0*/  MOV R42, R20 ;  /* 0x00000014002a7202 */ /* 0x000fe20000000f00 */
[----:B------:R-:W4:Y:S01]  /*05d0*/  @P1 LDC R21, c[0x0][0x3d0] ;  /* 0x0000f400ff151b82 */ /* 0x000f220000000800 */
[----:B------:R-:W-:Y:S01]  /*05e0*/  @P0 IMAD.MOV.U32 R28, RZ, RZ, R20 ;  /* 0x000000ffff1c0224 */ /* 0x000fe200078e0014 */
[----:B------:R-:W-:Y:S01]  /*05f0*/  @P1 LOP3.LUT R20, RZ, R3, RZ, 0x33, !PT ;  /* 0x00000003ff141212 */ /* 0x000fe200078e33ff */
[--C-:B------:R-:W-:Y:S01]  /*0600*/  IMAD.MOV.U32 R45, RZ, RZ, R17.reuse ;  /* 0x000000ffff2d7224 */ /* 0x100fe200078e0011 */
[----:B------:R-:W-:Y:S01]  /*0610*/  MOV R46, R18 ;  /* 0x00000012002e7202 */ /* 0x000fe20000000f00 */
[----:B------:R-:W-:-:S02]  /*0620*/  @P0 IMAD.MOV.U32 R25, RZ, RZ, R17 ;  /* 0x000000ffff190224 */ /* 0x000fc400078e0011 */
[----:B------:R-:W-:Y:S02]  /*0630*/  IMAD.MOV.U32 R44, RZ, RZ, R16 ;  /* 0x000000ffff2c7224 */ /* 0x000fe400078e0010 */
[----:B------:R-:W-:Y:S02]  /*0640*/  IMAD.MOV.U32 R47, RZ, RZ, R19 ;  /* 0x000000ffff2f7224 */ /* 0x000fe400078e0013 */
[----:B------:R-:W-:Y:S02]  /*0650*/  IMAD.MOV.U32 R48, RZ, RZ, R14 ;  /* 0x000000ffff307224 */ /* 0x000fe400078e000e */
[----:B------:R-:W-:Y:S01]  /*0660*/  IMAD.MOV.U32 R49, RZ, RZ, R15 ;  /* 0x000000ffff317224 */ /* 0x000fe200078e000f */
[----:B------:R-:W-:Y:S01]  /*0670*/  BSSY.RECONVERGENT B0, `(.L_x_94) ;  /* 0x0000030000007945 */ /* 0x000fe20003800200 */
[----:B------:R-:W-:Y:S01]  /*0680*/  @P0 IMAD.MOV.U32 R24, RZ, RZ, R16 ;  /* 0x000000ffff180224 */ /* 0x000fe200078e0010 */
[----:B------:R-:W5:Y:S01]  /*0690*/  @P0 LDG.E.64 R42, desc[UR8][R34.64] ;  /* 0x00000008222a0981 */ /* 0x000f62000c1e1b00 */
[----:B------:R-:W-:Y:S01]  /*06a0*/  @P1 VIADD R20, R20, UR4 ;  /* 0x0000000414141c36 */ /* 0x000fe20008000000 */
[----:B------:R-:W-:Y:S01]  /*06b0*/  @P1 MOV R26, R18 ;  /* 0x00000012001a1202 */ /* 0x000fe20000000f00 */
[----:B------:R-:W-:Y:S01]  /*06c0*/  @P1 IMAD.MOV.U32 R27, RZ, RZ, R19 ;  /* 0x000000ffff1b1224 */ /* 0x000fe200078e0013 */
[----:B------:R-:W5:Y:S01]  /*06d0*/  @P0 LDG.E.64 R44, desc[UR8][R38.64] ;  /* 0x00000008262c0981 */ /* 0x000f62000c1e1b00 */
[----:B------:R-:W-:Y:S01]  /*06e0*/  @P1 I2F.F64 R8, R20 ;  /* 0x0000001400081312 */ /* 0x000fe20000201c00 */
[----:B------:R-:W-:Y:S01]  /*06f0*/  @P1 IMAD.MOV.U32 R22, RZ, RZ, R14 ;  /* 0x000000ffff161224 */ /* 0x000fe200078e000e */
[----:B------:R-:W-:Y:S01]  /*0700*/  @P1 MOV R23, R15 ;  /* 0x0000000f00171202 */ /* 0x000fe20000000f00 */
[----:B------:R0:W5:Y:S01]  /*0710*/  @P1 LDG.E.64 R46, desc[UR8][R36.64] ;  /* 0x00000008242e1981 */ /* 0x000162000c1e1b00 */
[----:B----4-:R-:W-:-:S03]  /*0720*/  @P1 IMAD.WIDE R32, R21, 0x4, R32 ;  /* 0x0000000415201825 */ /* 0x010fc600078e0220 */
[----:B------:R4:W5:Y:S01]  /*0730*/  @P1 LDG.E.64 R48, desc[UR8][R40.64] ;  /* 0x0000000828301981 */ /* 0x000962000c1e1b00 */
[----:B0-----:R-:W-:-:S04]  /*0740*/  @P1 IMAD.WIDE R36, R21, 0x8, R36 ;  /* 0x0000000815241825 */ /* 0x001fc800078e0224 */
[----:B----4-:R-:W-:Y:S01]  /*0750*/  @P1 IMAD.WIDE R40, R21, 0x8, R40 ;  /* 0x0000000815281825 */ /* 0x010fe200078e0228 */
[----:B---3--:R-:W-:-:S04]  /*0760*/  @P0 IADD3 R56, PT, PT, -R2, R0, RZ ;  /* 0x0000000002380210 */ /* 0x008fc80007ffe1ff */
[----:B------:R-:W0:Y:S01]  /*0770*/  @P0 I2F.F64 R12, R56 ;  /* 0x00000038000c0312 */ /* 0x000e220000201c00 */
[----:B--2---:R-:W-:Y:S02]  /*0780*/  @P1 IMAD.IADD R16, R7, 0x1, -R3 ;  /* 0x0000000107101824 */ /* 0x004fe400078e0a03 */
[----:B------:R-:W-:-:S05]  /*0790*/  @P1 IMAD.MOV.U32 R3, RZ, RZ, R7 ;  /* 0x000000ffff031224 */ /* 0x000fca00078e0007 */
[----:B-1----:R-:W-:Y:S08]  /*07a0*/  @P1 I2F.F64 R10, R16 ;  /* 0x00000010000a1312 */ /* 0x002ff00000201c00 */
[----:B0-----:R-:W0:Y:S02]  /*07b0*/  MUFU.RCP64H R55, R13 ;  /* 0x0000000d00377308 */ /* 0x001e240000001800 */
[----:B0-----:R-:W-:-:S08]  /*07c0*/  DFMA R50, -R12, R54, 1 ;  /* 0x3ff000000c32742b */ /* 0x001fd00000000136 */
[----:B------:R-:W-:-:S08]  /*07d0*/  DFMA R50, R50, R50, R50 ;  /* 0x000000323232722b */ /* 0x000fd00000000032 */
[----:B------:R-:W-:Y:S01]  /*07e0*/  DFMA R50, R54, R50, R54 ;  /* 0x000000323632722b */ /* 0x000fe20000000036 */
[----:B------:R-:W-:Y:S01]  /*07f0*/  @P0 LOP3.LUT R54, RZ, R2, RZ, 0x33, !PT ;  /* 0x00000002ff360212 */ /* 0x000fe200078e33ff */
[----:B------:R-:W-:-:S04]  /*0800*/  @P0 IMAD.MOV.U32 R2, RZ, RZ, R0 ;  /* 0x000000ffff020224 */ /* 0x000fc800078e0000 */
[----:B------:R-:W-:Y:S02]  /*0810*/  @P0 VIADD R58, R54, UR4 ;  /* 0x00000004363a0c36 */ /* 0x000fe40008000000 */
[----:B------:R-:W-:Y:S02]  /*0820*/  DFMA R54, -R12, R50, 1 ;  /* 0x3ff000000c36742b */ /* 0x000fe40000000132 */
[----:B------:R-:W0:Y:S06]  /*0830*/  @P0 I2F.F64 R52, R58 ;  /* 0x0000003a00340312 */ /* 0x000e2c0000201c00 */
[----:B------:R-:W-:-:S08]  /*0840*/  DFMA R50, R50, R54, R50 ;  /* 0x000000363232722b */ /* 0x000fd00000000032 */
[----:B0-----:R-:W-:Y:S01]  /*0850*/  DMUL R54, R50, R52 ;  /* 0x0000003432367228 */ /* 0x001fe20000000000 */
[----:B------:R-:W-:-:S07]  /*0860*/  FSETP.GEU.AND P3, PT, |R53|, 6.5827683646048100446e-37, PT ;  /* 0x036000003500780b */ /* 0x000fce0003f6e200 */
[----:B------:R-:W-:-:S08]  /*0870*/  DFMA R56, -R12, R54, R52 ;  /* 0x000000360c38722b */ /* 0x000fd00000000134 */
[----:B------:R-:W-:Y:S01]  /*0880*/  DFMA R50, R50, R56, R54 ;  /* 0x000000383232722b */ /* 0x000fe20000000036 */
[----:B------:R-:W0:Y:S09]  /*0890*/  @P0 LDC R55, c[0x0][0x3d0] ;  /* 0x0000f400ff370b82 */ /* 0x000e320000000800 */
[----:B------:R-:W-:-:S05]  /*08a0*/  FFMA R17, RZ, R13, R51 ;  /* 0x0000000dff117223 */ /* 0x000fca0000000033 */
[----:B------:R-:W-:Y:S01]  /*08b0*/  FSETP.GT.AND P2, PT, |R17|, 1.469367938527859385e-39, PT ;  /* 0x001000001100780b */ /* 0x000fe20003f44200 */
[----:B0-----:R-:W-:-:S04]  /*08c0*/  @P0 IMAD.WIDE R30, R55, 0x4, R30 ;  /* 0x00000004371e0825 */ /* 0x001fc800078e021e */
[----:B------:R-:W-:-:S04]  /*08d0*/  @P0 IMAD.WIDE R34, R55, 0x8, R34 ;  /* 0x0000000837220825 */ /* 0x000fc800078e0222 */
[----:B------:R-:W-:-:S04]  /*08e0*/  @P0 IMAD.WIDE R38, R55, 0x8, R38 ;  /* 0x0000000837260825 */ /* 0x000fc800078e0226 */
[----:B------:R-:W-:Y:S05]  /*08f0*/  @P2 BRA P3, `(.L_x_95) ;  /* 0x00000000001c2947 */ /* 0x000fea0001800000 */
[----:B------:R-:W-:Y:S01]  /*0900*/  IMAD.MOV.U32 R54, RZ, RZ, R52 ;  /* 0x000000ffff367224 */ /* 0x000fe200078e0034 */
[----:B------:R-:W-:Y:S01]  /*0910*/  MOV R7, R53 ;  /* 0x0000003500077202 */ /* 0x000fe20000000f00 */
[----:B------:R-:W-:Y:S01]  /*0920*/  IMAD.MOV.U32 R50, RZ, RZ, R12 ;  /* 0x000000ffff327224 */ /* 0x000fe200078e000c */
[----:B------:R-:W-:Y:S01]  /*0930*/  MOV R0, 0x960 ;  /* 0x0000096000007802 */ /* 0x000fe20000000f00 */
[----:B------:R-:W-:-:S07]  /*0940*/  IMAD.MOV.U32 R51, RZ, RZ, R13 ;  /* 0x000000ffff337224 */ /* 0x000fce00078e000d */
[----:B-----5:R-:W-:Y:S05]  /*0950*/  CALL.REL.NOINC `($__internal_5_$__cuda_sm20_div_rn_f64_full) ;  /* 0x00000014002c7944 */ /* 0x020fea0003c00000 */
[----:B------:R-:W-:-:S07]  /*0960*/  IMAD.MOV.U32 R51, RZ, RZ, R7 ;  /* 0x000000ffff337224 */ /* 0x000fce00078e0007 */
.L_x_95:
[----:B------:R-:W-:Y:S05]  /*0970*/  BSYNC.RECONVERGENT B0 ;  /* 0x0000000000007941 */ /* 0x000fea0003800200 */
.L_x_94:
[----:B------:R-:W0:Y:S01]  /*0980*/  MUFU.RCP64H R15, R11 ;  /* 0x0000000b000f7308 */ /* 0x000e220000001800 */
[----:B------:R-:W-:Y:S01]  /*0990*/  HFMA2 R14, -RZ, RZ, 0, 5.9604644775390625e-08 ;  /* 0x00000001ff0e7431 */ /* 0x000fe200000001ff */
[----:B------:R-:W-:Y:S01]  /*09a0*/  DMUL R56, R50, R50 ;  /* 0x0000003232387228 */ /* 0x000fe20000000000 */
[----:B------:R-:W-:Y:S01]  /*09b0*/  FSETP.GEU.AND P1, PT, |R9|, 6.5827683646048100446e-37, PT ;  /* 0x036000000900780b */ /* 0x000fe20003f2e200 */
[----:B------:R-:W-:Y:S01]  /*09c0*/  UMOV UR6, 0x55555555 ;  /* 0x5555555500067882 */ /* 0x000fe20000000000 */
[----:B------:R-:W-:Y:S01]  /*09d0*/  UMOV UR7, 0x3fc55555 ;  /* 0x3fc5555500077882 */ /* 0x000fe20000000000 */
[----:B------:R-:W-:Y:S01]  /*09e0*/  BSSY.RECONVERGENT B0, `(.L_x_96) ;  /* 0x000001f000007945 */ /* 0x000fe20003800200 */
[----:B0-----:R-:W-:-:S08]  /*09f0*/  DFMA R16, -R10, R14, 1 ;  /* 0x3ff000000a10742b */ /* 0x001fd0000000010e */
[----:B------:R-:W-:-:S08]  /*0a00*/  DFMA R16, R16, R16, R16 ;  /* 0x000000101010722b */ /* 0x000fd00000000010 */
[----:B------:R-:W-:Y:S02]  /*0a10*/  DFMA R16, R14, R16, R14 ;  /* 0x000000100e10722b */ /* 0x000fe4000000000e */
[----:B------:R-:W-:-:S06]  /*0a20*/  DADD R14, -R50, 1 ;  /* 0x3ff00000320e7429 */ /* 0x000fcc0000000100 */
[----:B------:R-:W-:Y:S02]  /*0a30*/  DFMA R20, -R10, R16, 1 ;  /* 0x3ff000000a14742b */ /* 0x000fe40000000110 */
[----:B------:R-:W-:-:S06]  /*0a40*/  DMUL R18, R14, R14 ;  /* 0x0000000e0e127228 */ /* 0x000fcc0000000000 */
[----:B------:R-:W-:Y:S02]  /*0a50*/  DFMA R16, R16, R20, R16 ;  /* 0x000000141010722b */ /* 0x000fe40000000010 */
[----:B------:R-:W-:Y:S02]  /*0a60*/  DFMA R54, R14, R18, -R14 ;  /* 0x000000120e36722b */ /* 0x000fe4000000080e */
[----:B------:R-:W-:Y:S02]  /*0a70*/  DFMA R18, R56, R50, -R50 ;  /* 0x000000323812722b */ /* 0x000fe40000000832 */
[----:B------:R-:W-:Y:S02]  /*0a80*/  DMUL R14, R28, R14 ;  /* 0x0000000e1c0e7228 */ /* 0x000fe40000000000 */
[----:B------:R-:W-:Y:S02]  /*0a90*/  DMUL R20, R16, R8 ;  /* 0x0000000810147228 */ /* 0x000fe40000000000 */
[----:B------:R-:W-:-:S04]  /*0aa0*/  DMUL R56, R24, R54 ;  /* 0x0000003618387228 */ /* 0x000fc80000000000 */
[----:B-----5:R-:W-:Y:S02]  /*0ab0*/  DFMA R14, R50, R42, R14 ;  /* 0x0000002a320e722b */ /* 0x020fe4000000000e */
[----:B------:R-:W-:Y:S02]  /*0ac0*/  DFMA R54, -R10, R20, R8 ;  /* 0x000000140a36722b */ /* 0x000fe40000000108 */
[----:B------:R-:W-:-:S06]  /*0ad0*/  DFMA R18, R18, R44, R56 ;  /* 0x0000002c1212722b */ /* 0x000fcc0000000038 */
[----:B------:R-:W-:Y:S02]  /*0ae0*/  DFMA R16, R16, R54, R20 ;  /* 0x000000361010722b */ /* 0x000fe40000000014 */
[----:B------:R-:W-:-:S08]  /*0af0*/  DMUL R18, R12, R18 ;  /* 0x000000120c127228 */ /* 0x000fd00000000000 */
[----:B------:R-:W-:Y:S01]  /*0b00*/  FFMA R0, RZ, R11, R17 ;  /* 0x0000000bff007223 */ /* 0x000fe20000000011 */
[----:B------:R-:W-:-:S04]  /*0b10*/  DMUL R18, R12, R18 ;  /* 0x000000120c127228 */ /* 0x000fc80000000000 */
[----:B------:R-:W-:-:S04]  /*0b20*/  FSETP.GT.AND P0, PT, |R0|, 1.469367938527859385e-39, PT ;  /* 0x001000000000780b */ /* 0x000fc80003f04200 */
[----:B------:R-:W-:-:S09]  /*0b30*/  DFMA R14, R18, UR6, R14 ;  /* 0x00000006120e7c2b */ /* 0x000fd2000800000e */
[----:B------:R-:W-:Y:S05]  /*0b40*/  @P0 BRA P1, `(.L_x_97) ;  /* 0x0000000000200947 */ /* 0x000fea0000800000 */
[----:B------:R-:W-:Y:S01]  /*0b50*/  IMAD.MOV.U32 R54, RZ, RZ, R8 ;  /* 0x000000ffff367224 */ /* 0x000fe200078e0008 */
[----:B------:R-:W-:Y:S01]  /*0b60*/  MOV R51, R11 ;  /* 0x0000000b00337202 */ /* 0x000fe20000000f00 */
[----:B------:R-:W-:Y:S01]  /*0b70*/  IMAD.MOV.U32 R7, RZ, RZ, R9 ;  /* 0x000000ffff077224 */ /* 0x000fe200078e0009 */
[----:B------:R-:W-:Y:S01]  /*0b80*/  MOV R0, 0xbb0 ;  /* 0x00000bb000007802 */ /* 0x000fe20000000f00 */
[----:B------:R-:W-:-:S07]  /*0b90*/  IMAD.MOV.U32 R50, RZ, RZ, R10 ;  /* 0x000000ffff327224 */ /* 0x000fce00078e000a */
[----:B------:R-:W-:Y:S05]  /*0ba0*/  CALL.REL.NOINC `($__internal_5_$__cuda_sm20_div_rn_f64_full) ;  /* 0x0000001000987944 */ /* 0x000fea0003c00000 */
[----:B------:R-:W-:Y:S02]  /*0bb0*/  IMAD.MOV.U32 R16, RZ, RZ, R50 ;  /* 0x000000ffff107224 */ /* 0x000fe400078e0032 */
[----:B------:R-:W-:-:S07]  /*0bc0*/  IMAD.MOV.U32 R17, RZ, RZ, R7 ;  /* 0x000000ffff117224 */ /* 0x000fce00078e0007 */
.L_x_97:
[----:B------:R-:W-:Y:S05]  /*0bd0*/  BSYNC.RECONVERGENT B0 ;  /* 0x0000000000007941 */ /* 0x000fea0003800200 */
.L_x_96:
[C---:B------:R-:W-:Y:S01]  /*0be0*/  DADD R18, -R16.reuse, 1 ;  /* 0x3ff0000010127429 */ /* 0x040fe20000000100 */
[----:B------:R-:W-:Y:S01]  /*0bf0*/  UIADD3 UR5, UPT, UPT, UR4, -0x1, URZ ;  /* 0xffffffff04057890 */ /* 0x000fe2000fffe0ff */
[----:B------:R-:W-:Y:S01]  /*0c00*/  DMUL R50, R16, R16 ;  /* 0x0000001010327228 */ /* 0x000fe20000000000 */
[C---:B------:R-:W-:Y:S01]  /*0c10*/  IADD3 R54, P1, PT, R4.reuse, UR12, RZ ;  /* 0x0000000c04367c10 */ /* 0x040fe2000ff3e0ff */
[----:B------:R-:W-:Y:S01]  /*0c20*/  UMOV UR6, 0x55555555 ;  /* 0x5555555500067882 */ /* 0x000fe20000000000 */
[----:B------:R-:W-:Y:S01]  /*0c30*/  IADD3 R56, P2, PT, R4, UR14, RZ ;  /* 0x0000000e04387c10 */ /* 0x000fe2000ff5e0ff */
[----:B------:R-:W-:Y:S01]  /*0c40*/  UMOV UR7, 0x3fc55555 ;  /* 0x3fc5555500077882 */ /* 0x000fe20000000000 */
[----:B------:R-:W-:Y:S01]  /*0c50*/  ISETP.LE.AND P0, PT, R2, UR5, PT ;  /* 0x0000000502007c0c */ /* 0x000fe2000bf03270 */
[----:B------:R-:W-:Y:S01]  /*0c60*/  DMUL R20, R18, R18 ;  /* 0x0000001212147228 */ /* 0x000fe20000000000 */
[C---:B------:R-:W-:Y:S01]  /*0c70*/  IADD3.X R55, PT, PT, R5.reuse, UR13, RZ, P1, !PT ;  /* 0x0000000d05377c10 */ /* 0x040fe20008ffe4ff */
[----:B------:R-:W-:Y:S01]  /*0c80*/  DFMA R50, R50, R16, -R16 ;  /* 0x000000103232722b */ /* 0x000fe20000000810 */
[----:B------:R-:W-:-:S03]  /*0c90*/  IADD3.X R57, PT, PT, R5, UR15, RZ, P2, !PT ;  /* 0x0000000f05397c10 */ /* 0x000fc600097fe4ff */
[----:B------:R0:W-:Y:S02]  /*0ca0*/  STG.E.64 desc[UR8][R54.64], R14 ;  /* 0x0000000e36007986 */ /* 0x0001e4000c101b08 */
[----:B------:R-:W-:Y:S02]  /*0cb0*/  DFMA R20, R18, R20, -R18 ;  /* 0x000000141214722b */ /* 0x000fe40000000812 */
[----:B------:R-:W-:-:S06]  /*0cc0*/  DMUL R18, R26, R18 ;  /* 0x000000121a127228 */ /* 0x000fcc0000000000 */
[----:B------:R-:W-:Y:S02]  /*0cd0*/  DMUL R20, R22, R20 ;  /* 0x0000001416147228 */ /* 0x000fe40000000000 */
[----:B------:R-:W-:-:S06]  /*0ce0*/  DFMA R18, R16, R46, R18 ;  /* 0x0000002e1012722b */ /* 0x000fcc0000000012 */
[----:B------:R-:W-:-:S08]  /*0cf0*/  DFMA R20, R50, R48, R20 ;  /* 0x000000303214722b */ /* 0x000fd00000000014 */
[----:B------:R-:W-:-:S08]  /*0d00*/  DMUL R20, R10, R20 ;  /* 0x000000140a147228 */ /* 0x000fd00000000000 */
[----:B------:R-:W-:-:S08]  /*0d10*/  DMUL R20, R10, R20 ;  /* 0x000000140a147228 */ /* 0x000fd00000000000 */
[----:B------:R-:W-:-:S07]  /*0d20*/  DFMA R50, R20, UR6, R18 ;  /* 0x0000000614327c2b */ /* 0x000fce0008000012 */
[----:B------:R1:W-:Y:S04]  /*0d30*/  STG.E.64 desc[UR8][R56.64], R50 ;  /* 0x0000003238007986 */ /* 0x0003e8000c101b08 */
[----:B------:R-:W1:Y:S01]  /*0d40*/  @P0 LDG.E R0, desc[UR8][R30.64] ;  /* 0x000000081e000981 */ /* 0x000e62000c1e1900 */
[----:B------:R-:W-:-:S13]  /*0d50*/  ISETP.LE.AND P1, PT, R3, UR5, PT ;  /* 0x0000000503007c0c */ /* 0x000fda000bf23270 */
[----:B------:R-:W2:Y:S01]  /*0d60*/  @P1 LDG.E R7, desc[UR8][R32.64] ;  /* 0x0000000820071981 */ /* 0x000ea2000c1e1900 */
[----:B0-----:R-:W-:Y:S01]  /*0d70*/  HFMA2 R54, -RZ, RZ, 0, 5.9604644775390625e-08 ;  /* 0x00000001ff367431 */ /* 0x001fe200000001ff */
[----:B------:R-:W-:Y:S01]  /*0d80*/  DADD R52, R52, 1 ;  /* 0x3ff0000034347429 */ /* 0x000fe20000000000 */
[----:B------:R-:W-:Y:S01]  /*0d90*/  @P0 IADD3 R58, PT, PT, -R2, UR4, RZ ;  /* 0x00000004023a0c10 */ /* 0x000fe2000fffe1ff */
[----:B------:R-:W-:Y:S01]  /*0da0*/  DADD R8, R8, 1 ;  /* 0x3ff0000008087429 */ /* 0x000fe20000000000 */
[--C-:B------:R-:W-:Y:S01]  /*0db0*/  IMAD.MOV.U32 R16, RZ, RZ, R44.reuse ;  /* 0x000000ffff107224 */ /* 0x100fe200078e002c */
[----:B------:R-:W-:Y:S01]  /*0dc0*/  MOV R21, R43 ;  /* 0x0000002b00157202 */ /* 0x000fe20000000f00 */
[----:B------:R-:W-:Y:S01]  /*0dd0*/  @P0 IMAD.MOV.U32 R24, RZ, RZ, R44 ;  /* 0x000000ffff180224 */ /* 0x000fe200078e002c */
[----:B------:R-:W-:Y:S01]  /*0de0*/  MOV R19, R47 ;  /* 0x0000002f00137202 */ /* 0x000fe20000000f00 */
[--C-:B------:R-:W-:Y:S02]  /*0df0*/  IMAD.MOV.U32 R20, RZ, RZ, R42.reuse ;  /* 0x000000ffff147224 */ /* 0x100fe400078e002a */
[----:B------:R-:W-:Y:S01]  /*0e00*/  @P0 IMAD.MOV.U32 R28, RZ, RZ, R42 ;  /* 0x000000ffff1c0224 */ /* 0x000fe200078e002a */
[----:B------:R-:W0:Y:S01]  /*0e10*/  @P0 I2F.F64 R52, R58 ;  /* 0x0000003a00340312 */ /* 0x000e220000201c00 */
[----:B------:R-:W-:Y:S01]  /*0e20*/  @P0 IMAD.MOV.U32 R29, RZ, RZ, R43 ;  /* 0x000000ffff1d0224 */ /* 0x000fe200078e002b */
[----:B------:R-:W-:Y:S01]  /*0e30*/  @P1 IADD3 R42, PT, PT, -R3, UR4, RZ ;  /* 0x00000004032a1c10 */ /* 0x000fe2000fffe1ff */
[----:B------:R-:W-:Y:S01]  /*0e40*/  IMAD.MOV.U32 R17, RZ, RZ, R45 ;  /* 0x000000ffff117224 */ /* 0x000fe200078e002d */
[----:B------:R-:W-:Y:S01]  /*0e50*/  BSSY.RECONVERGENT B0, `(.L_x_98) ;  /* 0x0000030000007945 */ /* 0x000fe20003800200 */
[----:B------:R-:W-:Y:S01]  /*0e60*/  IMAD.MOV.U32 R18, RZ, RZ, R46 ;  /* 0x000000ffff127224 */ /* 0x000fe200078e002e */
[----:B------:R3:W5:Y:S01]  /*0e70*/  @P0 LDG.E.64 R20, desc[UR8][R34.64] ;  /* 0x0000000822140981 */ /* 0x000762000c1e1b00 */
[----:B------:R-:W-:Y:S01]  /*0e80*/  IMAD.MOV.U32 R14, RZ, RZ, R48 ;  /* 0x000000ffff0e7224 */ /* 0x000fe200078e0030 */
[----:B------:R-:W-:Y:S01]  /*0e90*/  @P1 I2F.F64 R8, R42 ;  /* 0x0000002a00081312 */ /* 0x000fe20000201c00 */
[----:B------:R-:W-:Y:S01]  /*0ea0*/  IMAD.MOV.U32 R15, RZ, RZ, R49 ;  /* 0x000000ffff0f7224 */ /* 0x000fe200078e0031 */
[----:B------:R4:W5:Y:S01]  /*0eb0*/  @P0 LDG.E.64 R16, desc[UR8][R38.64] ;  /* 0x0000000826100981 */ /* 0x000962000c1e1b00 */
[----:B------:R-:W-:Y:S01]  /*0ec0*/  @P0 MOV R25, R45 ;  /* 0x0000002d00190202 */ /* 0x000fe20000000f00 */
[----:B------:R-:W-:Y:S01]  /*0ed0*/  @P1 IMAD.MOV.U32 R26, RZ, RZ, R46 ;  /* 0x000000ffff1a1224 */ /* 0x000fe200078e002e */
[----:B------:R-:W-:Y:S01]  /*0ee0*/  @P1 MOV R22, R48 ;  /* 0x0000003000161202 */ /* 0x000fe20000000f00 */
[----:B------:R4:W5:Y:S01]  /*0ef0*/  @P1 LDG.E.64 R18, desc[UR8][R36.64] ;  /* 0x0000000824121981 */ /* 0x000962000c1e1b00 */
[----:B0-----:R-:W-:Y:S01]  /*0f00*/  FSETP.GEU.AND P3, PT, |R53|, 6.5827683646048100446e-37, PT ;  /* 0x036000003500780b */ /* 0x001fe20003f6e200 */
[----:B------:R-:W-:-:S02]  /*0f10*/  @P1 IMAD.MOV.U32 R27, RZ, RZ, R47 ;  /* 0x000000ffff1b1224 */ /* 0x000fc400078e002f */
[----:B------:R0:W5:Y:S01]  /*0f20*/  @P1 LDG.E.64 R14, desc[UR8][R40.64] ;  /* 0x00000008280e1981 */ /* 0x000162000c1e1b00 */
[----:B------:R-:W-:Y:S02]  /*0f30*/  @P1 IMAD.MOV.U32 R23, RZ, RZ, R49 ;  /* 0x000000ffff171224 */ /* 0x000fe400078e0031 */
[----:B-1----:R-:W-:-:S04]  /*0f40*/  @P0 IMAD.IADD R56, R0, 0x1, -R2 ;  /* 0x0000000100380824 */ /* 0x002fc800078e0a02 */
[----:B------:R-:W1:Y:S08]  /*0f50*/  @P0 I2F.F64 R12, R56 ;  /* 0x00000038000c0312 */ /* 0x000e700000201c00 */
[----:B-1----:R-:W1:Y:S02]  /*0f60*/  MUFU.RCP64H R55, R13 ;  /* 0x0000000d00377308 */ /* 0x002e640000001800 */
[----:B-1----:R-:W-:-:S08]  /*0f70*/  DFMA R50, -R12, R54, 1 ;  /* 0x3ff000000c32742b */ /* 0x002fd00000000136 */
[----:B------:R-:W-:-:S08]  /*0f80*/  DFMA R50, R50, R50, R50 ;  /* 0x000000323232722b */ /* 0x000fd00000000032 */
[----:B------:R-:W-:-:S08]  /*0f90*/  DFMA R50, R54, R50, R54 ;  /* 0x000000323632722b */ /* 0x000fd00000000036 */
[----:B------:R-:W-:-:S08]  /*0fa0*/  DFMA R54, -R12, R50, 1 ;  /* 0x3ff000000c36742b */ /* 0x000fd00000000132 */
[----:B------:R-:W-:-:S08]  /*0fb0*/  DFMA R50, R50, R54, R50 ;  /* 0x000000363232722b */ /* 0x000fd00000000032 */
[----:B------:R-:W-:-:S08]  /*0fc0*/  DMUL R54, R50, R52 ;  /* 0x0000003432367228 */ /* 0x000fd00000000000 */
[----:B------:R-:W-:-:S08]  /*0fd0*/  DFMA R56, -R12, R54, R52 ;  /* 0x000000360c38722b */ /* 0x000fd00000000134 */
[----:B------:R-:W-:Y:S01]  /*0fe0*/  DFMA R50, R50, R56, R54 ;  /* 0x000000383232722b */ /* 0x000fe20000000036 */
[----:B------:R-:W1:Y:S08]  /*0ff0*/  @P0 LDC R55, c[0x0][0x3d0] ;  /* 0x0000f400ff370b82 */ /* 0x000e700000000800 */
[----:B------:R-:W0:Y:S01]  /*1000*/  @P1 LDC R57, c[0x0][0x3d0] ;  /* 0x0000f400ff391b82 */ /* 0x000e220000000800 */
[----:B------:R-:W-:Y:S01]  /*1010*/  FFMA R44, RZ, R13, R51 ;  /* 0x0000000dff2c7223 */ /* 0x000fe20000000033 */
[----:B--2---:R-:W-:-:S04]  /*1020*/  @P1 IMAD.IADD R43, R7, 0x1, -R3 ;  /* 0x00000001072b1824 */ /* 0x004fc800078e0a03 */
[----:B------:R-:W-:Y:S01]  /*1030*/  FSETP.GT.AND P2, PT, |R44|, 1.469367938527859385e-39, PT ;  /* 0x001000002c00780b */ /* 0x000fe20003f44200 */
[----:B------:R2:W0:Y:S01]  /*1040*/  @P1 I2F.F64 R10, R43 ;  /* 0x0000002b000a1312 */ /* 0x0004220000201c00 */
[----:B------:R-:W-:Y:S02]  /*1050*/  @P0 IMAD.MOV.U32 R2, RZ, RZ, R0 ;  /* 0x000000ffff020224 */ /* 0x000fe400078e0000 */
[----:B------:R-:W-:Y:S02]  /*1060*/  @P1 IMAD.MOV.U32 R3, RZ, RZ, R7 ;  /* 0x000000ffff031224 */ /* 0x000fe400078e0007 */
[----:B-1----:R-:W-:-:S04]  /*1070*/  @P0 IMAD.WIDE R30, R55, 0x4, R30 ;  /* 0x00000004371e0825 */ /* 0x002fc800078e021e */
[----:B---3--:R-:W-:-:S04]  /*1080*/  @P0 IMAD.WIDE R34, R55, 0x8, R34 ;  /* 0x0000000837220825 */ /* 0x008fc800078e0222 */
[----:B----4-:R-:W-:-:S04]  /*1090*/  @P0 IMAD.WIDE R38, R55, 0x8, R38 ;  /* 0x0000000837260825 */ /* 0x010fc800078e0226 */
[----:B0-----:R-:W-:-:S04]  /*10a0*/  @P1 IMAD.WIDE R32, R57, 0x4, R32 ;  /* 0x0000000439201825 */ /* 0x001fc800078e0220 */
[----:B------:R-:W-:-:S04]  /*10b0*/  @P1 IMAD.WIDE R36, R57, 0x8, R36 ;  /* 0x0000000839241825 */ /* 0x000fc800078e0224 */
[----:B------:R-:W-:Y:S01]  /*10c0*/  @P1 IMAD.WIDE R40, R57, 0x8, R40 ;  /* 0x0000000839281825 */ /* 0x000fe200078e0228 */
[----:B--2---:R-:W-:Y:S06]  /*10d0*/  @P2 BRA P3, `(.L_x_99) ;  /* 0x00000000001c2947 */ /* 0x004fec0001800000 */
[----:B------:R-:W-:Y:S01]  /*10e0*/  MOV R54, R52 ;  /* 0x0000003400367202 */ /* 0x000fe20000000f00 */
[----:B------:R-:W-:Y:S01]  /*10f0*/  IMAD.MOV.U32 R7, RZ, RZ, R53 ;  /* 0x000000ffff077224 */ /* 0x000fe200078e0035 */
[----:B------:R-:W-:Y:S01]  /*1100*/  MOV R0, 0x1140 ;  /* 0x0000114000007802 */ /* 0x000fe20000000f00 */
[----:B------:R-:W-:Y:S02]  /*1110*/  IMAD.MOV.U32 R50, RZ, RZ, R12 ;  /* 0x000000ffff327224 */ /* 0x000fe400078e000c */
[----:B------:R-:W-:-:S07]  /*1120*/  IMAD.MOV.U32 R51, RZ, RZ, R13 ;  /* 0x000000ffff337224 */ /* 0x000fce00078e000d */
[----:B-----5:R-:W-:Y:S05]  /*1130*/  CALL.REL.NOINC `($__internal_5_$__cuda_sm20_div_rn_f64_full) ;  /* 0x0000000c00347944 */ /* 0x020fea0003c00000 */
[----:B------:R-:W-:-:S07]  /*1140*/  MOV R51, R7 ;  /* 0x0000000700337202 */ /* 0x000fce0000000f00 */
.L_x_99:
[----:B------:R-:W-:Y:S05]  /*1150*/  BSYNC.RECONVERGENT B0 ;  /* 0x0000000000007941 */ /* 0x000fea0003800200 */
.L_x_98:
[----:B------:R-:W0:Y:S01]  /*1160*/  MUFU.RCP64H R43, R11 ;  /* 0x0000000b002b7308 */ /* 0x000e220000001800 */
[----:B------:R-:W-:Y:S01]  /*1170*/  IMAD.MOV.U32 R42, RZ, RZ, 0x1 ;  /* 0x00000001ff2a7424 */ /* 0x000fe200078e00ff */
        /* <DEDUP_REMOVED lines=35> */
.L_x_101:
[----:B------:R-:W-:Y:S05]  /*13b0*/  BSYNC.RECONVERGENT B0 ;  /* 0x0000000000007941 */ /* 0x000fea0003800200 */
.L_x_100:
[C---:B------:R-:W-:Y:S01]  /*13c0*/  DADD R50, -R44.reuse, 1 ;  /* 0x3ff000002c327429 */ /* 0x040fe20000000100 */
[----:B------:R-:W0:Y:S01]  /*13d0*/  LDC R7, c[0x0][0x3d0] ;  /* 0x0000f400ff077b82 */ /* 0x000e220000000800 */
[----:B------:R-:W-:Y:S01]  /*13e0*/  DMUL R54, R44, R44 ;  /* 0x0000002c2c367228 */ /* 0x000fe20000000000 */
[----:B------:R-:W-:Y:S01]  /*13f0*/  UMOV UR6, 0x55555555 ;  /* 0x5555555500067882 */ /* 0x000fe20000000000 */
[----:B------:R-:W-:Y:S01]  /*1400*/  UMOV UR7, 0x3fc55555 ;  /* 0x3fc5555500077882 */ /* 0x000fe20000000000 */
[----:B------:R-:W-:Y:S01]  /*1410*/  VIADD R6, R6, 0x2 ;  /* 0x0000000206067836 */ /* 0x000fe20000000000 */
[----:B------:R-:W-:Y:S01]  /*1420*/  UIADD3 UR4, UPT, UPT, UR4, 0x2, URZ ;  /* 0x0000000204047890 */ /* 0x000fe2000fffe0ff */
[----:B------:R-:W-:Y:S02]  /*1430*/  DADD R52, R52, 1 ;  /* 0x3ff0000034347429 */ /* 0x000fe40000000000 */
[----:B------:R-:W-:Y:S01]  /*1440*/  DMUL R56, R50, R50 ;  /* 0x0000003232387228 */ /* 0x000fe20000000000 */
[----:B------:R-:W0:Y:S01]  /*1450*/  LDC.64 R46, c[0x0][0x380] ;  /* 0x0000e000ff2e7b82 */ /* 0x000e220000000a00 */
[----:B------:R-:W-:-:S02]  /*1460*/  DFMA R54, R54, R44, -R44 ;  /* 0x0000002c3636722b */ /* 0x000fc4000000082c */
[----:B------:R-:W-:-:S04]  /*1470*/  DADD R8, R8, 1 ;  /* 0x3ff0000008087429 */ /* 0x000fc80000000000 */
[----:B------:R-:W-:Y:S01]  /*1480*/  DFMA R56, R50, R56, -R50 ;  /* 0x000000383238722b */ /* 0x000fe20000000832 */
[----:B------:R-:W1:Y:S01]  /*1490*/  LDC.64 R48, c[0x0][0x388] ;  /* 0x0000e200ff307b82 */ /* 0x000e620000000a00 */
[----:B------:R-:W-:-:S06]  /*14a0*/  DMUL R50, R26, R50 ;  /* 0x000000321a327228 */ /* 0x000fcc0000000000 */
[----:B------:R-:W-:Y:S02]  /*14b0*/  DMUL R56, R22, R56 ;  /* 0x0000003816387228 */ /* 0x000fe40000000000 */
[----:B------:R-:W-:-:S06]  /*14c0*/  DFMA R50, R18, R44, R50 ;  /* 0x0000002c1232722b */ /* 0x000fcc0000000032 */
[----:B------:R-:W-:Y:S01]  /*14d0*/  DFMA R54, R14, R54, R56 ;  /* 0x000000360e36722b */ /* 0x000fe20000000038 */
[----:B0-----:R-:W-:-:S03]  /*14e0*/  IMAD.WIDE R46, R7, 0x8, R46 ;  /* 0x00000008072e7825 */ /* 0x001fc600078e022e */
[----:B------:R-:W-:-:S04]  /*14f0*/  IADD3 R44, P0, PT, R46, R4, RZ ;  /* 0x000000042e2c7210 */ /* 0x000fc80007f1e0ff */
[C---:B------:R-:W-:Y:S01]  /*1500*/  DMUL R54, R10.reuse, R54 ;  /* 0x000000360a367228 */ /* 0x040fe20000000000 */
[----:B-1----:R-:W-:Y:S01]  /*1510*/  IMAD.WIDE R48, R7, 0x8, R48 ;  /* 0x0000000807307825 */ /* 0x002fe200078e0230 */
[----:B------:R-:W-:Y:S02]  /*1520*/  IADD3.X R45, PT, PT, R47, R5, RZ, P0, !PT ;  /* 0x000000052f2d7210 */ /* 0x000fe400007fe4ff */
[----:B------:R-:W-:Y:S02]  /*1530*/  ISETP.NE.AND P0, PT, R6, RZ, PT ;  /* 0x000000ff0600720c */ /* 0x000fe40003f05270 */
[----:B------:R-:W-:Y:S01]  /*1540*/  IADD3 R46, P1, PT, R48, R4, RZ ;  /* 0x00000004302e7210 */ /* 0x000fe20007f3e0ff */
[----:B------:R3:W-:Y:S01]  /*1550*/  STG.E.64 desc[UR8][R44.64], R42 ;  /* 0x0000002a2c007986 */ /* 0x0007e2000c101b08 */
[----:B------:R-:W-:-:S03]  /*1560*/  DMUL R54, R10, R54 ;  /* 0x000000360a367228 */ /* 0x000fc60000000000 */
[--C-:B------:R-:W-:Y:S02]  /*1570*/  IMAD.X R47, R49, 0x1, R5.reuse, P1 ;  /* 0x00000001312f7824 */ /* 0x100fe400008e0605 */
[----:B------:R-:W-:-:S03]  /*1580*/  IMAD.WIDE R4, R7, 0x10, R4 ;  /* 0x0000001007047825 */ /* 0x000fc600078e0204 */
[----:B------:R-:W-:-:S07]  /*1590*/  DFMA R50, R54, UR6, R50 ;  /* 0x0000000636327c2b */ /* 0x000fce0008000032 */
[----:B------:R3:W-:Y:S01]  /*15a0*/  STG.E.64 desc[UR8][R46.64], R50 ;  /* 0x000000322e007986 */ /* 0x0007e2000c101b08 */
[----:B------:R-:W-:Y:S05]  /*15b0*/  @P0 BRA `(.L_x_102) ;  /* 0xffffffec00e00947 */ /* 0x000fea000383ffff */
[----:B---3--:R-:W0:Y:S01]  /*15c0*/  LDC R44, c[0x0][0x3c8] ;  /* 0x0000f200ff2c7b82 */ /* 0x008e220000000800 */
[----:B------:R-:W1:Y:S02]  /*15d0*/  LDCU.128 UR4, c[0x0][0x380] ;  /* 0x00007000ff0477ac */ /* 0x000e640008000c00 */
[C---:B-1----:R-:W-:Y:S02]  /*15e0*/  IADD3 R42, P0, PT, R4.reuse, UR4, RZ ;  /* 0x00000004042a7c10 */ /* 0x042fe4000ff1e0ff */
[----:B------:R-:W-:Y:S02]  /*15f0*/  IADD3 R7, P1, PT, R4, UR6, RZ ;  /* 0x0000000604077c10 */ /* 0x000fe4000ff3e0ff */
[C---:B------:R-:W-:Y:S02]  /*1600*/  IADD3.X R43, PT, PT, R5.reuse, UR5, RZ, P0, !PT ;  /* 0x00000005052b7c10 */ /* 0x040fe400087fe4ff */
[----:B0-----:R-:W-:Y:S02]  /*1610*/  LOP3.LUT R0, R44, 0x7ffffffe, RZ, 0xc0, !PT ;  /* 0x7ffffffe2c007812 */ /* 0x001fe400078ec0ff */
[----:B------:R-:W-:-:S07]  /*1620*/  IADD3.X R6, PT, PT, R5, UR7, RZ, P1, !PT ;  /* 0x0000000705067c10 */ /* 0x000fce0008ffe4ff */
.L_x_93:
[----:B------:R-:W-:Y:S01]  /*1630*/  LOP3.LUT R44, R44, 0x1, RZ, 0xc0, !PT ;  /* 0x000000012c2c7812 */ /* 0x000fe200078ec0ff */
[----:B------:R-:W-:Y:S01]  /*1640*/  IMAD.MOV.U32 R4, RZ, RZ, R7 ;  /* 0x000000ffff047224 */ /* 0x000fe200078e0007 */
[----:B------:R-:W-:Y:S02]  /*1650*/  MOV R5, R6 ;  /* 0x0000000600057202 */ /* 0x000fe40000000f00 */
[----:B------:R-:W-:-:S13]  /*1660*/  ISETP.NE.U32.AND P0, PT, R44, 0x1, PT ;  /* 0x000000012c00780c */ /* 0x000fda0003f05070 */
[----:B------:R-:W-:Y:S05]  /*1670*/  @P0 BRA `(.L_x_103) ;  /* 0x0000000400b80947 */ /* 0x000fea0003800000 */
[----:B------:R-:W-:-:S13]  /*1680*/  ISETP.GT.AND P0, PT, R0, R2, PT ;  /* 0x000000020000720c */ /* 0x000fda0003f04270 */
[----:B------:R-:W2:Y:S01]  /*1690*/  @P0 LDG.E R7, desc[UR8][R30.64] ;  /* 0x000000081e070981 */ /* 0x000ea2000c1e1900 */
[----:B------:R-:W-:-:S13]  /*16a0*/  ISETP.GT.AND P1, PT, R0, R3, PT ;  /* 0x000000030000720c */ /* 0x000fda0003f24270 */
[----:B------:R3:W4:Y:S01]  /*16b0*/  @P1 LDG.E R6, desc[UR8][R32.64] ;  /* 0x0000000820061981 */ /* 0x000722000c1e1900 */
[----:B-----5:R-:W-:Y:S01]  /*16c0*/  IMAD.MOV.U32 R46, RZ, RZ, R16 ;  /* 0x000000ffff2e7224 */ /* 0x020fe200078e0010 */
[----:B------:R-:W-:Y:S01]  /*16d0*/  MOV R44, R20 ;  /* 0x00000014002c7202 */ /* 0x000fe20000000f00 */
[----:B------:R-:W-:Y:S02]  /*16e0*/  IMAD.MOV.U32 R47, RZ, RZ, R17 ;  /* 0x000000ffff2f7224 */ /* 0x000fe400078e0011 */
[----:B------:R-:W-:Y:S02]  /*16f0*/  IMAD.MOV.U32 R48, RZ, RZ, 0x1 ;  /* 0x00000001ff307424 */ /* 0x000fe400078e00ff */
[----:B------:R-:W-:Y:S02]  /*1700*/  IMAD.MOV.U32 R45, RZ, RZ, R21 ;  /* 0x000000ffff2d7224 */ /* 0x000fe400078e0015 */
[----:B------:R-:W5:Y:S01]  /*1710*/  @P0 LDG.E.64 R46, desc[UR8][R38.64] ;  /* 0x00000008262e0981 */ /* 0x000f62000c1e1b00 */
[----:B---3--:R-:W-:Y:S01]  /*1720*/  IMAD.MOV.U32 R32, RZ, RZ, R14 ;  /* 0x000000ffff207224 */ /* 0x008fe200078e000e */
[----:B------:R-:W-:Y:S01]  /*1730*/  MOV R33, R15 ;  /* 0x0000000f00217202 */ /* 0x000fe20000000f00 */
[----:B------:R-:W-:Y:S01]  /*1740*/  IMAD.MOV.U32 R30, RZ, RZ, R18 ;  /* 0x000000ffff1e7224 */ /* 0x000fe200078e0012 */
[----:B------:R3:W5:Y:S01]  /*1750*/  @P0 LDG.E.64 R44, desc[UR8][R34.64] ;  /* 0x00000008222c0981 */ /* 0x000762000c1e1b00 */
[----:B------:R-:W-:-:S03]  /*1760*/  IMAD.MOV.U32 R31, RZ, RZ, R19 ;  /* 0x000000ffff1f7224 */ /* 0x000fc600078e0013 */
[----:B------:R-:W5:Y:S04]  /*1770*/  @P1 LDG.E.64 R32, desc[UR8][R40.64] ;  /* 0x0000000828201981 */ /* 0x000f68000c1e1b00 */
[----:B------:R1:W5:Y:S01]  /*1780*/  @P1 LDG.E.64 R30, desc[UR8][R36.64] ;  /* 0x00000008241e1981 */ /* 0x000362000c1e1b00 */
[----:B------:R-:W-:Y:S01]  /*1790*/  BSSY.RECONVERGENT B0, `(.L_x_104) ;  /* 0x0000025000007945 */ /* 0x000fe20003800200 */
[----:B------:R-:W-:Y:S01]  /*17a0*/  @P0 IMAD.MOV.U32 R24, RZ, RZ, R16 ;  /* 0x000000ffff180224 */ /* 0x000fe200078e0010 */
[----:B------:R-:W-:Y:S01]  /*17b0*/  @P0 MOV R25, R17 ;  /* 0x0000001100190202 */ /* 0x000fe20000000f00 */
[----:B------:R-:W-:Y:S01]  /*17c0*/  @P0 IMAD.MOV.U32 R28, RZ, RZ, R20 ;  /* 0x000000ffff1c0224 */ /* 0x000fe200078e0014 */
[----:B------:R-:W-:Y:S01]  /*17d0*/  @P1 MOV R22, R14 ;  /* 0x0000000e00161202 */ /* 0x000fe20000000f00 */
[----:B------:R-:W-:Y:S01]  /*17e0*/  @P0 IMAD.MOV.U32 R29, RZ, RZ, R21 ;  /* 0x000000ffff1d0224 */ /* 0x000fe200078e0015 */
[----:B------:R-:W-:Y:S01]  /*17f0*/  @P1 MOV R27, R19 ;  /* 0x00000013001b1202 */ /* 0x000fe20000000f00 */
[----:B------:R-:W-:-:S02]  /*1800*/  @P1 IMAD.MOV.U32 R23, RZ, RZ, R15 ;  /* 0x000000ffff171224 */ /* 0x000fc400078e000f */
[----:B------:R-:W-:Y:S01]  /*1810*/  @P1 IMAD.MOV.U32 R26, RZ, RZ, R18 ;  /* 0x000000ffff1a1224 */ /* 0x000fe200078e0012 */
[----:B--2---:R-:W-:-:S04]  /*1820*/  @P0 IADD3 R7, PT, PT, R7, -R2, RZ ;  /* 0x8000000207070210 */ /* 0x004fc80007ffe0ff */
[----:B0-----:R-:W0:Y:S08]  /*1830*/  @P0 I2F.F64 R12, R7 ;  /* 0x00000007000c0312 */ /* 0x001e300000201c00 */
[----:B0-----:R-:W0:Y:S02]  /*1840*/  MUFU.RCP64H R49, R13 ;  /* 0x0000000d00317308 */ /* 0x001e240000001800 */
[----:B0-----:R-:W-:-:S08]  /*1850*/  DFMA R50, R48, -R12, 1 ;  /* 0x3ff000003032742b */ /* 0x001fd0000000080c */
[----:B------:R-:W-:Y:S01]  /*1860*/  DFMA R50, R50, R50, R50 ;  /* 0x000000323232722b */ /* 0x000fe20000000032 */
[----:B------:R-:W-:-:S07]  /*1870*/  @P0 IMAD.IADD R2, R0, 0x1, -R2 ;  /* 0x0000000100020824 */ /* 0x000fce00078e0a02 */
[----:B------:R-:W-:Y:S01]  /*1880*/  DFMA R50, R48, R50, R48 ;  /* 0x000000323032722b */ /* 0x000fe20000000030 */
[----:B------:R-:W0:Y:S07]  /*1890*/  @P0 I2F.F64 R52, R2 ;  /* 0x0000000200340312 */ /* 0x000e2e0000201c00 */
[----:B---3--:R-:W-:-:S08]  /*18a0*/  DFMA R34, R50, -R12, 1 ;  /* 0x3ff000003222742b */ /* 0x008fd0000000080c */
[----:B------:R-:W-:-:S08]  /*18b0*/  DFMA R34, R50, R34, R50 ;  /* 0x000000223222722b */ /* 0x000fd00000000032 */
[----:B0-----:R-:W-:-:S08]  /*18c0*/  DMUL R50, R34, R52 ;  /* 0x0000003422327228 */ /* 0x001fd00000000000 */
[----:B-1----:R-:W-:-:S08]  /*18d0*/  DFMA R36, R50, -R12, R52 ;  /* 0x8000000c3224722b */ /* 0x002fd00000000034 */
[----:B------:R-:W-:Y:S01]  /*18e0*/  DFMA R50, R34, R36, R50 ;  /* 0x000000242232722b */ /* 0x000fe20000000032 */
[----:B------:R-:W-:Y:S01]  /*18f0*/  @P1 IADD3 R0, PT, PT, R0, -R3, RZ ;  /* 0x8000000300001210 */ /* 0x000fe20007ffe0ff */
[----:B----4-:R-:W-:Y:S01]  /*1900*/  @P1 IMAD.IADD R6, R6, 0x1, -R3 ;  /* 0x0000000106061824 */ /* 0x010fe200078e0a03 */
[----:B------:R-:W-:-:S07]  /*1910*/  FSETP.GEU.AND P3, PT, |R53|, 6.5827683646048100446e-37, PT ;  /* 0x036000003500780b */ /* 0x000fce0003f6e200 */
[----:B------:R-:W-:Y:S01]  /*1920*/  FFMA R7, RZ, R13, R51 ;  /* 0x0000000dff077223 */ /* 0x000fe20000000033 */
[----:B------:R0:W1:Y:S04]  /*1930*/  @P1 I2F.F64 R8, R0 ;  /* 0x0000000000081312 */ /* 0x0000680000201c00 */
[----:B------:R-:W-:-:S04]  /*1940*/  FSETP.GT.AND P2, PT, |R7|, 1.469367938527859385e-39, PT ;  /* 0x001000000700780b */ /* 0x000fc80003f44200 */
[----:B------:R0:W2:Y:S09]  /*1950*/  @P1 I2F.F64 R10, R6 ;  /* 0x00000006000a1312 */ /* 0x0000b20000201c00 */
[----:B01----:R-:W-:Y:S05]  /*1960*/  @P2 BRA P3, `(.L_x_105) ;  /* 0x00000000001c2947 */ /* 0x003fea0001800000 */
[----:B------:R-:W-:Y:S01]  /*1970*/  IMAD.MOV.U32 R54, RZ, RZ, R52 ;  /* 0x000000ffff367224 */ /* 0x000fe200078e0034 */
[----:B------:R-:W-:Y:S01]  /*1980*/  MOV R50, R12 ;  /* 0x0000000c00327202 */ /* 0x000fe20000000f00 */
[----:B------:R-:W-:Y:S01]  /*1990*/  IMAD.MOV.U32 R7, RZ, RZ, R53 ;  /* 0x000000ffff077224 */ /* 0x000fe200078e0035 */
[----:B------:R-:W-:Y:S01]  /*19a0*/  MOV R0, 0x19d0 ;  /* 0x000019d000007802 */ /* 0x000fe20000000f00 */
[----:B------:R-:W-:-:S07]  /*19b0*/  IMAD.MOV.U32 R51, RZ, RZ, R13 ;  /* 0x000000ffff337224 */ /* 0x000fce00078e000d */
[----:B--2--5:R-:W-:Y:S05]  /*19c0*/  CALL.REL.NOINC `($__internal_5_$__cuda_sm20_div_rn_f64_full) ;  /* 0x0000000400107944 */ /* 0x024fea0003c00000 */
[----:B------:R-:W-:-:S07]  /*19d0*/  IMAD.MOV.U32 R51, RZ, RZ, R7 ;  /* 0x000000ffff337224 */ /* 0x000fce00078e0007 */
.L_x_105:
[----:B------:R-:W-:Y:S05]  /*19e0*/  BSYNC.RECONVERGENT B0 ;  /* 0x0000000000007941 */ /* 0x000fea0003800200 */
.L_x_104:
[----:B--2---:R-:W0:Y:S01]  /*19f0*/  MUFU.RCP64H R3, R11 ;  /* 0x0000000b00037308 */ /* 0x004e220000001800 */
[----:B------:R-:W-:Y:S01]  /*1a00*/  HFMA2 R2, -RZ, RZ, 0, 5.9604644775390625e-08 ;  /* 0x00000001ff027431 */ /* 0x000fe200000001ff */
        /* <DEDUP_REMOVED lines=32> */
[----:B------:R-:W-:Y:S05]  /*1c10*/  CALL.REL.NOINC `($__internal_5_$__cuda_sm20_div_rn_f64_full) ;  /* 0x00000000007c7944 */ /* 0x000fea0003c00000 */
[----:B------:R-:W-:-:S07]  /*1c20*/  IMAD.MOV.U32 R6, RZ, RZ, R50 ;  /* 0x000000ffff067224 */ /* 0x000fce00078e0032 */
.L_x_107:
[----:B------:R-:W-:Y:S05]  /*1c30*/  BSYNC.RECONVERGENT B0 ;  /* 0x0000000000007941 */ /* 0x000fea0003800200 */
.L_x_106:
[C---:B------:R-:W-:Y:S01]  /*1c40*/  DADD R12, -R6.reuse, 1 ;  /* 0x3ff00000060c7429 */ /* 0x040fe20000000100 */
[----:B------:R-:W-:Y:S01]  /*1c50*/  UMOV UR4, 0x55555555 ;  /* 0x5555555500047882 */ /* 0x000fe20000000000 */
[----:B------:R-:W-:Y:S01]  /*1c60*/  DMUL R16, R6, R6 ;  /* 0x0000000606107228 */ /* 0x000fe20000000000 */
[----:B------:R-:W-:Y:S01]  /*1c70*/  UMOV UR5, 0x3fc55555 ;  /* 0x3fc5555500057882 */ /* 0x000fe20000000000 */
[----:B------:R2:W-:Y:S01]  /*1c80*/  STG.E.64 desc[UR8][R42.64], R2 ;  /* 0x000000022a007986 */ /* 0x0005e2000c101b08 */
        /* <DEDUP_REMOVED lines=11> */
[----:B------:R-:W-:-:S07]  /*1d40*/  DFMA R14, R14, UR4, R26 ;  /* 0x000000040e0e7c2b */ /* 0x000fce000800001a */
[----:B------:R2:W-:Y:S04]  /*1d50*/  STG.E.64 desc[UR8][R4.64], R14 ;  /* 0x0000000e04007986 */ /* 0x0005e8000c101b08 */
.L_x_103:
[----:B------:R-:W2:Y:S01]  /*1d60*/  S2R R0, SR_TID.X ;  /* 0x0000000000007919 */ /* 0x000ea20000002100 */
[----:B------:R-:W3:Y:S01]  /*1d70*/  S2UR UR5, SR_CgaCtaId ;  /* 0x00000000000579c3 */ /* 0x000ee20000008800 */
[----:B------:R-:W-:Y:S02]  /*1d80*/  UMOV UR4, 0x400 ;  /* 0x0000040000047882 */ /* 0x000fe40000000000 */
[----:B------:R-:W-:Y:S02]  /*1d90*/  UIADD3 UR6, UPT, UPT, UR4, 0x200, URZ ;  /* 0x0000020004067890 */ /* 0x000fe4000fffe0ff */
[----:B---3--:R-:W-:Y:S02]  /*1da0*/  ULEA UR4, UR5, UR4, 0x18 ;  /* 0x0000000405047291 */ /* 0x008fe4000f8ec0ff */
[----:B------:R-:W-:-:S04]  /*1db0*/  ULEA UR6, UR5, UR6, 0x18 ;  /* 0x0000000605067291 */ /* 0x000fc8000f8ec0ff */
[C---:B--2---:R-:W-:Y:S02]  /*1dc0*/  LEA R3, R0.reuse, UR4, 0x3 ;  /* 0x0000000400037c11 */ /* 0x044fe4000f8e18ff */
[----:B------:R-:W-:-:S03]  /*1dd0*/  LEA R5, R0, UR6, 0x3 ;  /* 0x0000000600057c11 */ /* 0x000fc6000f8e18ff */
[----:B------:R-:W-:Y:S04]  /*1de0*/  STS.64 [R3], R52 ;  /* 0x0000003403007388 */ /* 0x000fe80000000a00 */
[----:B------:R-:W-:Y:S01]  /*1df0*/  STS.64 [R5], R8 ;  /* 0x0000000805007388 */ /* 0x000fe20000000a00 */
[----:B------:R-:W-:Y:S05]  /*1e00*/  EXIT ;  /* 0x000000000000794d */ /* 0x000fea0003800000 */
        .weak           $__internal_5_$__cuda_sm20_div_rn_f64_full
        .type           $__internal_5_$__cuda_sm20_div_rn_f64_full,@function
        .size           $__internal_5_$__cuda_sm20_div_rn_f64_full,(.L_x_761 - $__internal_5_$__cuda_sm20_div_rn_f64_full)
$__internal_5_$__cuda_sm20_div_rn_f64_full:
[----:B------:R-:W-:Y:S01]  /*1e10*/  IMAD.MOV.U32 R61, RZ, RZ, R7 ;  /* 0x000000ffff3d7224 */ /* 0x000fe200078e0007 */
[C---:B------:R-:W-:Y:S01]  /*1e20*/  FSETP.GEU.AND P0, PT, |R51|.reuse, 1.469367938527859385e-39, PT ;  /* 0x001000003300780b */ /* 0x040fe20003f0e200 */
[----:B------:R-:W-:Y:S01]  /*1e30*/  IMAD.MOV.U32 R58, RZ, RZ, R50 ;  /* 0x000000ffff3a7224 */ /* 0x000fe200078e0032 */
[----:B------:R-:W-:Y:S01]  /*1e40*/  LOP3.LUT R7, R51, 0x800fffff, RZ, 0xc0, !PT ;  /* 0x800fffff33077812 */ /* 0x000fe200078ec0ff */
[----:B------:R-:W-:Y:S01]  /*1e50*/  BSSY.RECONVERGENT B1, `(.L_x_108) ;  /* 0x000005a000017945 */ /* 0x000fe20003800200 */
[----:B------:R-:W-:Y:S02]  /*1e60*/  FSETP.GEU.AND P2, PT, |R61|, 1.469367938527859385e-39, PT ;  /* 0x001000003d00780b */ /* 0x000fe40003f4e200 */
[----:B------:R-:W-:Y:S02]  /*1e70*/  MOV R60, R54 ;  /* 0x00000036003c7202 */ /* 0x000fe40000000f00 */
[----:B------:R-:W-:Y:S02]  /*1e80*/  LOP3.LUT R59, R7, 0x3ff00000, RZ, 0xfc, !PT ;  /* 0x3ff00000073b7812 */ /* 0x000fe400078efcff */
[----:B------:R-:W-:Y:S01]  /*1e90*/  LOP3.LUT R7, R61, 0x7ff00000, RZ, 0xc0, !PT ;  /* 0x7ff000003d077812 */ /* 0x000fe200078ec0ff */
[----:B------:R-:W-:Y:S01]  /*1ea0*/  IMAD.MOV.U32 R64, RZ, RZ, R60 ;  /* 0x000000ffff407224 */ /* 0x000fe200078e003c */
[----:B------:R-:W-:Y:S01]  /*1eb0*/  LOP3.LUT R55, R51, 0x7ff00000, RZ, 0xc0, !PT ;  /* 0x7ff0000033377812 */ /* 0x000fe200078ec0ff */
[----:B------:R-:W-:Y:S01]  /*1ec0*/  @!P0 DMUL R58, R50, 8.98846567431157953865e+307 ;  /* 0x7fe00000323a8828 */ /* 0x000fe20000000000 */
[----:B------:R-:W-:-:S02]  /*1ed0*/  MOV R62, 0x1 ;  /* 0x00000001003e7802 */ /* 0x000fc40000000f00 */
[----:B------:R-:W-:Y:S02]  /*1ee0*/  ISETP.GE.U32.AND P1, PT, R7, R55, PT ;  /* 0x000000370700720c */ /* 0x000fe40003f26070 */
[----:B------:R-:W-:Y:S01]  /*1ef0*/  @!P2 LOP3.LUT R54, R51, 0x7ff00000, RZ, 0xc0, !PT ;  /* 0x7ff000003336a812 */ /* 0x000fe200078ec0ff */
[----:B------:R-:W0:Y:S03]  /*1f00*/  MUFU.RCP64H R63, R59 ;  /* 0x0000003b003f7308 */ /* 0x000e260000001800 */
[----:B------:R-:W-:Y:S02]  /*1f10*/  @!P2 ISETP.GE.U32.AND P3, PT, R7, R54, PT ;  /* 0x000000360700a20c */ /* 0x000fe40003f66070 */
[----:B------:R-:W-:Y:S02]  /*1f20*/  MOV R54, 0x1ca00000 ;  /* 0x1ca0000000367802 */ /* 0x000fe40000000f00 */
[----:B------:R-:W-:-:S02]  /*1f30*/  @!P0 LOP3.LUT R55, R59, 0x7ff00000, RZ, 0xc0, !PT ;  /* 0x7ff000003b378812 */ /* 0x000fc400078ec0ff */
[C---:B------:R-:W-:Y:S02]  /*1f40*/  @!P2 SEL R57, R54.reuse, 0x63400000, !P3 ;  /* 0x634000003639a807 */ /* 0x040fe40005800000 */
[----:B------:R-:W-:Y:S02]  /*1f50*/  SEL R56, R54, 0x63400000, !P1 ;  /* 0x6340000036387807 */ /* 0x000fe40004800000 */
[--C-:B------:R-:W-:Y:S02]  /*1f60*/  @!P2 LOP3.LUT R57, R57, 0x80000000, R61.reuse, 0xf8, !PT ;  /* 0x800000003939a812 */ /* 0x100fe400078ef83d */
[----:B------:R-:W-:Y:S01]  /*1f70*/  LOP3.LUT R65, R56, 0x800fffff, R61, 0xf8, !PT ;  /* 0x800fffff38417812 */ /* 0x000fe200078ef83d */
[----:B------:R-:W-:Y:S01]  /*1f80*/  @!P2 IMAD.MOV.U32 R56, RZ, RZ, RZ ;  /* 0x000000ffff38a224 */ /* 0x000fe200078e00ff */
[----:B------:R-:W-:-:S06]  /*1f90*/  @!P2 LOP3.LUT R57, R57, 0x100000, RZ, 0xfc, !PT ;  /* 0x001000003939a812 */ /* 0x000fcc00078efcff */
[----:B------:R-:W-:Y:S02]  /*1fa0*/  @!P2 DFMA R64, R64, 2, -R56 ;  /* 0x400000004040a82b */ /* 0x000fe40000000838 */
[----:B0-----:R-:W-:-:S08]  /*1fb0*/  DFMA R56, R62, -R58, 1 ;  /* 0x3ff000003e38742b */ /* 0x001fd0000000083a */
[----:B------:R-:W-:-:S08]  /*1fc0*/  DFMA R56, R56, R56, R56 ;  /* 0x000000383838722b */ /* 0x000fd00000000038 */
[----:B------:R-:W-:-:S08]  /*1fd0*/  DFMA R62, R62, R56, R62 ;  /* 0x000000383e3e722b */ /* 0x000fd0000000003e */
[----:B------:R-:W-:-:S08]  /*1fe0*/  DFMA R66, R62, -R58, 1 ;  /* 0x3ff000003e42742b */ /* 0x000fd0000000083a */
[----:B------:R-:W-:-:S08]  /*1ff0*/  DFMA R66, R62, R66, R62 ;  /* 0x000000423e42722b */ /* 0x000fd0000000003e */
[----:B------:R-:W-:-:S08]  /*2000*/  DMUL R56, R66, R64 ;  /* 0x0000004042387228 */ /* 0x000fd00000000000 */
[----:B------:R-:W-:-:S08]  /*2010*/  DFMA R62, R56, -R58, R64 ;  /* 0x8000003a383e722b */ /* 0x000fd00000000040 */
[----:B------:R-:W-:Y:S01]  /*2020*/  DFMA R62, R66, R62, R56 ;  /* 0x0000003e423e722b */ /* 0x000fe20000000038 */
[----:B------:R-:W-:Y:S01]  /*2030*/  IMAD.MOV.U32 R56, RZ, RZ, R7 ;  /* 0x000000ffff387224 */ /* 0x000fe200078e0007 */
[----:B------:R-:W-:-:S05]  /*2040*/  @!P2 LOP3.LUT R56, R65, 0x7ff00000, RZ, 0xc0, !PT ;  /* 0x7ff000004138a812 */ /* 0x000fca00078ec0ff */
[----:B------:R-:W-:-:S05]  /*2050*/  VIADD R57, R56, 0xffffffff ;  /* 0xffffffff38397836 */ /* 0x000fca0000000000 */
[----:B------:R-:W-:Y:S02]  /*2060*/  ISETP.GT.U32.AND P0, PT, R57, 0x7feffffe, PT ;  /* 0x7feffffe3900780c */ /* 0x000fe40003f04070 */
[----:B------:R-:W-:-:S04]  /*2070*/  IADD3 R57, PT, PT, R55, -0x1, RZ ;  /* 0xffffffff37397810 */ /* 0x000fc80007ffe0ff */
[----:B------:R-:W-:-:S13]  /*2080*/  ISETP.GT.U32.OR P0, PT, R57, 0x7feffffe, P0 ;  /* 0x7feffffe3900780c */ /* 0x000fda0000704470 */
[----:B------:R-:W-:Y:S05]  /*2090*/  @P0 BRA `(.L_x_109) ;  /* 0x0000000000740947 */ /* 0x000fea0003800000 */
[----:B------:R-:W-:-:S04]  /*20a0*/  LOP3.LUT R55, R51, 0x7ff00000, RZ, 0xc0, !PT ;  /* 0x7ff0000033377812 */ /* 0x000fc800078ec0ff */
[CC--:B------:R-:W-:Y:S02]  /*20b0*/  ISETP.GE.U32.AND P0, PT, R7.reuse, R55.reuse, PT ;  /* 0x000000370700720c */ /* 0x0c0fe40003f06070 */
[----:B------:R-:W-:Y:S02]  /*20c0*/  VIADDMNMX R7, R7, -R55, 0xb9600000, !PT ;  /* 0xb960000007077446 */ /* 0x000fe40007800937 */
[----:B------:R-:W-:Y:S02]  /*20d0*/  SEL R54, R54, 0x63400000, !P0 ;  /* 0x6340000036367807 */ /* 0x000fe40004000000 */
[----:B------:R-:W-:-:S05]  /*20e0*/  VIMNMX R7, PT, PT, R7, 0x46a00000, PT ;  /* 0x46a0000007077848 */ /* 0x000fca0003fe0100 */
[----:B------:R-:W-:Y:S01]  /*20f0*/  IMAD.IADD R7, R7, 0x1, -R54 ;  /* 0x0000000107077824 */ /* 0x000fe200078e0a36 */
        /* <DEDUP_REMOVED lines=20> */
[----:B------:R-:W-:Y:S02]  /*2240*/  IMAD.MOV.U32 R66, RZ, RZ, R7 ;  /* 0x000000ffff427224 */ /* 0x000fe400078e0007 */
[----:B------:R-:W-:Y:S01]  /*2250*/  IMAD.MOV.U32 R67, RZ, RZ, R50 ;  /* 0x000000ffff437224 */ /* 0x000fe200078e0032 */
[----:B------:R-:W-:Y:S06]  /*2260*/  BRA `(.L_x_110) ;  /* 0x0000000000607947 */ /* 0x000fec0003800000 */
.L_x_109:
        /* <DEDUP_REMOVED lines=14> */
[----:B------:R-:W-:Y:S02]  /*2350*/  @P0 IMAD.MOV.U32 R66, RZ, RZ, RZ ;  /* 0x000000ffff420224 */ /* 0x000fe400078e00ff */
[----:B------:R-:W-:Y:S01]  /*2360*/  @P0 IMAD.MOV.U32 R67, RZ, RZ, R7 ;  /* 0x000000ffff430224 */ /* 0x000fe200078e0007 */
[----:B------:R-:W-:Y:S06]  /*2370*/  BRA `(.L_x_110) ;  /* 0x00000000001c7947 */ /* 0x000fec0003800000 */
.L_x_112:
[----:B------:R-:W-:Y:S02]  /*2380*/  LOP3.LUT R7, R51, 0x80000, RZ, 0xfc, !PT ;  /* 0x0008000033077812 */ /* 0x000fe400078efcff */
[----:B------:R-:W-:-:S03]  /*2390*/  MOV R66, R50 ;  /* 0x0000003200427202 */ /* 0x000fc60000000f00 */
[----:B------:R-:W-:Y:S01]  /*23a0*/  IMAD.MOV.U32 R67, RZ, RZ, R7 ;  /* 0x000000ffff437224 */ /* 0x000fe200078e0007 */
[----:B------:R-:W-:Y:S06]  /*23b0*/  BRA `(.L_x_110) ;  /* 0x00000000000c7947 */ /* 0x000fec0003800000 */
.L_x_111:
[----:B------:R-:W-:Y:S01]  /*23c0*/  LOP3.LUT R7, R61, 0x80000, RZ, 0xfc, !PT ;  /* 0x000800003d077812 */ /* 0x000fe200078efcff */
[----:B------:R-:W-:-:S03]  /*23d0*/  IMAD.MOV.U32 R66, RZ, RZ, R60 ;  /* 0x000000ffff427224 */ /* 0x000fc600078e003c */
[----:B------:R-:W-:-:S07]  /*23e0*/  MOV R67, R7 ;  /* 0x0000000700437202 */ /* 0x000fce0000000f00 */
.L_x_110:
[----:B------:R-:W-:Y:S05]  /*23f0*/  BSYNC.RECONVERGENT B1 ;  /* 0x0000000000017941 */ /* 0x000fea0003800200 */
.L_x_108:
[----:B------:R-:W-:Y:S01]  /*2400*/  MOV R54, R0 ;  /* 0x0000000000367202 */ /* 0x000fe20000000f00 */
[----:B------:R-:W-:Y:S02]  /*2410*/  IMAD.MOV.U32 R55, RZ, RZ, 0x0 ;  /* 0x00000000ff377424 */ /* 0x000fe400078e00ff */
[----:B------:R-:W-:Y:S02]  /*2420*/  IMAD.MOV.U32 R50, RZ, RZ, R66 ;  /* 0x000000ffff327224 */ /* 0x000fe400078e0042 */
[----:B------:R-:W-:Y:S01]  /*2430*/  IMAD.MOV.U32 R7, RZ, RZ, R67 ;  /* 0x000000ffff077224 */ /* 0x000fe200078e0043 */
[----:B------:R-:W-:Y:S06]  /*2440*/  RET.REL.NODEC R54 `(_Z19spline_interp_uplowPdS_PKdS1_S1_S1_S1_PKiS3_iii) ;  /* 0xffffffd836ec7950 */ /* 0x000fec0003c3ffff */
.L_x_113:
        /* <DEDUP_REMOVED lines=11> */
.L_x_761:


//--------------------- .text._Z15spline_interp_0PdPKdS1_S1_S1_S1_PKiS3_iii --------------------------
	.section	.text._Z15spline_interp_0PdPKdS1_S1_S1_S1_PKiS3_iii,"ax",@progbits
	.align	128
        .global         _Z15spline_interp_0PdPKdS1_S1_S1_S1_PKiS3_iii
        .type           _Z15spline_interp_0PdPKdS1_S1_S1_S1_PKiS3_iii,@function
        .size           _Z15spline_interp_0PdPKdS1_S1_S1_S1_PKiS3_iii,(.L_x_762 - _Z15spline_interp_0PdPKdS1_S1_S1_S1_PKiS3_iii)
        .other          _Z15spline_interp_0PdPKdS1_S1_S1_S1_PKiS3_iii,@"STO_CUDA_ENTRY STV_DEFAULT"
_Z15spline_interp_0PdPKdS1_S1_S1_S1_PKiS3_iii:
.text._Z15spline_interp_0PdPKdS1_S1_S1_S1_PKiS3_iii:
[----:B------:R-:W-:Y:S01]  /*0000*/  LDC R1, c[0x0][0x37c] ;  /* 0x0000df00ff017b82 */ /* 0x000fe20000000800 */
[----:B------:R-:W0:Y:S07]  /*0010*/  S2R R3, SR_TID.X ;  /* 0x0000000000037919 */ /* 0x000e2e0000002100 */
[----:B------:R-:W1:Y:S01]  /*0020*/  S2UR UR6, SR_CgaCtaId ;  /* 0x00000000000679c3 */ /* 0x000e620000008800 */
[----:B------:R-:W2:Y:S01]  /*0030*/  LDCU UR8, c[0x0][0x3c0] ;  /* 0x00007800ff0877ac */ /* 0x000ea20008000800 */
[----:B------:R-:W-:-:S02]  /*0040*/  UMOV UR4, 0x400 ;  /* 0x0000040000047882 */ /* 0x000fc40000000000 */
[----:B------:R-:W-:-:S04]  /*0050*/  UIADD3 UR5, UPT, UPT, UR4, 0x200, URZ ;  /* 0x0000020004057890 */ /* 0x000fc8000fffe0ff */
[----:B------:R-:W3:Y:S08]  /*0060*/  LDC R4, c[0x0][0x360] ;  /* 0x0000d800ff047b82 */ /* 0x000ef00000000800 */
[----:B------:R-:W4:Y:S01]  /*0070*/  LDC.64 R6, c[0x0][0x3b0] ;  /* 0x0000ec00ff067b82 */ /* 0x000f220000000a00 */
        /* <DEDUP_REMOVED lines=13> */
[----:B01-3--:R-:W-:Y:S05]  /*0150*/  @!P0 EXIT ;  /* 0x000000000000894d */ /* 0x00bfea0003800000 */
[----:B------:R-:W-:Y:S01]  /*0160*/  IMAD R0, R4, UR7, R3 ;  /* 0x0000000704007c24 */ /* 0x000fe2000f8e0203 */
[----:B------:R-:W0:Y:S03]  /*0170*/  LDCU.64 UR8, c[0x0][0x358] ;  /* 0x00006b00ff0877ac */ /* 0x000e260008000a00 */
[----:B------:R-:W-:Y:S01]  /*0180*/  IMAD R3, R0, UR4, RZ ;  /* 0x0000000400037c24 */ /* 0x000fe2000f8e02ff */
[----:B------:R-:W1:Y:S03]  /*0190*/  LDCU.128 UR12, c[0x0][0x3a0] ;  /* 0x00007400ff0c77ac */ /* 0x000e660008000c00 */
[C---:B------:R-:W-:Y:S01]  /*01a0*/  IMAD.WIDE R10, R3.reuse, 0x4, R10 ;  /* 0x00000004030a7825 */ /* 0x040fe200078e020a */
[----:B------:R-:W3:Y:S03]  /*01b0*/  LDCU.128 UR4, c[0x0][0x390] ;  /* 0x00007200ff0477ac */ /* 0x000ee60008000c00 */
[----:B----4-:R-:W-:-:S04]  /*01c0*/  IMAD.WIDE R6, R3, 0x4, R6 ;  /* 0x0000000403067825 */ /* 0x010fc800078e0206 */
[C---:B--2---:R-:W-:Y:S01]  /*01d0*/  IMAD.WIDE R36, R44.reuse, 0x4, R10 ;  /* 0x000000042c247825 */ /* 0x044fe200078e020a */
[----:B0-----:R-:W2:Y:S03]  /*01e0*/  LDG.E R0, desc[UR8][R10.64] ;  /* 0x000000080a007981 */ /* 0x001ea6000c1e1900 */
[----:B------:R-:W-:Y:S01]  /*01f0*/  IMAD.WIDE R34, R44, 0x4, R6 ;  /* 0x000000042c227825 */ /* 0x000fe200078e0206 */
[----:B------:R0:W4:Y:S03]  /*0200*/  LDG.E R9, desc[UR8][R6.64] ;  /* 0x0000000806097981 */ /* 0x000126000c1e1900 */
[----:B------:R-:W-:Y:S02]  /*0210*/  IMAD.WIDE R4, R3, 0x8, RZ ;  /* 0x0000000803047825 */ /* 0x000fe400078e02ff */
[----:B------:R-:W2:Y:S04]  /*0220*/  LDG.E R3, desc[UR8][R36.64] ;  /* 0x0000000824037981 */ /* 0x000ea8000c1e1900 */
[----:B------:R0:W4:Y:S01]  /*0230*/  LDG.E R2, desc[UR8][R34.64] ;  /* 0x0000000822027981 */ /* 0x000122000c1e1900 */
[----:B-1----:R-:W-:-:S02]  /*0240*/  IADD3 R32, P0, PT, R4, UR12, RZ ;  /* 0x0000000c04207c10 */ /* 0x002fc4000ff1e0ff */
[C---:B------:R-:W-:Y:S02]  /*0250*/  IADD3 R30, P1, PT, R4.reuse, UR14, RZ ;  /* 0x0000000e041e7c10 */ /* 0x040fe4000ff3e0ff */
[C---:B------:R-:W-:Y:S02]  /*0260*/  IADD3.X R33, PT, PT, R5.reuse, UR13, RZ, P0, !PT ;  /* 0x0000000d05217c10 */ /* 0x040fe400087fe4ff */
[C---:B------:R-:W-:Y:S02]  /*0270*/  IADD3.X R31, PT, PT, R5.reuse, UR15, RZ, P1, !PT ;  /* 0x0000000f051f7c10 */ /* 0x040fe40008ffe4ff */
[C---:B---3--:R-:W-:Y:S02]  /*0280*/  IADD3 R28, P0, PT, R4.reuse, UR4, RZ ;  /* 0x00000004041c7c10 */ /* 0x048fe4000ff1e0ff */
[----:B------:R-:W-:Y:S02]  /*0290*/  IADD3 R26, P1, PT, R4, UR6, RZ ;  /* 0x00000006041a7c10 */ /* 0x000fe4000ff3e0ff */
[----:B------:R-:W-:-:S02]  /*02a0*/  IADD3.X R29, PT, PT, R5, UR5, RZ, P0, !PT ;  /* 0x00000005051d7c10 */ /* 0x000fc400087fe4ff */
[----:B------:R-:W-:Y:S01]  /*02b0*/  IADD3.X R27, PT, PT, R5, UR7, RZ, P1, !PT ;  /* 0x00000007051b7c10 */ /* 0x000fe20008ffe4ff */
[C---:B------:R-:W-:Y:S01]  /*02c0*/  IMAD.WIDE R38, R44.reuse, 0x8, R32 ;  /* 0x000000082c267825 */ /* 0x040fe200078e0220 */
[----:B------:R-:W1:Y:S01]  /*02d0*/  LDCU.128 UR4, c[0x0][0x380] ;  /* 0x00007000ff0477ac */ /* 0x000e620008000c00 */
[----:B------:R-:W5:Y:S02]  /*02e0*/  LDG.E.64 R32, desc[UR8][R32.64] ;  /* 0x0000000820207981 */ /* 0x000f64000c1e1b00 */
[C---:B------:R-:W-:Y:S02]  /*02f0*/  IMAD.WIDE R40, R44.reuse, 0x8, R30 ;  /* 0x000000082c287825 */ /* 0x040fe400078e021e */
[----:B------:R-:W5:Y:S02]  /*0300*/  LDG.E.64 R30, desc[UR8][R30.64] ;  /* 0x000000081e1e7981 */ /* 0x000f64000c1e1b00 */
[C---:B------:R-:W-:Y:S02]  /*0310*/  IMAD.WIDE R42, R44.reuse, 0x8, R28 ;  /* 0x000000082c2a7825 */ /* 0x040fe400078e021c */
[----:B------:R-:W5:Y:S02]  /*0320*/  LDG.E.64 R28, desc[UR8][R28.64] ;  /* 0x000000081c1c7981 */ /* 0x000f64000c1e1b00 */
[----:B0-----:R-:W-:-:S02]  /*0330*/  IMAD.WIDE R6, R44, 0x8, R26 ;  /* 0x000000082c067825 */ /* 0x001fc400078e021a */
[----:B------:R-:W5:Y:S02]  /*0340*/  LDG.E.64 R26, desc[UR8][R26.64] ;  /* 0x000000081a1a7981 */ /* 0x000f64000c1e1b00 */
[----:B------:R-:W-:Y:S02]  /*0350*/  IMAD.WIDE R34, R44, 0x4, R34 ;  /* 0x000000042c227825 */ /* 0x000fe400078e0222 */
[----:B------:R0:W5:Y:S01]  /*0360*/  LDG.E.64 R24, desc[UR8][R38.64] ;  /* 0x0000000826187981 */ /* 0x000162000c1e1b00 */
[C---:B-1----:R-:W-:Y:S02]  /*0370*/  IADD3 R46, P0, PT, R4.reuse, UR4, RZ ;  /* 0x00000004042e7c10 */ /* 0x042fe4000ff1e0ff */
[----:B------:R-:W-:Y:S01]  /*0380*/  IADD3 R10, P1, PT, R4, UR6, RZ ;  /* 0x00000006040a7c10 */ /* 0x000fe2000ff3e0ff */
[----:B------:R1:W5:Y:S01]  /*0390*/  LDG.E.64 R22, desc[UR8][R40.64] ;  /* 0x0000000828167981 */ /* 0x000362000c1e1b00 */
[C---:B------:R-:W-:Y:S02]  /*03a0*/  IADD3.X R47, PT, PT, R5.reuse, UR5, RZ, P0, !PT ;  /* 0x00000005052f7c10 */ /* 0x040fe400087fe4ff */
[----:B------:R-:W-:Y:S01]  /*03b0*/  ISETP.NE.AND P0, PT, R8, 0x1, PT ;  /* 0x000000010800780c */ /* 0x000fe20003f05270 */
[----:B------:R3:W5:Y:S01]  /*03c0*/  LDG.E.64 R20, desc[UR8][R42.64] ;  /* 0x000000082a147981 */ /* 0x000762000c1e1b00 */
[----:B------:R-:W-:Y:S01]  /*03d0*/  IADD3.X R11, PT, PT, R5, UR7, RZ, P1, !PT ;  /* 0x00000007050b7c10 */ /* 0x000fe20008ffe4ff */
[C---:B------:R-:W-:Y:S01]  /*03e0*/  IMAD.WIDE R36, R44.reuse, 0x4, R36 ;  /* 0x000000042c247825 */ /* 0x040fe200078e0224 */
[----:B------:R-:W-:Y:S01]  /*03f0*/  CS2R R12, SRZ ;  /* 0x00000000000c7805 */ /* 0x000fe2000001ff00 */
[----:B------:R3:W5:Y:S02]  /*0400*/  LDG.E.64 R18, desc[UR8][R6.64] ;  /* 0x0000000806127981 */ /* 0x000764000c1e1b00 */
[----:B0-----:R-:W-:Y:S01]  /*0410*/  IMAD.WIDE R38, R44, 0x8, R38 ;  /* 0x000000082c267825 */ /* 0x001fe200078e0226 */
[----:B------:R-:W-:-:S03]  /*0420*/  CS2R R52, SRZ ;  /* 0x0000000000347805 */ /* 0x000fc6000001ff00 */
[----:B-1----:R-:W-:-:S04]  /*0430*/  IMAD.WIDE R40, R44, 0x8, R40 ;  /* 0x000000082c287825 */ /* 0x002fc800078e0228 */
[----:B---3--:R-:W-:-:S04]  /*0440*/  IMAD.WIDE R42, R44, 0x8, R42 ;  /* 0x000000082c2a7825 */ /* 0x008fc800078e022a */
[----:B------:R-:W-:-:S04]  /*0450*/  IMAD.WIDE R44, R44, 0x8, R6 ;  /* 0x000000082c2c7825 */ /* 0x000fc800078e0206 */
[----:B------:R-:W-:Y:S02]  /*0460*/  IMAD.MOV.U32 R7, RZ, RZ, R10 ;  /* 0x000000ffff077224 */ /* 0x000fe400078e000a */
[----:B------:R-:W-:Y:S01]  /*0470*/  IMAD.MOV.U32 R6, RZ, RZ, R11 ;  /* 0x000000ffff067224 */ /* 0x000fe200078e000b */
[----:B--2---:R-:W-:Y:S01]  /*0480*/  IADD3 R14, PT, PT, -R0, R3, RZ ;  /* 0x00000003000e7210 */ /* 0x004fe20007ffe1ff */
[----:B----4-:R-:W-:-:S05]  /*0490*/  IMAD.IADD R9, R2, 0x1, -R9 ;  /* 0x0000000102097824 */ /* 0x010fca00078e0a09 */
[----:B------:R-:W0:Y:S08]  /*04a0*/  I2F.F64 R14, R14 ;  /* 0x0000000e000e7312 */ /* 0x000e300000201c00 */
[----:B------:R1:W2:Y:S01]  /*04b0*/  I2F.F64 R16, R9 ;  /* 0x0000000900107312 */ /* 0x0002a20000201c00 */
[----:B------:R-:W-:Y:S01]  /*04c0*/  IMAD.MOV.U32 R0, RZ, RZ, RZ ;  /* 0x000000ffff007224 */ /* 0x000fe200078e00ff */
[----:B------:R-:W-:Y:S06]  /*04d0*/  @!P0 BRA `(.L_x_114) ;  /* 0x0000001000608947 */ /* 0x000fec0003800000 */
[----:B------:R-:W-:Y:S02]  /*04e0*/  LOP3.LUT R6, R8, 0x7ffffffe, RZ, 0xc0, !PT ;  /* 0x7ffffffe08067812 */ /* 0x000fe400078ec0ff */
[----:B------:R-:W-:Y:S01]  /*04f0*/  CS2R R12, SRZ ;  /* 0x00000000000c7805 */ /* 0x000fe2000001ff00 */
[----:B------:R-:W3:Y:S02]  /*0500*/  LDCU.128 UR12, c[0x0][0x380] ;  /* 0x00007000ff0c77ac */ /* 0x000ee40008000c00 */
[----:B------:R-:W-:Y:S01]  /*0510*/  IMAD.MOV R6, RZ, RZ, -R6 ;  /* 0x000000ffff067224 */ /* 0x000fe200078e0a06 */
[----:B------:R-:W-:-:S06]  /*0520*/  UMOV UR4, 0x1 ;  /* 0x0000000100047882 */ /* 0x000fcc0000000000 */
.L_x_123:
[----:B------:R-:W-:-:S06]  /*0530*/  UIADD3 UR5, UPT, UPT, UR4, -0x1, URZ ;  /* 0xffffffff04057890 */ /* 0x000fcc000fffe0ff */
[----:B------:R-:W-:-:S13]  /*0540*/  ISETP.LT.AND P0, PT, R2, UR5, PT ;  /* 0x0000000502007c0c */ /* 0x000fda000bf01270 */
[----:B----4-:R-:W4:Y:S01]  /*0550*/  @P0 LDG.E R7, desc[UR8][R34.64] ;  /* 0x0000000822070981 */ /* 0x010f22000c1e1900 */
[----:B------:R-:W-:-:S13]  /*0560*/  ISETP.LT.AND P1, PT, R3, UR5, PT ;  /* 0x0000000503007c0c */ /* 0x000fda000bf21270 */
[----:B------:R-:W3:Y:S04]  /*0570*/  @P1 LDG.E R0, desc[UR8][R36.64] ;  /* 0x0000000824001981 */ /* 0x000ee8000c1e1900 */
[----:B-1----:R-:W3:Y:S01]  /*0580*/  @P1 LDG.E.64 R8, desc[UR8][R44.64] ;  /* 0x000000082c081981 */ /* 0x002ee2000c1e1b00 */
[----:B------:R-:W-:Y:S01]  /*0590*/  IMAD.MOV.U32 R54, RZ, RZ, 0x1 ;  /* 0x00000001ff367424 */ /* 0x000fe200078e00ff */
[----:B-----5:R-:W-:Y:S01]  /*05a0*/  MOV R46, R24 ;  /* 0x00000018002e7202 */ /* 0x020fe20000000f00 */
[----:B------:R-:W-:Y:S01]  /*05b0*/  IMAD.MOV.U32 R47, RZ, RZ, R25 ;  /* 0x000000ffff2f7224 */ /* 0x000fe200078e0019 */
[----:B------:R-:W-:Y:S01]  /*05c0*/  MOV R50, R22 ;  /* 0x0000001600327202 */ /* 0x000fe20000000f00 */
[----:B------:R-:W-:Y:S02]  /*05d0*/  IMAD.MOV.U32 R48, RZ, RZ, R20 ;  /* 0x000000ffff307224 */ /* 0x000fe400078e0014 */
[----:B------:R-:W-:-:S02]  /*05e0*/  IMAD.MOV.U32 R49, RZ, RZ, R21 ;  /* 0x000000ffff317224 */ /* 0x000fc400078e0015 */
[----:B------:R-:W-:Y:S01]  /*05f0*/  @P0 IMAD.MOV.U32 R32, RZ, RZ, R24 ;  /* 0x000000ffff200224 */ /* 0x000fe200078e0018 */
[----:B------:R-:W-:Y:S01]  /*0600*/  @P1 LOP3.LUT R24, RZ, R3, RZ, 0x33, !PT ;  /* 0x00000003ff181212 */ /* 0x000fe200078e33ff */
[----:B------:R-:W-:Y:S01]  /*0610*/  @P0 IMAD.MOV.U32 R33, RZ, RZ, R25 ;  /* 0x000000ffff210224 */ /* 0x000fe200078e0019 */
[----:B------:R1:W5:Y:S01]  /*0620*/  @P0 LDG.E.64 R46, desc[UR8][R38.64] ;  /* 0x00000008262e0981 */ /* 0x000362000c1e1b00 */
[----:B------:R-:W-:Y:S01]  /*0630*/  @P0 MOV R28, R20 ;  /* 0x00000014001c0202 */ /* 0x000fe20000000f00 */
[----:B------:R-:W-:Y:S02]  /*0640*/  @P0 IMAD.MOV.U32 R29, RZ, RZ, R21 ;  /* 0x000000ffff1d0224 */ /* 0x000fe400078e0015 */
[----:B------:R1:W5:Y:S01]  /*0650*/  @P0 LDG.E.64 R48, desc[UR8][R42.64] ;  /* 0x000000082a300981 */ /* 0x000362000c1e1b00 */
[----:B------:R-:W-:Y:S02]  /*0660*/  @P1 VIADD R24, R24, UR4 ;  /* 0x0000000418181c36 */ /* 0x000fe40008000000 */
[----:B------:R-:W-:-:S02]  /*0670*/  IMAD.MOV.U32 R51, RZ, RZ, R23 ;  /* 0x000000ffff337224 */ /* 0x000fc400078e0017 */
[----:B------:R-:W-:Y:S01]  /*0680*/  @P1 I2F.F64 R12, R24 ;  /* 0x00000018000c1312 */ /* 0x000fe20000201c00 */
[----:B------:R-:W-:Y:S01]  /*0690*/  BSSY.RECONVERGENT B0, `(.L_x_115) ;  /* 0x000002e000007945 */ /* 0x000fe20003800200 */
[----:B------:R-:W-:Y:S01]  /*06a0*/  @P1 IMAD.MOV.U32 R26, RZ, RZ, R18 ;  /* 0x000000ffff1a1224 */ /* 0x000fe200078e0012 */
[----:B------:R-:W-:Y:S01]  /*06b0*/  @P1 MOV R27, R19 ;  /* 0x00000013001b1202 */ /* 0x000fe20000000f00 */
[----:B------:R1:W5:Y:S01]  /*06c0*/  @P1 LDG.E.64 R50, desc[UR8][R40.64] ;  /* 0x0000000828321981 */ /* 0x000362000c1e1b00 */
[----:B------:R-:W-:Y:S01]  /*06d0*/  @P1 IMAD.MOV.U32 R30, RZ, RZ, R22 ;  /* 0x000000ffff1e1224 */ /* 0x000fe200078e0016 */
[----:B------:R-:W-:Y:S01]  /*06e0*/  @P1 MOV R31, R23 ;  /* 0x00000017001f1202 */ /* 0x000fe20000000f00 */
[----:B----4-:R-:W-:-:S04]  /*06f0*/  @P0 IMAD.IADD R56, R7, 0x1, -R2 ;  /* 0x0000000107380824 */ /* 0x010fc800078e0a02 */
[----:B--2---:R-:W2:Y:S08]  /*0700*/  @P0 I2F.F64 R16, R56 ;  /* 0x0000003800100312 */ /* 0x004eb00000201c00 */
[----:B--2---:R-:W2:Y:S02]  /*0710*/  MUFU.RCP64H R55, R17 ;  /* 0x0000001100377308 */ /* 0x004ea40000001800 */
[----:B--2---:R-:W-:-:S08]  /*0720*/  DFMA R10, -R16, R54, 1 ;  /* 0x3ff00000100a742b */ /* 0x004fd00000000136 */
[----:B------:R-:W-:-:S08]  /*0730*/  DFMA R10, R10, R10, R10 ;  /* 0x0000000a0a0a722b */ /* 0x000fd0000000000a */
[----:B------:R-:W-:Y:S01]  /*0740*/  DFMA R10, R54, R10, R54 ;  /* 0x0000000a360a722b */ /* 0x000fe20000000036 */
[----:B------:R-:W-:-:S04]  /*0750*/  @P0 LOP3.LUT R54, RZ, R2, RZ, 0x33, !PT ;  /* 0x00000002ff360212 */ /* 0x000fc800078e33ff */
[----:B------:R-:W-:-:S03]  /*0760*/  @P0 IADD3 R58, PT, PT, R54, UR4, RZ ;  /* 0x00000004363a0c10 */ /* 0x000fc6000fffe0ff */
[----:B------:R-:W-:Y:S01]  /*0770*/  DFMA R54, -R16, R10, 1 ;  /* 0x3ff000001036742b */ /* 0x000fe2000000010a */
[----:B------:R-:W2:Y:S07]  /*0780*/  @P0 I2F.F64 R52, R58 ;  /* 0x0000003a00340312 */ /* 0x000eae0000201c00 */
[----:B------:R-:W-:-:S08]  /*0790*/  DFMA R10, R10, R54, R10 ;  /* 0x000000360a0a722b */ /* 0x000fd0000000000a */
[----:B--2---:R-:W-:-:S08]  /*07a0*/  DMUL R54, R10, R52 ;  /* 0x000000340a367228 */ /* 0x004fd00000000000 */
[----:B------:R-:W-:-:S08]  /*07b0*/  DFMA R56, -R16, R54, R52 ;  /* 0x000000361038722b */ /* 0x000fd00000000134 */
[----:B------:R-:W-:Y:S01]  /*07c0*/  DFMA R10, R10, R56, R54 ;  /* 0x000000380a0a722b */ /* 0x000fe20000000036 */
[----:B------:R-:W2:Y:S08]  /*07d0*/  @P0 LDC R55, c[0x0][0x3c8] ;  /* 0x0000f200ff370b82 */ /* 0x000eb00000000800 */
[----:B------:R-:W4:Y:S01]  /*07e0*/  @P1 LDC R57, c[0x0][0x3c8] ;  /* 0x0000f200ff391b82 */ /* 0x000f220000000800 */
[----:B------:R-:W-:Y:S01]  /*07f0*/  FFMA R25, RZ, R17, R11 ;  /* 0x00000011ff197223 */ /* 0x000fe2000000000b */
[----:B---3--:R-:W-:-:S02]  /*0800*/  @P1 IMAD.IADD R20, R0, 0x1, -R3 ;  /* 0x0000000100141824 */ /* 0x008fc400078e0a03 */
[----:B------:R-:W-:Y:S02]  /*0810*/  @P0 IMAD.MOV.U32 R2, RZ, RZ, R7 ;  /* 0x000000ffff020224 */ /* 0x000fe400078e0007 */
[----:B------:R-:W-:Y:S01]  /*0820*/  FSETP.GT.AND P2, PT, |R25|, 1.469367938527859385e-39, PT ;  /* 0x001000001900780b */ /* 0x000fe20003f44200 */
[----:B0-----:R0:W3:Y:S01]  /*0830*/  @P1 I2F.F64 R14, R20 ;  /* 0x00000014000e1312 */ /* 0x0010e20000201c00 */
[----:B--2---:R-:W-:-:S04]  /*0840*/  @P0 IMAD.WIDE R34, R55, 0x4, R34 ;  /* 0x0000000437220825 */ /* 0x004fc800078e0222 */
[----:B-1----:R-:W-:-:S04]  /*0850*/  @P0 IMAD.WIDE R38, R55, 0x8, R38 ;  /* 0x0000000837260825 */ /* 0x002fc800078e0226 */
[----:B------:R-:W-:Y:S01]  /*0860*/  @P0 IMAD.WIDE R42, R55, 0x8, R42 ;  /* 0x00000008372a0825 */ /* 0x000fe200078e022a */
[----:B------:R-:W-:-:S03]  /*0870*/  FSETP.GEU.AND P0, PT, |R53|, 6.5827683646048100446e-37, PT ;  /* 0x036000003500780b */ /* 0x000fc60003f0e200 */
[----:B------:R-:W-:Y:S02]  /*0880*/  @P1 IMAD.MOV.U32 R3, RZ, RZ, R0 ;  /* 0x000000ffff031224 */ /* 0x000fe400078e0000 */
[----:B------:R-:W-:Y:S02]  /*0890*/  @P1 IMAD.MOV.U32 R18, RZ, RZ, R8 ;  /* 0x000000ffff121224 */ /* 0x000fe400078e0008 */
[----:B------:R-:W-:Y:S02]  /*08a0*/  @P1 IMAD.MOV.U32 R19, RZ, RZ, R9 ;  /* 0x000000ffff131224 */ /* 0x000fe400078e0009 */
[----:B----4-:R-:W-:-:S04]  /*08b0*/  @P1 IMAD.WIDE R36, R57, 0x4, R36 ;  /* 0x0000000439241825 */ /* 0x010fc800078e0224 */
[----:B------:R-:W-:-:S04]  /*08c0*/  @P1 IMAD.WIDE R40, R57, 0x8, R40 ;  /* 0x0000000839281825 */ /* 0x000fc800078e0228 */
[----:B------:R-:W-:Y:S01]  /*08d0*/  @P1 IMAD.WIDE R44, R57, 0x8, R44 ;  /* 0x00000008392c1825 */ /* 0x000fe200078e022c */
[----:B0--3--:R-:W-:Y:S06]  /*08e0*/  @P2 BRA P0, `(.L_x_116) ;  /* 0x0000000000202947 */ /* 0x009fec0000000000 */
[----:B------:R-:W-:Y:S01]  /*08f0*/  IMAD.MOV.U32 R8, RZ, RZ, R52 ;  /* 0x000000ffff087224 */ /* 0x000fe200078e0034 */
[----:B------:R-:W-:Y:S01]  /*0900*/  MOV R7, R53 ;  /* 0x0000003500077202 */ /* 0x000fe20000000f00 */
[----:B------:R-:W-:Y:S01]  /*0910*/  IMAD.MOV.U32 R10, RZ, RZ, R16 ;  /* 0x000000ffff0a7224 */ /* 0x000fe200078e0010 */
[----:B------:R-:W-:Y:S01]  /*0920*/  MOV R0, 0x950 ;  /* 0x0000095000007802 */ /* 0x000fe20000000f00 */
[----:B------:R-:W-:-:S07]  /*0930*/  IMAD.MOV.U32 R11, RZ, RZ, R17 ;  /* 0x000000ffff0b7224 */ /* 0x000fce00078e0011 */
[----:B-----5:R-:W-:Y:S05]  /*0940*/  CALL.REL.NOINC `($__internal_6_$__cuda_sm20_div_rn_f64_full) ;  /* 0x0000001400447944 */ /* 0x020fea0003c00000 */
[----:B------:R-:W-:Y:S01]  /*0950*/  IMAD.MOV.U32 R10, RZ, RZ, R8 ;  /* 0x000000ffff0a7224 */ /* 0x000fe200078e0008 */
[----:B------:R-:W-:-:S07]  /*0960*/  MOV R11, R7 ;  /* 0x00000007000b7202 */ /* 0x000fce0000000f00 */
.L_x_116:
[----:B------:R-:W-:Y:S05]  /*0970*/  BSYNC.RECONVERGENT B0 ;  /* 0x0000000000007941 */ /* 0x000fea0003800200 */
.L_x_115:
        /* <DEDUP_REMOVED lines=34> */
[----:B------:R-:W-:Y:S05]  /*0ba0*/  CALL.REL.NOINC `($__internal_6_$__cuda_sm20_div_rn_f64_full) ;  /* 0x0000001000ac7944 */ /* 0x000fea0003c00000 */
[----:B------:R-:W-:-:S07]  /*0bb0*/  IMAD.MOV.U32 R9, RZ, RZ, R7 ;  /* 0x000000ffff097224 */ /* 0x000fce00078e0007 */
.L_x_118:
[----:B------:R-:W-:Y:S05]  /*0bc0*/  BSYNC.RECONVERGENT B0 ;  /* 0x0000000000007941 */ /* 0x000fea0003800200 */
.L_x_117:
[----:B------:R-:W-:-:S04]  /*0bd0*/  IADD3 R10, P0, PT, R4, UR14, RZ ;  /* 0x0000000e040a7c10 */ /* 0x000fc8000ff1e0ff */
[----:B------:R-:W-:-:S06]  /*0be0*/  IADD3.X R11, PT, PT, R5, UR15, RZ, P0, !PT ;  /* 0x0000000f050b7c10 */ /* 0x000fcc00087fe4ff */
        /* <DEDUP_REMOVED lines=13> */
[----:B------:R-:W-:Y:S01]  /*0cc0*/  DFMA R24, R18, R54, R24 ;  /* 0x000000361218722b */ /* 0x000fe20000000018 */
[----:B------:R-:W-:-:S04]  /*0cd0*/  IADD3 R54, P1, PT, R4, UR12, RZ ;  /* 0x0000000c04367c10 */ /* 0x000fc8000ff3e0ff */
[----:B------:R-:W-:-:S03]  /*0ce0*/  IADD3.X R55, PT, PT, R5, UR13, RZ, P1, !PT ;  /* 0x0000000d05377c10 */ /* 0x000fc60008ffe4ff */
        /* <DEDUP_REMOVED lines=11> */
[----:B0-----:R-:W-:Y:S01]  /*0da0*/  IMAD.MOV.U32 R54, RZ, RZ, 0x1 ;  /* 0x00000001ff367424 */ /* 0x001fe200078e00ff */
[----:B------:R-:W-:Y:S01]  /*0db0*/  @P0 IADD3 R58, PT, PT, -R2, UR4, RZ ;  /* 0x00000004023a0c10 */ /* 0x000fe2000fffe1ff */
[----:B------:R-:W-:Y:S01]  /*0dc0*/  IMAD.MOV.U32 R24, RZ, RZ, R46 ;  /* 0x000000ffff187224 */ /* 0x000fe200078e002e */
[-C--:B------:R-:W-:Y:S01]  /*0dd0*/  MOV R25, R47.reuse ;  /* 0x0000002f00197202 */ /* 0x080fe20000000f00 */
[----:B------:R-:W-:Y:S01]  /*0de0*/  IMAD.MOV.U32 R20, RZ, RZ, R48 ;  /* 0x000000ffff147224 */ /* 0x000fe200078e0030 */
[----:B------:R-:W-:Y:S01]  /*0df0*/  DADD R12, R12, 1 ;  /* 0x3ff000000c0c7429 */ /* 0x000fe20000000000 */
[--C-:B------:R-:W-:Y:S01]  /*0e00*/  IMAD.MOV.U32 R21, RZ, RZ, R49.reuse ;  /* 0x000000ffff157224 */ /* 0x100fe200078e0031 */
[----:B------:R-:W-:Y:S01]  /*0e10*/  @P0 MOV R33, R47 ;  /* 0x0000002f00210202 */ /* 0x000fe20000000f00 */
[----:B------:R-:W-:Y:S01]  /*0e20*/  @P0 IMAD.MOV.U32 R32, RZ, RZ, R46 ;  /* 0x000000ffff200224 */ /* 0x000fe200078e002e */
[----:B------:R-:W-:Y:S01]  /*0e30*/  @P0 I2F.F64 R52, R58 ;  /* 0x0000003a00340312 */ /* 0x000fe20000201c00 */
[----:B------:R0:W5:Y:S01]  /*0e40*/  @P0 LDG.E.64 R24, desc[UR8][R38.64] ;  /* 0x0000000826180981 */ /* 0x000162000c1e1b00 */
[----:B------:R-:W-:Y:S01]  /*0e50*/  @P1 IADD3 R46, PT, PT, -R3, UR4, RZ ;  /* 0x00000004032e1c10 */ /* 0x000fe2000fffe1ff */
[----:B------:R-:W-:Y:S01]  /*0e60*/  @P0 IMAD.MOV.U32 R28, RZ, RZ, R48 ;  /* 0x000000ffff1c0224 */ /* 0x000fe200078e0030 */
[----:B------:R-:W-:Y:S01]  /*0e70*/  MOV R23, R51 ;  /* 0x0000003300177202 */ /* 0x000fe20000000f00 */
[----:B------:R1:W5:Y:S01]  /*0e80*/  @P0 LDG.E.64 R20, desc[UR8][R42.64] ;  /* 0x000000082a140981 */ /* 0x000362000c1e1b00 */
[----:B------:R-:W-:-:S02]  /*0e90*/  @P0 IMAD.MOV.U32 R29, RZ, RZ, R49 ;  /* 0x000000ffff1d0224 */ /* 0x000fc400078e0031 */
[----:B------:R-:W-:Y:S01]  /*0ea0*/  @P1 I2F.F64 R12, R46 ;  /* 0x0000002e000c1312 */ /* 0x000fe20000201c00 */
[----:B------:R-:W-:Y:S01]  /*0eb0*/  IMAD.MOV.U32 R22, RZ, RZ, R50 ;  /* 0x000000ffff167224 */ /* 0x000fe200078e0032 */
[----:B------:R-:W-:Y:S01]  /*0ec0*/  BSSY.RECONVERGENT B0, `(.L_x_119) ;  /* 0x000002b000007945 */ /* 0x000fe20003800200 */
[----:B------:R-:W-:Y:S01]  /*0ed0*/  @P1 MOV R26, R18 ;  /* 0x00000012001a1202 */ /* 0x000fe20000000f00 */
[----:B------:R-:W-:Y:S01]  /*0ee0*/  @P1 IMAD.MOV.U32 R27, RZ, RZ, R19 ;  /* 0x000000ffff1b1224 */ /* 0x000fe200078e0013 */
[----:B------:R-:W-:Y:S01]  /*0ef0*/  @P1 MOV R30, R50 ;  /* 0x00000032001e1202 */ /* 0x000fe20000000f00 */
[----:B------:R-:W-:Y:S01]  /*0f00*/  @P1 IMAD.MOV.U32 R31, RZ, RZ, R51 ;  /* 0x000000ffff1f1224 */ /* 0x000fe200078e0033 */
[----:B------:R4:W5:Y:S01]  /*0f10*/  @P1 LDG.E.64 R22, desc[UR8][R40.64] ;  /* 0x0000000828161981 */ /* 0x000962000c1e1b00 */
[----:B--2---:R-:W-:-:S04]  /*0f20*/  @P0 IMAD.IADD R56, R7, 0x1, -R2 ;  /* 0x0000000107380824 */ /* 0x004fc800078e0a02 */
[----:B------:R-:W2:Y:S08]  /*0f30*/  @P0 I2F.F64 R16, R56 ;  /* 0x0000003800100312 */ /* 0x000eb00000201c00 */
[----:B--2---:R-:W2:Y:S02]  /*0f40*/  MUFU.RCP64H R55, R17 ;  /* 0x0000001100377308 */ /* 0x004ea40000001800 */
[----:B--2---:R-:W-:-:S08]  /*0f50*/  DFMA R10, -R16, R54, 1 ;  /* 0x3ff00000100a742b */ /* 0x004fd00000000136 */
[----:B------:R-:W-:-:S08]  /*0f60*/  DFMA R10, R10, R10, R10 ;  /* 0x0000000a0a0a722b */ /* 0x000fd0000000000a */
[----:B------:R-:W-:-:S08]  /*0f70*/  DFMA R10, R54, R10, R54 ;  /* 0x0000000a360a722b */ /* 0x000fd00000000036 */
[----:B------:R-:W-:-:S08]  /*0f80*/  DFMA R54, -R16, R10, 1 ;  /* 0x3ff000001036742b */ /* 0x000fd0000000010a */
[----:B------:R-:W-:-:S08]  /*0f90*/  DFMA R10, R10, R54, R10 ;  /* 0x000000360a0a722b */ /* 0x000fd0000000000a */
[----:B------:R-:W-:-:S08]  /*0fa0*/  DMUL R54, R10, R52 ;  /* 0x000000340a367228 */ /* 0x000fd00000000000 */
        /* <DEDUP_REMOVED lines=8> */
[----:B------:R3:W0:Y:S01]  /*1030*/  @P1 I2F.F64 R14, R47 ;  /* 0x0000002f000e1312 */ /* 0x0006220000201c00 */
[----:B--2---:R-:W-:-:S04]  /*1040*/  @P0 IMAD.WIDE R34, R55, 0x4, R34 ;  /* 0x0000000437220825 */ /* 0x004fc800078e0222 */
[----:B0-----:R-:W-:-:S04]  /*1050*/  @P0 IMAD.WIDE R38, R55, 0x8, R38 ;  /* 0x0000000837260825 */ /* 0x001fc800078e0226 */
[----:B-1----:R-:W-:Y:S01]  /*1060*/  @P0 IMAD.WIDE R42, R55, 0x8, R42 ;  /* 0x00000008372a0825 */ /* 0x002fe200078e022a */
[----:B------:R-:W-:-:S03]  /*1070*/  FSETP.GEU.AND P0, PT, |R53|, 6.5827683646048100446e-37, PT ;  /* 0x036000003500780b */ /* 0x000fc60003f0e200 */
[----:B------:R-:W-:Y:S02]  /*1080*/  @P1 IMAD.MOV.U32 R3, RZ, RZ, R0 ;  /* 0x000000ffff031224 */ /* 0x000fe400078e0000 */
[----:B----4-:R-:W-:Y:S02]  /*1090*/  @P1 IMAD.MOV.U32 R18, RZ, RZ, R8 ;  /* 0x000000ffff121224 */ /* 0x010fe400078e0008 */
[----:B------:R-:W-:Y:S02]  /*10a0*/  @P1 IMAD.MOV.U32 R19, RZ, RZ, R9 ;  /* 0x000000ffff131224 */ /* 0x000fe400078e0009 */
[----:B------:R-:W-:-:S04]  /*10b0*/  @P1 IMAD.WIDE R36, R57, 0x4, R36 ;  /* 0x0000000439241825 */ /* 0x000fc800078e0224 */
[----:B------:R-:W-:-:S04]  /*10c0*/  @P1 IMAD.WIDE R40, R57, 0x8, R40 ;  /* 0x0000000839281825 */ /* 0x000fc800078e0228 */
[----:B------:R-:W-:Y:S01]  /*10d0*/  @P1 IMAD.WIDE R44, R57, 0x8, R44 ;  /* 0x00000008392c1825 */ /* 0x000fe200078e022c */
[----:B---3--:R-:W-:Y:S06]  /*10e0*/  @P2 BRA P0, `(.L_x_120) ;  /* 0x0000000000202947 */ /* 0x008fec0000000000 */
[----:B------:R-:W-:Y:S01]  /*10f0*/  MOV R8, R52 ;  /* 0x0000003400087202 */ /* 0x000fe20000000f00 */
[----:B------:R-:W-:Y:S01]  /*1100*/  IMAD.MOV.U32 R7, RZ, RZ, R53 ;  /* 0x000000ffff077224 */ /* 0x000fe200078e0035 */
[----:B------:R-:W-:Y:S01]  /*1110*/  MOV R0, 0x1150 ;  /* 0x0000115000007802 */ /* 0x000fe20000000f00 */
[----:B------:R-:W-:Y:S02]  /*1120*/  IMAD.MOV.U32 R10, RZ, RZ, R16 ;  /* 0x000000ffff0a7224 */ /* 0x000fe400078e0010 */
[----:B------:R-:W-:-:S07]  /*1130*/  IMAD.MOV.U32 R11, RZ, RZ, R17 ;  /* 0x000000ffff0b7224 */ /* 0x000fce00078e0011 */
[----:B-----5:R-:W-:Y:S05]  /*1140*/  CALL.REL.NOINC `($__internal_6_$__cuda_sm20_div_rn_f64_full) ;  /* 0x0000000c00447944 */ /* 0x020fea0003c00000 */
[----:B------:R-:W-:Y:S01]  /*1150*/  MOV R10, R8 ;  /* 0x00000008000a7202 */ /* 0x000fe20000000f00 */
[----:B------:R-:W-:-:S07]  /*1160*/  IMAD.MOV.U32 R11, RZ, RZ, R7 ;  /* 0x000000ffff0b7224 */ /* 0x000fce00078e0007 */
.L_x_120:
[----:B------:R-:W-:Y:S05]  /*1170*/  BSYNC.RECONVERGENT B0 ;  /* 0x0000000000007941 */ /* 0x000fea0003800200 */
.L_x_119:
        /* <DEDUP_REMOVED lines=36> */
.L_x_122:
[----:B------:R-:W-:Y:S05]  /*13c0*/  BSYNC.RECONVERGENT B0 ;  /* 0x0000000000007941 */ /* 0x000fea0003800200 */
.L_x_121:
[----:B------:R-:W0:Y:S08]  /*13d0*/  LDC R7, c[0x0][0x3c8] ;  /* 0x0000f200ff077b82 */ /* 0x000e300000000800 */
[----:B------:R-:W0:Y:S02]  /*13e0*/  LDC.64 R10, c[0x0][0x388] ;  /* 0x0000e200ff0a7b82 */ /* 0x000e240000000a00 */
[----:B0-----:R-:W-:-:S03]  /*13f0*/  IMAD.WIDE R10, R7, 0x8, R10 ;  /* 0x00000008070a7825 */ /* 0x001fc600078e020a */
[----:B------:R-:W-:-:S04]  /*1400*/  IADD3 R10, P0, PT, R10, R4, RZ ;  /* 0x000000040a0a7210 */ /* 0x000fc80007f1e0ff */
[----:B------:R-:W-:-:S06]  /*1410*/  IADD3.X R11, PT, PT, R11, R5, RZ, P0, !PT ;  /* 0x000000050b0b7210 */ /* 0x000fcc00007fe4ff */
        /* <DEDUP_REMOVED lines=8> */
[----:B------:R-:W-:Y:S02]  /*14a0*/  DMUL R48, R54, R54 ;  /* 0x0000003636307228 */ /* 0x000fe40000000000 */
[----:B------:R-:W-:-:S02]  /*14b0*/  DFMA R50, R50, R8, -R8 ;  /* 0x000000083232722b */ /* 0x000fc40000000808 */
[----:B------:R-:W-:-:S04]  /*14c0*/  DADD R12, R12, 1 ;  /* 0x3ff000000c0c7429 */ /* 0x000fc80000000000 */
[----:B------:R-:W-:Y:S02]  /*14d0*/  DFMA R48, R54, R48, -R54 ;  /* 0x000000303630722b */ /* 0x000fe40000000836 */
[----:B------:R-:W-:-:S06]  /*14e0*/  DMUL R54, R30, R54 ;  /* 0x000000361e367228 */ /* 0x000fcc0000000000 */
[----:B------:R-:W-:Y:S02]  /*14f0*/  DMUL R48, R26, R48 ;  /* 0x000000301a307228 */ /* 0x000fe40000000000 */
[----:B------:R-:W-:-:S06]  /*1500*/  DFMA R54, R22, R8, R54 ;  /* 0x000000081636722b */ /* 0x000fcc0000000036 */
[----:B------:R-:W-:Y:S01]  /*1510*/  DFMA R48, R18, R50, R48 ;  /* 0x000000321230722b */ /* 0x000fe20000000030 */
[----:B------:R-:W0:Y:S07]  /*1520*/  LDC.64 R50, c[0x0][0x380] ;  /* 0x0000e000ff327b82 */ /* 0x000e2e0000000a00 */
[----:B------:R-:W-:-:S08]  /*1530*/  DMUL R48, R14, R48 ;  /* 0x000000300e307228 */ /* 0x000fd00000000000 */
[----:B------:R-:W-:-:S08]  /*1540*/  DMUL R48, R14, R48 ;  /* 0x000000300e307228 */ /* 0x000fd00000000000 */
[----:B------:R-:W-:Y:S01]  /*1550*/  DFMA R48, R48, UR6, R54 ;  /* 0x0000000630307c2b */ /* 0x000fe20008000036 */
[----:B0-----:R-:W-:-:S03]  /*1560*/  IMAD.WIDE R50, R7, 0x8, R50 ;  /* 0x0000000807327825 */ /* 0x001fc600078e0232 */
[----:B------:R-:W-:-:S04]  /*1570*/  IADD3 R8, P0, PT, R50, R4, RZ ;  /* 0x0000000432087210 */ /* 0x000fc80007f1e0ff */
[----:B------:R-:W-:Y:S01]  /*1580*/  DADD R46, R46, R48 ;  /* 0x000000002e2e7229 */ /* 0x000fe20000000030 */
[--C-:B------:R-:W-:Y:S01]  /*1590*/  IMAD.X R9, R51, 0x1, R5.reuse, P0 ;  /* 0x0000000133097824 */ /* 0x100fe200000e0605 */
[----:B------:R-:W-:Y:S01]  /*15a0*/  ISETP.NE.AND P0, PT, R6, RZ, PT ;  /* 0x000000ff0600720c */ /* 0x000fe20003f05270 */
[----:B------:R-:W-:-:S05]  /*15b0*/  IMAD.WIDE R4, R7, 0x10, R4 ;  /* 0x0000001007047825 */ /* 0x000fca00078e0204 */
[----:B--2---:R-:W-:-:S07]  /*15c0*/  DFMA R10, R46, -0.5, R10 ;  /* 0xbfe000002e0a782b */ /* 0x004fce000000000a */
[----:B------:R4:W-:Y:S01]  /*15d0*/  STG.E.64 desc[UR8][R8.64], R10 ;  /* 0x0000000a08007986 */ /* 0x0009e2000c101b08 */
[----:B------:R-:W-:Y:S05]  /*15e0*/  @P0 BRA `(.L_x_123) ;  /* 0xffffffec00d00947 */ /* 0x000fea000383ffff */
[----:B----4-:R-:W0:Y:S01]  /*15f0*/  LDC R8, c[0x0][0x3c0] ;  /* 0x0000f000ff087b82 */ /* 0x010e220000000800 */
[----:B------:R-:W1:Y:S02]  /*1600*/  LDCU.128 UR4, c[0x0][0x380] ;  /* 0x00007000ff0477ac */ /* 0x000e640008000c00 */
[C---:B-1----:R-:W-:Y:S02]  /*1610*/  IADD3 R46, P0, PT, R4.reuse, UR4, RZ ;  /* 0x00000004042e7c10 */ /* 0x042fe4000ff1e0ff */
[----:B------:R-:W-:Y:S02]  /*1620*/  IADD3 R7, P1, PT, R4, UR6, RZ ;  /* 0x0000000604077c10 */ /* 0x000fe4000ff3e0ff */
[C---:B------:R-:W-:Y:S02]  /*1630*/  IADD3.X R47, PT, PT, R5.reuse, UR5, RZ, P0, !PT ;  /* 0x00000005052f7c10 */ /* 0x040fe400087fe4ff */
[----:B0-----:R-:W-:Y:S02]  /*1640*/  LOP3.LUT R0, R8, 0x7ffffffe, RZ, 0xc0, !PT ;  /* 0x7ffffffe08007812 */ /* 0x001fe400078ec0ff */
[----:B------:R-:W-:-:S07]  /*1650*/  IADD3.X R6, PT, PT, R5, UR7, RZ, P1, !PT ;  /* 0x0000000705067c10 */ /* 0x000fce0008ffe4ff */
.L_x_114:
[----:B------:R-:W-:Y:S01]  /*1660*/  LOP3.LUT R8, R8, 0x1, RZ, 0xc0, !PT ;  /* 0x0000000108087812 */ /* 0x000fe200078ec0ff */
[----:B------:R-:W-:Y:S01]  /*1670*/  IMAD.MOV.U32 R5, RZ, RZ, R6 ;  /* 0x000000ffff057224 */ /* 0x000fe200078e0006 */
[----:B------:R-:W-:Y:S02]  /*1680*/  MOV R4, R7 ;  /* 0x0000000700047202 */ /* 0x000fe40000000f00 */
[----:B------:R-:W-:-:S13]  /*1690*/  ISETP.NE.U32.AND P0, PT, R8, 0x1, PT ;  /* 0x000000010800780c */ /* 0x000fda0003f05070 */
[----:B------:R-:W-:Y:S05]  /*16a0*/  @P0 BRA `(.L_x_124) ;  /* 0x0000000400c00947 */ /* 0x000fea0003800000 */
[----:B------:R-:W-:-:S13]  /*16b0*/  ISETP.GT.AND P0, PT, R0, R2, PT ;  /* 0x000000020000720c */ /* 0x000fda0003f04270 */
[----:B------:R-:W3:Y:S01]  /*16c0*/  @P0 LDG.E R35, desc[UR8][R34.64] ;  /* 0x0000000822230981 */ /* 0x000ee2000c1e1900 */
[----:B------:R-:W-:-:S13]  /*16d0*/  ISETP.GT.AND P1, PT, R0, R3, PT ;  /* 0x000000030000720c */ /* 0x000fda0003f24270 */
[----:B------:R-:W4:Y:S01]  /*16e0*/  @P1 LDG.E R36, desc[UR8][R36.64] ;  /* 0x0000000824241981 */ /* 0x000f22000c1e1900 */
[----:B-----5:R-:W-:Y:S01]  /*16f0*/  IMAD.MOV.U32 R48, RZ, RZ, R20 ;  /* 0x000000ffff307224 */ /* 0x020fe200078e0014 */
[----:B------:R-:W-:Y:S01]  /*1700*/  MOV R49, R21 ;  /* 0x0000001500317202 */ /* 0x000fe20000000f00 */
[----:B------:R-:W-:Y:S01]  /*1710*/  IMAD.MOV.U32 R58, RZ, RZ, R24 ;  /* 0x000000ffff3a7224 */ /* 0x000fe200078e0018 */
[----:B------:R-:W-:Y:S01]  /*1720*/  MOV R50, R22 ;  /* 0x0000001600327202 */ /* 0x000fe20000000f00 */
[----:B------:R-:W-:Y:S01]  /*1730*/  IMAD.MOV.U32 R59, RZ, RZ, R25 ;  /* 0x000000ffff3b7224 */ /* 0x000fe200078e0019 */
[----:B------:R-:W4:Y:S01]  /*1740*/  @P1 LDG.E.64 R44, desc[UR8][R44.64] ;  /* 0x000000082c2c1981 */ /* 0x000f22000c1e1b00 */
[----:B------:R-:W-:-:S03]  /*1750*/  IMAD.MOV.U32 R51, RZ, RZ, R23 ;  /* 0x000000ffff337224 */ /* 0x000fc600078e0017 */
[----:B------:R0:W5:Y:S04]  /*1760*/  @P0 LDG.E.64 R48, desc[UR8][R42.64] ;  /* 0x000000082a300981 */ /* 0x000168000c1e1b00 */
[----:B------:R0:W5:Y:S04]  /*1770*/  @P0 LDG.E.64 R58, desc[UR8][R38.64] ;  /* 0x00000008263a0981 */ /* 0x000168000c1e1b00 */
[----:B------:R0:W5:Y:S01]  /*1780*/  @P1 LDG.E.64 R50, desc[UR8][R40.64] ;  /* 0x0000000828321981 */ /* 0x000162000c1e1b00 */
[----:B------:R-:W-:Y:S01]  /*1790*/  HFMA2 R6, -RZ, RZ, 0, 5.9604644775390625e-08 ;  /* 0x00000001ff067431 */ /* 0x000fe200000001ff */
[----:B------:R-:W-:Y:S01]  /*17a0*/  BSSY.RECONVERGENT B0, `(.L_x_125) ;  /* 0x0000027000007945 */ /* 0x000fe20003800200 */
[----:B------:R-:W-:Y:S01]  /*17b0*/  @P1 IMAD.MOV.U32 R26, RZ, RZ, R18 ;  /* 0x000000ffff1a1224 */ /* 0x000fe200078e0012 */
[----:B------:R-:W-:Y:S01]  /*17c0*/  @P0 MOV R32, R24 ;  /* 0x0000001800200202 */ /* 0x000fe20000000f00 */
[----:B------:R-:W-:Y:S01]  /*17d0*/  @P1 IMAD.MOV.U32 R27, RZ, RZ, R19 ;  /* 0x000000ffff1b1224 */ /* 0x000fe200078e0013 */
[----:B------:R-:W-:Y:S01]  /*17e0*/  @P1 MOV R31, R23 ;  /* 0x00000017001f1202 */ /* 0x000fe20000000f00 */
[----:B------:R-:W-:-:S02]  /*17f0*/  @P0 IMAD.MOV.U32 R28, RZ, RZ, R20 ;  /* 0x000000ffff1c0224 */ /* 0x000fc400078e0014 */
[----:B------:R-:W-:Y:S02]  /*1800*/  @P0 IMAD.MOV.U32 R29, RZ, RZ, R21 ;  /* 0x000000ffff1d0224 */ /* 0x000fe400078e0015 */
[----:B------:R-:W-:Y:S02]  /*1810*/  @P0 IMAD.MOV.U32 R33, RZ, RZ, R25 ;  /* 0x000000ffff210224 */ /* 0x000fe400078e0019 */
[----:B------:R-:W-:Y:S02]  /*1820*/  @P1 IMAD.MOV.U32 R30, RZ, RZ, R22 ;  /* 0x000000ffff1e1224 */ /* 0x000fe400078e0016 */
[--C-:B---3--:R-:W-:Y:S02]  /*1830*/  @P0 IMAD.IADD R35, R35, 0x1, -R2.reuse ;  /* 0x0000000123230824 */ /* 0x108fe400078e0a02 */
[C---:B------:R-:W-:Y:S02]  /*1840*/  @P0 IMAD.IADD R2, R0.reuse, 0x1, -R2 ;  /* 0x0000000100020824 */ /* 0x040fe400078e0a02 */
[----:B--2---:R-:W2:Y:S01]  /*1850*/  @P0 I2F.F64 R16, R35 ;  /* 0x0000002300100312 */ /* 0x004ea20000201c00 */
[----:B------:R-:W-:-:S07]  /*1860*/  @P1 IMAD.IADD R0, R0, 0x1, -R3 ;  /* 0x0000000100001824 */ /* 0x000fce00078e0a03 */
[----:B------:R-:W3:Y:S01]  /*1870*/  @P0 I2F.F64 R52, R2 ;  /* 0x0000000200340312 */ /* 0x000ee20000201c00 */
[----:B----4-:R-:W-:-:S07]  /*1880*/  @P1 IADD3 R36, PT, PT, R36, -R3, RZ ;  /* 0x8000000324241210 */ /* 0x010fce0007ffe0ff */
[----:B--2---:R-:W1:Y:S01]  /*1890*/  MUFU.RCP64H R7, R17 ;  /* 0x0000001100077308 */ /* 0x004e620000001800 */
[----:B------:R-:W-:Y:S01]  /*18a0*/  @P1 MOV R18, R44 ;  /* 0x0000002c00121202 */ /* 0x000fe20000000f00 */
[----:B------:R-:W-:Y:S01]  /*18b0*/  @P1 IMAD.MOV.U32 R19, RZ, RZ, R45 ;  /* 0x000000ffff131224 */ /* 0x000fe200078e002d */
[----:B---3--:R-:W-:-:S05]  /*18c0*/  FSETP.GEU.AND P3, PT, |R53|, 6.5827683646048100446e-37, PT ;  /* 0x036000003500780b */ /* 0x008fca0003f6e200 */
[----:B------:R2:W3:Y:S08]  /*18d0*/  @P1 I2F.F64 R12, R0 ;  /* 0x00000000000c1312 */ /* 0x0004f00000201c00 */
[----:B0-----:R2:W0:Y:S01]  /*18e0*/  @P1 I2F.F64 R14, R36 ;  /* 0x00000024000e1312 */ /* 0x0014220000201c00 */
[----:B-1----:R-:W-:-:S08]  /*18f0*/  DFMA R8, R6, -R16, 1 ;  /* 0x3ff000000608742b */ /* 0x002fd00000000810 */
        /* <DEDUP_REMOVED lines=9> */
[----:B0-23--:R-:W-:Y:S05]  /*1990*/  @P2 BRA P3, `(.L_x_126) ;  /* 0x00000000001c2947 */ /* 0x00dfea0001800000 */
[----:B------:R-:W-:Y:S01]  /*19a0*/  IMAD.MOV.U32 R8, RZ, RZ, R52 ;  /* 0x000000ffff087224 */ /* 0x000fe200078e0034 */
[----:B------:R-:W-:Y:S01]  /*19b0*/  MOV R7, R53 ;  /* 0x0000003500077202 */ /* 0x000fe20000000f00 */
[----:B------:R-:W-:Y:S01]  /*19c0*/  IMAD.MOV.U32 R10, RZ, RZ, R16 ;  /* 0x000000ffff0a7224 */ /* 0x000fe200078e0010 */
[----:B------:R-:W-:Y:S01]  /*19d0*/  MOV R0, 0x1a00 ;  /* 0x00001a0000007802 */ /* 0x000fe20000000f00 */
[----:B------:R-:W-:-:S07]  /*19e0*/  IMAD.MOV.U32 R11, RZ, RZ, R17 ;  /* 0x000000ffff0b7224 */ /* 0x000fce00078e0011 */
[----:B-----5:R-:W-:Y:S05]  /*19f0*/  CALL.REL.NOINC `($__internal_6_$__cuda_sm20_div_rn_f64_full) ;  /* 0x0000000400187944 */ /* 0x020fea0003c00000 */
[----:B------:R-:W-:-:S07]  /*1a00*/  MOV R9, R7 ;  /* 0x0000000700097202 */ /* 0x000fce0000000f00 */
.L_x_126:
[----:B------:R-:W-:Y:S05]  /*1a10*/  BSYNC.RECONVERGENT B0 ;  /* 0x0000000000007941 */ /* 0x000fea0003800200 */
.L_x_125:
        /* <DEDUP_REMOVED lines=34> */
[----:B------:R-:W-:Y:S05]  /*1c40*/  CALL.REL.NOINC `($__internal_6_$__cuda_sm20_div_rn_f64_full) ;  /* 0x0000000000847944 */ /* 0x000fea0003c00000 */
[----:B------:R-:W-:-:S07]  /*1c50*/  MOV R6, R8 ;  /* 0x0000000800067202 */ /* 0x000fce0000000f00 */
.L_x_128:
[----:B------:R-:W-:Y:S05]  /*1c60*/  BSYNC.RECONVERGENT B0 ;  /* 0x0000000000007941 */ /* 0x000fea0003800200 */
.L_x_127:
        /* <DEDUP_REMOVED lines=20> */
.L_x_124:
[----:B------:R-:W3:Y:S01]  /*1db0*/  S2R R0, SR_TID.X ;  /* 0x0000000000007919 */ /* 0x000ee20000002100 */
[----:B------:R-:W4:Y:S01]  /*1dc0*/  S2UR UR5, SR_CgaCtaId ;  /* 0x00000000000579c3 */ /* 0x000f220000008800 */
[----:B------:R-:W-:Y:S02]  /*1dd0*/  UMOV UR4, 0x400 ;  /* 0x0000040000047882 */ /* 0x000fe40000000000 */
[----:B------:R-:W-:Y:S02]  /*1de0*/  UIADD3 UR6, UPT, UPT, UR4, 0x200, URZ ;  /* 0x0000020004067890 */ /* 0x000fe4000fffe0ff */
[----:B----4-:R-:W-:Y:S02]  /*1df0*/  ULEA UR4, UR5, UR4, 0x18 ;  /* 0x0000000405047291 */ /* 0x010fe4000f8ec0ff */
[----:B------:R-:W-:-:S04]  /*1e00*/  ULEA UR6, UR5, UR6, 0x18 ;  /* 0x0000000605067291 */ /* 0x000fc8000f8ec0ff */
[C---:B---3--:R-:W-:Y:S02]  /*1e10*/  LEA R3, R0.reuse, UR4, 0x3 ;  /* 0x0000000400037c11 */ /* 0x048fe4000f8e18ff */
[----:B------:R-:W-:-:S03]  /*1e20*/  LEA R5, R0, UR6, 0x3 ;  /* 0x0000000600057c11 */ /* 0x000fc6000f8e18ff */
[----:B------:R-:W-:Y:S04]  /*1e30*/  STS.64 [R3], R52 ;  /* 0x0000003403007388 */ /* 0x000fe80000000a00 */
[----:B------:R-:W-:Y:S01]  /*1e40*/  STS.64 [R5], R12 ;  /* 0x0000000c05007388 */ /* 0x000fe20000000a00 */
[----:B------:R-:W-:Y:S05]  /*1e50*/  EXIT ;  /* 0x000000000000794d */ /* 0x000fea0003800000 */
        .weak           $__internal_6_$__cuda_sm20_div_rn_f64_full
        .type           $__internal_6_$__cuda_sm20_div_rn_f64_full,@function
        .size           $__internal_6_$__cuda_sm20_div_rn_f64_full,(.L_x_762 - $__internal_6_$__cuda_sm20_div_rn_f64_full)
$__internal_6_$__cuda_sm20_div_rn_f64_full:
[----:B------:R-:W-:Y:S01]  /*1e60*/  IMAD.MOV.U32 R61, RZ, RZ, R7 ;  /* 0x000000ffff3d7224 */ /* 0x000fe200078e0007 */
[C---:B------:R-:W-:Y:S01]  /*1e70*/  FSETP.GEU.AND P0, PT, |R11|.reuse, 1.469367938527859385e-39, PT ;  /* 0x001000000b00780b */ /* 0x040fe20003f0e200 */
[----:B------:R-:W-:Y:S01]  /*1e80*/  IMAD.MOV.U32 R55, RZ, RZ, R11 ;  /* 0x000000ffff377224 */ /* 0x000fe200078e000b */
[----:B------:R-:W-:Y:S01]  /*1e90*/  LOP3.LUT R7, R11, 0x800fffff, RZ, 0xc0, !PT ;  /* 0x800fffff0b077812 */ /* 0x000fe200078ec0ff */
[----:B------:R-:W-:Y:S01]  /*1ea0*/  IMAD.MOV.U32 R60, RZ, RZ, R8 ;  /* 0x000000ffff3c7224 */ /* 0x000fe200078e0008 */
[----:B------:R-:W-:Y:S01]  /*1eb0*/  FSETP.GEU.AND P2, PT, |R61|, 1.469367938527859385e-39, PT ;  /* 0x001000003d00780b */ /* 0x000fe20003f4e200 */
[----:B------:R-:W-:Y:S01]  /*1ec0*/  IMAD.MOV.U32 R56, RZ, RZ, R10 ;  /* 0x000000ffff387224 */ /* 0x000fe200078e000a */
[----:B------:R-:W-:Y:S01]  /*1ed0*/  MOV R54, R10 ;  /* 0x0000000a00367202 */ /* 0x000fe20000000f00 */
[----:B------:R-:W-:Y:S01]  /*1ee0*/  IMAD.MOV.U32 R64, RZ, RZ, R60 ;  /* 0x000000ffff407224 */ /* 0x000fe200078e003c */
[----:B------:R-:W-:Y:S01]  /*1ef0*/  LOP3.LUT R57, R7, 0x3ff00000, RZ, 0xfc, !PT ;  /* 0x3ff0000007397812 */ /* 0x000fe200078efcff */
[----:B------:R-:W-:Y:S01]  /*1f00*/  BSSY.RECONVERGENT B1, `(.L_x_129) ;  /* 0x0000056000017945 */ /* 0x000fe20003800200 */
[----:B------:R-:W-:-:S02]  /*1f10*/  LOP3.LUT R7, R61, 0x7ff00000, RZ, 0xc0, !PT ;  /* 0x7ff000003d077812 */ /* 0x000fc400078ec0ff */
[----:B------:R-:W-:Y:S01]  /*1f20*/  LOP3.LUT R10, R11, 0x7ff00000, RZ, 0xc0, !PT ;  /* 0x7ff000000b0a7812 */ /* 0x000fe200078ec0ff */
[----:B------:R-:W-:Y:S01]  /*1f30*/  @!P0 DMUL R56, R54, 8.98846567431157953865e+307 ;  /* 0x7fe0000036388828 */ /* 0x000fe20000000000 */
[----:B------:R-:W-:Y:S02]  /*1f40*/  MOV R62, 0x1 ;  /* 0x00000001003e7802 */ /* 0x000fe40000000f00 */
[----:B------:R-:W-:Y:S01]  /*1f50*/  ISETP.GE.U32.AND P1, PT, R7, R10, PT ;  /* 0x0000000a0700720c */ /* 0x000fe20003f26070 */
[----:B------:R-:W-:Y:S01]  /*1f60*/  @!P2 IMAD.MOV.U32 R66, RZ, RZ, RZ ;  /* 0x000000ffff42a224 */ /* 0x000fe200078e00ff */
[----:B------:R-:W-:Y:S01]  /*1f70*/  @!P2 LOP3.LUT R8, R55, 0x7ff00000, RZ, 0xc0, !PT ;  /* 0x7ff000003708a812 */ /* 0x000fe200078ec0ff */
[----:B------:R-:W0:Y:S03]  /*1f80*/  MUFU.RCP64H R63, R57 ;  /* 0x00000039003f7308 */ /* 0x000e260000001800 */
[----:B------:R-:W-:-:S02]  /*1f90*/  @!P2 ISETP.GE.U32.AND P3, PT, R7, R8, PT ;  /* 0x000000080700a20c */ /* 0x000fc40003f66070 */
[----:B------:R-:W-:Y:S02]  /*1fa0*/  MOV R8, 0x1ca00000 ;  /* 0x1ca0000000087802 */ /* 0x000fe40000000f00 */
[----:B------:R-:W-:Y:S02]  /*1fb0*/  @!P0 LOP3.LUT R10, R57, 0x7ff00000, RZ, 0xc0, !PT ;  /* 0x7ff00000390a8812 */ /* 0x000fe400078ec0ff */
[C---:B------:R-:W-:Y:S02]  /*1fc0*/  @!P2 SEL R11, R8.reuse, 0x63400000, !P3 ;  /* 0x63400000080ba807 */ /* 0x040fe40005800000 */
[----:B------:R-:W-:Y:S02]  /*1fd0*/  SEL R9, R8, 0x63400000, !P1 ;  /* 0x6340000008097807 */ /* 0x000fe40004800000 */
[--C-:B------:R-:W-:Y:S02]  /*1fe0*/  @!P2 LOP3.LUT R11, R11, 0x80000000, R61.reuse, 0xf8, !PT ;  /* 0x800000000b0ba812 */ /* 0x100fe400078ef83d */
[----:B------:R-:W-:Y:S01]  /*1ff0*/  LOP3.LUT R65, R9, 0x800fffff, R61, 0xf8, !PT ;  /* 0x800fffff09417812 */ /* 0x000fe200078ef83d */
[----:B------:R-:W-:Y:S01]  /*2000*/  IMAD.MOV.U32 R9, RZ, RZ, R7 ;  /* 0x000000ffff097224 */ /* 0x000fe200078e0007 */
[----:B------:R-:W-:-:S06]  /*2010*/  @!P2 LOP3.LUT R67, R11, 0x100000, RZ, 0xfc, !PT ;  /* 0x001000000b43a812 */ /* 0x000fcc00078efcff */
[----:B------:R-:W-:Y:S02]  /*2020*/  @!P2 DFMA R64, R64, 2, -R66 ;  /* 0x400000004040a82b */ /* 0x000fe40000000842 */
[----:B0-----:R-:W-:-:S08]  /*2030*/  DFMA R66, R62, -R56, 1 ;  /* 0x3ff000003e42742b */ /* 0x001fd00000000838 */
[----:B------:R-:W-:Y:S01]  /*2040*/  DFMA R66, R66, R66, R66 ;  /* 0x000000424242722b */ /* 0x000fe20000000042 */
[----:B------:R-:W-:-:S05]  /*2050*/  @!P2 LOP3.LUT R9, R65, 0x7ff00000, RZ, 0xc0, !PT ;  /* 0x7ff000004109a812 */ /* 0x000fca00078ec0ff */
[----:B------:R-:W-:Y:S02]  /*2060*/  VIADD R11, R9, 0xffffffff ;  /* 0xffffffff090b7836 */ /* 0x000fe40000000000 */
[----:B------:R-:W-:-:S03]  /*2070*/  DFMA R62, R62, R66, R62 ;  /* 0x000000423e3e722b */ /* 0x000fc6000000003e */
[----:B------:R-:W-:Y:S02]  /*2080*/  ISETP.GT.U32.AND P0, PT, R11, 0x7feffffe, PT ;  /* 0x7feffffe0b00780c */ /* 0x000fe40003f04070 */
[----:B------:R-:W-:-:S03]  /*2090*/  IADD3 R11, PT, PT, R10, -0x1, RZ ;  /* 0xffffffff0a0b7810 */ /* 0x000fc60007ffe0ff */
[----:B------:R-:W-:Y:S01]  /*20a0*/  DFMA R68, R62, -R56, 1 ;  /* 0x3ff000003e44742b */ /* 0x000fe20000000838 */
[----:B------:R-:W-:-:S07]  /*20b0*/  ISETP.GT.U32.OR P0, PT, R11, 0x7feffffe, P0 ;  /* 0x7feffffe0b00780c */ /* 0x000fce0000704470 */
[----:B------:R-:W-:-:S08]  /*20c0*/  DFMA R68, R62, R68, R62 ;  /* 0x000000443e44722b */ /* 0x000fd0000000003e */
[----:B------:R-:W-:-:S08]  /*20d0*/  DMUL R66, R68, R64 ;  /* 0x0000004044427228 */ /* 0x000fd00000000000 */
[----:B------:R-:W-:-:S08]  /*20e0*/  DFMA R62, R66, -R56, R64 ;  /* 0x80000038423e722b */ /* 0x000fd00000000040 */
[----:B------:R-:W-:Y:S01]  /*20f0*/  DFMA R62, R68, R62, R66 ;  /* 0x0000003e443e722b */ /* 0x000fe20000000042 */
[----:B------:R-:W-:Y:S10]  /*2100*/  @P0 BRA `(.L_x_130) ;  /* 0x0000000000740947 */ /* 0x000ff40003800000 */
        /* <DEDUP_REMOVED lines=18> */
[----:B------:R-:W-:Y:S01]  /*2230*/  MOV R54, RZ ;  /* 0x000000ff00367202 */ /* 0x000fe20000000f00 */
[----:B------:R-:W-:Y:S01]  /*2240*/  DMUL.RP R10, R62, R10 ;  /* 0x0000000a3e0a7228 */ /* 0x000fe20000008000 */
[----:B------:R-:W-:-:S04]  /*2250*/  IADD3 R7, PT, PT, -R7, -0x43300000, RZ ;  /* 0xbcd0000007077810 */ /* 0x000fc80007ffe1ff */
[----:B------:R-:W-:-:S05]  /*2260*/  DFMA R54, R66, -R54, R62 ;  /* 0x800000364236722b */ /* 0x000fca000000003e */
[----:B------:R-:W-:-:S05]  /*2270*/  LOP3.LUT R8, R11, R8, RZ, 0x3c, !PT ;  /* 0x000000080b087212 */ /* 0x000fca00078e3cff */
[----:B------:R-:W-:-:S04]  /*2280*/  FSETP.NEU.AND P0, PT, |R55|, R7, PT ;  /* 0x000000073700720b */ /* 0x000fc80003f0d200 */
[----:B------:R-:W-:Y:S02]  /*2290*/  FSEL R10, R10, R66, !P0 ;  /* 0x000000420a0a7208 */ /* 0x000fe40004000000 */
[----:B------:R-:W-:-:S03]  /*22a0*/  FSEL R11, R8, R67, !P0 ;  /* 0x00000043080b7208 */ /* 0x000fc60004000000 */
[----:B------:R-:W-:Y:S02]  /*22b0*/  IMAD.MOV.U32 R66, RZ, RZ, R10 ;  /* 0x000000ffff427224 */ /* 0x000fe400078e000a */
[----:B------:R-:W-:Y:S01]  /*22c0*/  IMAD.MOV.U32 R67, RZ, RZ, R11 ;  /* 0x000000ffff437224 */ /* 0x000fe200078e000b */
[----:B------:R-:W-:Y:S06]  /*22d0*/  BRA `(.L_x_131) ;  /* 0x0000000000607947 */ /* 0x000fec0003800000 */
.L_x_130:
        /* <DEDUP_REMOVED lines=17> */
.L_x_133:
[----:B------:R-:W-:Y:S02]  /*23f0*/  LOP3.LUT R7, R55, 0x80000, RZ, 0xfc, !PT ;  /* 0x0008000037077812 */ /* 0x000fe400078efcff */
[----:B------:R-:W-:-:S03]  /*2400*/  MOV R66, R54 ;  /* 0x0000003600427202 */ /* 0x000fc60000000f00 */
[----:B------:R-:W-:Y:S01]  /*2410*/  IMAD.MOV.U32 R67, RZ, RZ, R7 ;  /* 0x000000ffff437224 */ /* 0x000fe200078e0007 */
[----:B------:R-:W-:Y:S06]  /*2420*/  BRA `(.L_x_131) ;  /* 0x00000000000c7947 */ /* 0x000fec0003800000 */
.L_x_132:
[----:B------:R-:W-:Y:S01]  /*2430*/  LOP3.LUT R7, R61, 0x80000, RZ, 0xfc, !PT ;  /* 0x000800003d077812 */ /* 0x000fe200078efcff */
[----:B------:R-:W-:-:S03]  /*2440*/  IMAD.MOV.U32 R66, RZ, RZ, R60 ;  /* 0x000000ffff427224 */ /* 0x000fc600078e003c */
[----:B------:R-:W-:-:S07]  /*2450*/  MOV R67, R7 ;  /* 0x0000000700437202 */ /* 0x000fce0000000f00 */
.L_x_131:
[----:B------:R-:W-:Y:S05]  /*2460*/  BSYNC.RECONVERGENT B1 ;  /* 0x0000000000017941 */ /* 0x000fea0003800200 */
.L_x_129:
[----:B------:R-:W-:Y:S01]  /*2470*/  MOV R10, R0 ;  /* 0x00000000000a7202 */ /* 0x000fe20000000f00 */
[----:B------:R-:W-:Y:S02]  /*2480*/  IMAD.MOV.U32 R11, RZ, RZ, 0x0 ;  /* 0x00000000ff0b7424 */ /* 0x000fe400078e00ff */
[----:B------:R-:W-:Y:S02]  /*2490*/  IMAD.MOV.U32 R8, RZ, RZ, R66 ;  /* 0x000000ffff087224 */ /* 0x000fe400078e0042 */
[----:B------:R-:W-:Y:S01]  /*24a0*/  IMAD.MOV.U32 R7, RZ, RZ, R67 ;  /* 0x000000ffff077224 */ /* 0x000fe200078e0043 */
[----:B------:R-:W-:Y:S06]  /*24b0*/  RET.REL.NODEC R10 `(_Z15spline_interp_0PdPKdS1_S1_S1_S1_PKiS3_iii) ;  /* 0xffffffd80ad07950 */ /* 0x000fec0003c3ffff */
.L_x_134:
        /* <DEDUP_REMOVED lines=12> */
.L_x_762:


//--------------------- .text._Z8backwardPdS_S_S_PKiS1_ii --------------------------
	.section	.text._Z8backwardPdS_S_S_PKiS1_ii,"ax",@progbits
	.align	128
        .global         _Z8backwardPdS_S_S_PKiS1_ii
        .type           _Z8backwardPdS_S_S_PKiS1_ii,@function
        .size           _Z8backwardPdS_S_S_PKiS1_ii,(.L_x_782 - _Z8backwardPdS_S_S_PKiS1_ii)
        .other          _Z8backwardPdS_S_S_PKiS1_ii,@"STO_CUDA_ENTRY STV_DEFAULT"
_Z8backwardPdS_S_S_PKiS1_ii:
.text._Z8backwardPdS_S_S_PKiS1_ii:
[----:B------:R-:W-:Y:S01]  /*0000*/  LDC R1, c[0x0][0x37c] ;  /* 0x0000df00ff017b82 */ /* 0x000fe20000000800 */
[----:B------:R-:W0:Y:S01]  /*0010*/  S2R R3, SR_TID.X ;  /* 0x0000000000037919 */ /* 0x000e220000002100 */
[----:B------:R-:W0:Y:S06]  /*0020*/  LDCU UR8, c[0x0][0x360] ;  /* 0x00006c00ff0877ac */ /* 0x000e2c0008000800 */
[----:B------:R-:W1:Y:S01]  /*0030*/  LDC.64 R6, c[0x0][0x3a0] ;  /* 0x0000e800ff067b82 */ /* 0x000e620000000a00 */
[----:B------:R-:W0:Y:S01]  /*0040*/  S2R R12, SR_TID.Y ;  /* 0x00000000000c7919 */ /* 0x000e220000002200 */
[----:B------:R-:W2:Y:S01]  /*0050*/  LDCU.64 UR6, c[0x0][0x358] ;  /* 0x00006b00ff0677ac */ /* 0x000ea20008000a00 */
[----:B------:R-:W3:Y:S01]  /*0060*/  S2R R5, SR_CTAID.X ;  /* 0x0000000000057919 */ /* 0x000ee20000002500 */
[----:B0-----:R-:W-:-:S04]  /*0070*/  IMAD R0, R12, UR8, R3 ;  /* 0x000000080c007c24 */ /* 0x001fc8000f8e0203 */
[----:B---3--:R-:W-:-:S04]  /*0080*/  IMAD R5, R5, 0x100, R0 ;  /* 0x0000010005057824 */ /* 0x008fc800078e0200 */
[----:B-1----:R-:W-:-:S05]  /*0090*/  IMAD.WIDE R6, R5, 0x4, R6 ;  /* 0x0000000405067825 */ /* 0x002fca00078e0206 */
[----:B--2---:R-:W2:Y:S01]  /*00a0*/  LDG.E R2, desc[UR6][R6.64] ;  /* 0x0000000606027981 */ /* 0x004ea2000c1e1900 */
[----:B------:R-:W0:Y:S01]  /*00b0*/  S2UR UR5, SR_CgaCtaId ;  /* 0x00000000000579c3 */ /* 0x000e220000008800 */
[----:B------:R-:W-:Y:S01]  /*00c0*/  UMOV UR4, 0x400 ;  /* 0x0000040000047882 */ /* 0x000fe20000000000 */
[----:B------:R-:W-:Y:S01]  /*00d0*/  IMAD R3, R3, UR8, R12 ;  /* 0x0000000803037c24 */ /* 0x000fe2000f8e020c */
[C---:B------:R-:W-:Y:S01]  /*00e0*/  ISETP.GT.U32.AND P0, PT, R0.reuse, 0x7f, PT ;  /* 0x0000007f0000780c */ /* 0x040fe20003f04070 */
[----:B------:R-:W-:Y:S01]  /*00f0*/  BSSY.RECONVERGENT B0, `(.L_x_135) ;  /* 0x0000021000007945 */ /* 0x000fe20003800200 */
[C---:B------:R-:W-:Y:S02]  /*0100*/  ISETP.GT.U32.AND P1, PT, R0.reuse, 0x3f, PT ;  /* 0x0000003f0000780c */ /* 0x040fe40003f24070 */
[----:B------:R-:W-:Y:S01]  /*0110*/  ISETP.GT.U32.AND P2, PT, R0, 0x1f, PT ;  /* 0x0000001f0000780c */ /* 0x000fe20003f44070 */
[----:B0-----:R-:W-:Y:S01]  /*0120*/  ULEA UR4, UR5, UR4, 0x18 ;  /* 0x0000000405047291 */ /* 0x001fe2000f8ec0ff */
[----:B------:R-:W0:Y:S05]  /*0130*/  LDCU UR5, c[0x0][0x3b0] ;  /* 0x00007600ff0577ac */ /* 0x000e2a0008000800 */
[----:B------:R-:W-:-:S02]  /*0140*/  LEA R3, R3, UR4, 0x2 ;  /* 0x0000000403037c11 */ /* 0x000fc4000f8e10ff */
[----:B------:R-:W-:-:S03]  /*0150*/  LEA R4, R0, UR4, 0x2 ;  /* 0x0000000400047c11 */ /* 0x000fc6000f8e10ff */
[----:B--2---:R-:W-:Y:S01]  /*0160*/  STS [R3], R2 ;  /* 0x0000000203007388 */ /* 0x004fe20000000800 */
[----:B------:R-:W-:Y:S06]  /*0170*/  BAR.SYNC.DEFER_BLOCKING 0x0 ;  /* 0x0000000000007b1d */ /* 0x000fec0000010000 */
[----:B------:R-:W-:Y:S04]  /*0180*/  @!P0 LDS R8, [R4] ;  /* 0x0000000004088984 */ /* 0x000fe80000000800 */
[----:B------:R-:W1:Y:S02]  /*0190*/  @!P0 LDS R7, [R4+0x200] ;  /* 0x0002000004078984 */ /* 0x000e640000000800 */
[----:B-1----:R-:W-:-:S02]  /*01a0*/  @!P0 VIMNMX R9, PT, PT, R8, R7, !PT ;  /* 0x0000000708098248 */ /* 0x002fc40007fe0100 */
[----:B------:R-:W1:Y:S03]  /*01b0*/  LDC.64 R6, c[0x0][0x3a8] ;  /* 0x0000ea00ff067b82 */ /* 0x000e660000000a00 */
[----:B------:R-:W-:Y:S05]  /*01c0*/  @!P0 STS [R4], R9 ;  /* 0x0000000904008388 */ /* 0x000fea0000000800 */
[----:B------:R-:W-:Y:S01]  /*01d0*/  BAR.SYNC.DEFER_BLOCKING 0x0 ;  /* 0x0000000000007b1d */ /* 0x000fe20000010000 */
[----:B------:R-:W-:Y:S01]  /*01e0*/  PLOP3.LUT P0, PT, PT, PT, PT, 0x8, 0x80 ;  /* 0x000000000080781c */ /* 0x000fe20003f0e170 */
[----:B-1----:R-:W-:-:S04]  /*01f0*/  IMAD.WIDE R6, R5, 0x4, R6 ;  /* 0x0000000405067825 */ /* 0x002fc800078e0206 */
[----:B0-----:R-:W-:Y:S01]  /*0200*/  IMAD R5, R5, UR5, RZ ;  /* 0x0000000505057c24 */ /* 0x001fe2000f8e02ff */
[----:B------:R-:W-:Y:S04]  /*0210*/  @!P1 LDS R8, [R4] ;  /* 0x0000000004089984 */ /* 0x000fe80000000800 */
[----:B------:R-:W0:Y:S02]  /*0220*/  @!P1 LDS R11, [R4+0x100] ;  /* 0x00010000040b9984 */ /* 0x000e240000000800 */
[----:B0-----:R-:W-:-:S05]  /*0230*/  @!P1 VIMNMX R11, PT, PT, R8, R11, !PT ;  /* 0x0000000b080b9248 */ /* 0x001fca0007fe0100 */
[----:B------:R0:W-:Y:S01]  /*0240*/  @!P1 STS [R4], R11 ;  /* 0x0000000b04009388 */ /* 0x0001e20000000800 */
[----:B------:R-:W-:Y:S06]  /*0250*/  BAR.SYNC.DEFER_BLOCKING 0x0 ;  /* 0x0000000000007b1d */ /* 0x000fec0000010000 */
[----:B------:R-:W-:Y:S05]  /*0260*/  @P2 BRA `(.L_x_136) ;  /* 0x0000000000242947 */ /* 0x000fea0003800000 */
[----:B------:R-:W-:Y:S01]  /*0270*/  ISETP.GT.U32.AND P1, PT, R0, 0xf, PT ;  /* 0x0000000f0000780c */ /* 0x000fe20003f24070 */
[----:B------:R-:W-:Y:S04]  /*0280*/  LDS R8, [R4] ;  /* 0x0000000004087984 */ /* 0x000fe80000000800 */
[----:B------:R-:W1:Y:S08]  /*0290*/  LDS R9, [R4+0x80] ;  /* 0x0000800004097984 */ /* 0x000e700000000800 */
[----:B------:R-:W0:Y:S01]  /*02a0*/  @!P1 LDS R10, [R4+0x40] ;  /* 0x00004000040a9984 */ /* 0x000e220000000800 */
[----:B------:R-:W-:-:S02]  /*02b0*/  @!P1 PLOP3.LUT P0, PT, PT, PT, PT, 0x80, 0x8 ;  /* 0x000000000008981c */ /* 0x000fc40003f0f070 */
[----:B-1----:R-:W-:-:S05]  /*02c0*/  VIMNMX R9, PT, PT, R8, R9, !PT ;  /* 0x0000000908097248 */ /* 0x002fca0007fe0100 */
[----:B------:R1:W-:Y:S01]  /*02d0*/  STS [R4], R9 ;  /* 0x0000000904007388 */ /* 0x0003e20000000800 */
[----:B0-----:R-:W-:-:S05]  /*02e0*/  @!P1 VIMNMX R11, PT, PT, R9, R10, !PT ;  /* 0x0000000a090b9248 */ /* 0x001fca0007fe0100 */
[----:B------:R1:W-:Y:S02]  /*02f0*/  @!P1 STS [R4], R11 ;  /* 0x0000000b04009388 */ /* 0x0003e40000000800 */
.L_x_136:
[----:B------:R-:W-:Y:S05]  /*0300*/  BSYNC.RECONVERGENT B0 ;  /* 0x0000000000007941 */ /* 0x000fea0003800200 */
.L_x_135:
[----:B------:R-:W-:Y:S01]  /*0310*/  BAR.SYNC.DEFER_BLOCKING 0x0 ;  /* 0x0000000000007b1d */ /* 0x000fe20000010000 */
[----:B-1----:R-:W-:-:S05]  /*0320*/  LEA R9, R12, UR4, 0x2 ;  /* 0x000000040c097c11 */ /* 0x002fca000f8e10ff */
[----:B------:R-:W1:Y:S01]  /*0330*/  LDCU UR8, c[0x0][0x3b4] ;  /* 0x00007680ff0877ac */ /* 0x000e620008000800 */
[----:B------:R-:W2:Y:S01]  /*0340*/  LDCU.64 UR4, c[0x0][0x380] ;  /* 0x00007000ff0477ac */ /* 0x000ea20008000a00 */
[----:B------:R-:W3:Y:S01]  /*0350*/  LDCU.64 UR10, c[0x0][0x390] ;  /* 0x00007200ff0a77ac */ /* 0x000ee20008000a00 */
[----:B------:R-:W4:Y:S01]  /*0360*/  LDS R10, [R9] ;  /* 0x00000000090a7984 */ /* 0x000f220000000800 */
[----:B------:R-:W-:-:S03]  /*0370*/  SHF.R.S32.HI R33, RZ, 0x1f, R5 ;  /* 0x0000001fff217819 */ /* 0x000fc60000011405 */
[----:B------:R0:W5:Y:S01]  /*0380*/  LDG.E R32, desc[UR6][R6.64] ;  /* 0x0000000606207981 */ /* 0x000162000c1e1900 */
[----:B------:R-:W-:Y:S01]  /*0390*/  BSSY.RECONVERGENT B0, `(.L_x_137) ;  /* 0x0000070000007945 */ /* 0x000fe20003800200 */
[----:B----4-:R-:W-:-:S04]  /*03a0*/  VIADD R8, R10, 0xfffffffe ;  /* 0xfffffffe0a087836 */ /* 0x010fc80000000000 */
[----:B-1----:R-:W-:-:S05]  /*03b0*/  IMAD R12, R8, UR8, RZ ;  /* 0x00000008080c7c24 */ /* 0x002fca000f8e02ff */
[----:B------:R-:W-:-:S04]  /*03c0*/  IADD3 R18, P1, PT, R5, R12, RZ ;  /* 0x0000000c05127210 */ /* 0x000fc80007f3e0ff */
[----:B0-----:R-:W-:Y:S01]  /*03d0*/  LEA.HI.X.SX32 R7, R12, R33, 0x1, P1 ;  /* 0x000000210c077211 */ /* 0x001fe200008f0eff */
[----:B------:R-:W-:Y:S01]  /*03e0*/  IMAD.SHL.U32 R19, R18, 0x8, RZ ;  /* 0x0000000812137824 */ /* 0x000fe200078e00ff */
[----:B------:R-:W-:Y:S02]  /*03f0*/  ISETP.GE.AND P1, PT, R10, 0x2, PT ;  /* 0x000000020a00780c */ /* 0x000fe40003f26270 */
[----:B------:R-:W-:Y:S02]  /*0400*/  SHF.L.U64.HI R18, R18, 0x3, R7 ;  /* 0x0000000312127819 */ /* 0x000fe40000010207 */
[C---:B--2---:R-:W-:Y:S02]  /*0410*/  IADD3 R13, P2, PT, R19.reuse, UR4, RZ ;  /* 0x00000004130d7c10 */ /* 0x044fe4000ff5e0ff */
[----:B---3--:R-:W-:Y:S02]  /*0420*/  IADD3 R12, P3, PT, R19, UR10, RZ ;  /* 0x0000000a130c7c10 */ /* 0x008fe4000ff7e0ff */
[----:B------:R-:W-:-:S02]  /*0430*/  IADD3.X R14, PT, PT, R18, UR5, RZ, P2, !PT ;  /* 0x00000005120e7c10 */ /* 0x000fc400097fe4ff */
[----:B------:R-:W-:-:S03]  /*0440*/  IADD3.X R11, PT, PT, R18, UR11, RZ, P3, !PT ;  /* 0x0000000b120b7c10 */ /* 0x000fc60009ffe4ff */
[----:B------:R-:W-:Y:S06]  /*0450*/  @!P1 BRA `(.L_x_138) ;  /* 0x00000004008c9947 */ /* 0x000fec0003800000 */
[----:B------:R-:W-:Y:S01]  /*0460*/  LOP3.LUT R6, R10, 0x3, RZ, 0xc0, !PT ;  /* 0x000000030a067812 */ /* 0x000fe200078ec0ff */
[----:B------:R-:W-:Y:S01]  /*0470*/  BSSY.RECONVERGENT B1, `(.L_x_139) ;  /* 0x0000029000017945 */ /* 0x000fe20003800200 */
[----:B------:R-:W-:Y:S02]  /*0480*/  IMAD.MOV.U32 R35, RZ, RZ, R8 ;  /* 0x000000ffff237224 */ /* 0x000fe400078e0008 */
[----:B------:R-:W-:Y:S01]  /*0490*/  ISETP.NE.AND P1, PT, R6, 0x1, PT ;  /* 0x000000010600780c */ /* 0x000fe20003f25270 */
[----:B------:R-:W-:Y:S01]  /*04a0*/  VIADD R9, R2, 0xfffffffe ;  /* 0xfffffffe02097836 */ /* 0x000fe20000000000 */
[----:B------:R-:W-:-:S11]  /*04b0*/  CS2R R6, SRZ ;  /* 0x0000000000067805 */ /* 0x000fd6000001ff00 */
[----:B------:R-:W-:Y:S05]  /*04c0*/  @!P1 BRA `(.L_x_140) ;  /* 0x00000000008c9947 */ /* 0x000fea0003800000 */
[----:B------:R-:W-:Y:S01]  /*04d0*/  VIADD R6, R10, 0xffffffff ;  /* 0xffffffff0a067836 */ /* 0x000fe20000000000 */
[----:B------:R-:W-:Y:S01]  /*04e0*/  BSSY.RECONVERGENT B2, `(.L_x_141) ;  /* 0x000001a000027945 */ /* 0x000fe20003800200 */
[----:B------:R-:W-:-:S03]  /*04f0*/  IMAD R21, RZ, RZ, -UR8 ;  /* 0x80000008ff157e24 */ /* 0x000fc6000f8e02ff */
[----:B------:R-:W-:Y:S02]  /*0500*/  LOP3.LUT R11, R6, 0x3, RZ, 0xc0, !PT ;  /* 0x00000003060b7812 */ /* 0x000fe400078ec0ff */
[----:B------:R-:W-:-:S03]  /*0510*/  CS2R R6, SRZ ;  /* 0x0000000000067805 */ /* 0x000fc6000001ff00 */
[----:B------:R-:W-:-:S07]  /*0520*/  IMAD.MOV R11, RZ, RZ, -R11 ;  /* 0x000000ffff0b7224 */ /* 0x000fce00078e0a0b */
.L_x_142:
[----:B------:R-:W-:-:S05]  /*0530*/  VIADD R12, R10, 0xfffffffe ;  /* 0xfffffffe0a0c7836 */ /* 0x000fca0000000000 */
[----:B------:R-:W-:-:S13]  /*0540*/  ISETP.GT.AND P1, PT, R12, R9, PT ;  /* 0x000000090c00720c */ /* 0x000fda0003f24270 */
[----:B------:R-:W0:Y:S08]  /*0550*/  @!P1 LDC.64 R14, c[0x0][0x390] ;  /* 0x0000e400ff0e9b82 */ /* 0x000e300000000a00 */
[----:B------:R-:W1:Y:S01]  /*0560*/  @!P1 LDC.64 R12, c[0x0][0x380] ;  /* 0x0000e000ff0c9b82 */ /* 0x000e620000000a00 */
[----:B0-----:R-:W-:-:S05]  /*0570*/  @!P1 IADD3 R14, P3, PT, R19, R14, RZ ;  /* 0x0000000e130e9210 */ /* 0x001fca0007f7e0ff */
[----:B------:R-:W-:Y:S01]  /*0580*/  @!P1 IMAD.X R15, R18, 0x1, R15, P3 ;  /* 0x00000001120f9824 */ /* 0x000fe200018e060f */
[----:B-1----:R-:W-:-:S05]  /*0590*/  @!P1 IADD3 R12, P2, PT, R19, R12, RZ ;  /* 0x0000000c130c9210 */ /* 0x002fca0007f5e0ff */
[----:B------:R-:W2:Y:S01]  /*05a0*/  @!P1 LDG.E.64 R14, desc[UR6][R14.64] ;  /* 0x000000060e0e9981 */ /* 0x000ea2000c1e1b00 */
[----:B------:R-:W-:-:S05]  /*05b0*/  @!P1 IMAD.X R13, R18, 0x1, R13, P2 ;  /* 0x00000001120d9824 */ /* 0x000fca00010e060d */
[----:B------:R-:W2:Y:S01]  /*05c0*/  @!P1 LDG.E.64 R16, desc[UR6][R12.64] ;  /* 0x000000060c109981 */ /* 0x000ea2000c1e1b00 */
[----:B------:R-:W-:Y:S02]  /*05d0*/  VIADD R11, R11, 0x1 ;  /* 0x000000010b0b7836 */ /* 0x000fe40000000000 */
[----:B------:R-:W-:Y:S01]  /*05e0*/  VIADD R10, R10, 0xffffffff ;  /* 0xffffffff0a0a7836 */ /* 0x000fe20000000000 */
[----:B--2---:R-:W-:-:S07]  /*05f0*/  @!P1 DFMA R6, R6, R16, R14 ;  /* 0x000000100606922b */ /* 0x004fce000000000e */
[----:B------:R0:W-:Y:S01]  /*0600*/  @!P1 STG.E.64 desc[UR6][R12.64], R6 ;  /* 0x000000060c009986 */ /* 0x0001e2000c101b06 */
[----:B------:R-:W-:Y:S01]  /*0610*/  ISETP.NE.AND P1, PT, R11, RZ, PT ;  /* 0x000000ff0b00720c */ /* 0x000fe20003f25270 */
[----:B------:R-:W-:Y:S02]  /*0620*/  IMAD.MOV.U32 R16, RZ, RZ, R19 ;  /* 0x000000ffff107224 */ /* 0x000fe400078e0013 */
[----:B------:R-:W-:Y:S02]  /*0630*/  IMAD.MOV.U32 R17, RZ, RZ, R18 ;  /* 0x000000ffff117224 */ /* 0x000fe400078e0012 */
[----:B------:R-:W-:-:S04]  /*0640*/  IMAD.WIDE R16, R21, 0x8, R16 ;  /* 0x0000000815107825 */ /* 0x000fc800078e0210 */
[----:B------:R-:W-:Y:S02]  /*0650*/  IMAD.MOV.U32 R19, RZ, RZ, R16 ;  /* 0x000000ffff137224 */ /* 0x000fe400078e0010 */
[----:B------:R-:W-:Y:S02]  /*0660*/  IMAD.MOV.U32 R18, RZ, RZ, R17 ;  /* 0x000000ffff127224 */ /* 0x000fe400078e0011 */
[----:B0-----:R-:W-:Y:S05]  /*0670*/  @P1 BRA `(.L_x_142) ;  /* 0xfffffffc00ac1947 */ /* 0x001fea000383ffff */
[----:B------:R-:W-:Y:S05]  /*0680*/  BSYNC.RECONVERGENT B2 ;  /* 0x0000000000027941 */ /* 0x000fea0003800200 */
.L_x_141:
[----:B------:R-:W0:Y:S01]  /*0690*/  LDCU.64 UR4, c[0x0][0x380] ;  /* 0x00007000ff0477ac */ /* 0x000e220008000a00 */
[----:B------:R-:W-:Y:S01]  /*06a0*/  VIADD R35, R10, 0xfffffffe ;  /* 0xfffffffe0a237836 */ /* 0x000fe20000000000 */
[----:B------:R-:W1:Y:S01]  /*06b0*/  LDCU.64 UR10, c[0x0][0x390] ;  /* 0x00007200ff0a77ac */ /* 0x000e620008000a00 */
[C---:B0-----:R-:W-:Y:S02]  /*06c0*/  IADD3 R13, P1, PT, R19.reuse, UR4, RZ ;  /* 0x00000004130d7c10 */ /* 0x041fe4000ff3e0ff */
[----:B-1----:R-:W-:Y:S02]  /*06d0*/  IADD3 R12, P2, PT, R19, UR10, RZ ;  /* 0x0000000a130c7c10 */ /* 0x002fe4000ff5e0ff */
[C---:B------:R-:W-:Y:S02]  /*06e0*/  IADD3.X R14, PT, PT, R18.reuse, UR5, RZ, P1, !PT ;  /* 0x00000005120e7c10 */ /* 0x040fe40008ffe4ff */
[----:B------:R-:W-:-:S09]  /*06f0*/  IADD3.X R11, PT, PT, R18, UR11, RZ, P2, !PT ;  /* 0x0000000b120b7c10 */ /* 0x000fd200097fe4ff */
.L_x_140:
[----:B------:R-:W-:Y:S05]  /*0700*/  BSYNC.RECONVERGENT B1 ;  /* 0x0000000000017941 */ /* 0x000fea0003800200 */
.L_x_139:
[----:B------:R-:W-:Y:S01]  /*0710*/  ISETP.GE.U32.AND P1, PT, R8, 0x3, PT ;  /* 0x000000030800780c */ /* 0x000fe20003f26070 */
[----:B------:R-:W-:Y:S02]  /*0720*/  IMAD.MOV.U32 R8, RZ, RZ, R13 ;  /* 0x000000ffff087224 */ /* 0x000fe400078e000d */
[----:B------:R-:W-:Y:S02]  /*0730*/  IMAD.MOV.U32 R9, RZ, RZ, R14 ;  /* 0x000000ffff097224 */ /* 0x000fe400078e000e */
[----:B------:R-:W-:-:S08]  /*0740*/  IMAD.MOV.U32 R10, RZ, RZ, R12 ;  /* 0x000000ffff0a7224 */ /* 0x000fd000078e000c */
[----:B------:R-:W-:Y:S05]  /*0750*/  @!P1 BRA `(.L_x_138) ;  /* 0x0000000000cc9947 */ /* 0x000fea0003800000 */
[----:B------:R-:W0:Y:S01]  /*0760*/  LDCU UR4, c[0x0][0x3b4] ;  /* 0x00007680ff0477ac */ /* 0x000e220008000800 */
[----:B------:R-:W-:Y:S01]  /*0770*/  CS2R R12, SRZ ;  /* 0x00000000000c7805 */ /* 0x000fe2000001ff00 */
[----:B0-----:R-:W-:-:S04]  /*0780*/  IMAD R37, RZ, RZ, -UR4 ;  /* 0x80000004ff257e24 */ /* 0x001fc8000f8e02ff */
[----:B------:R-:W-:-:S04]  /*0790*/  IMAD.WIDE R14, R37, 0x18, R8 ;  /* 0x00000018250e7825 */ /* 0x000fc800078e0208 */
[----:B------:R-:W-:-:S04]  /*07a0*/  IMAD.WIDE R16, R37, 0x10, R8 ;  /* 0x0000001025107825 */ /* 0x000fc800078e0208 */
[----:B------:R-:W-:-:S04]  /*07b0*/  IMAD.WIDE R18, R37, 0x8, R8 ;  /* 0x0000000825127825 */ /* 0x000fc800078e0208 */
[----:B------:R-:W-:-:S04]  /*07c0*/  IMAD.WIDE R20, R37, 0x18, R10 ;  /* 0x0000001825147825 */ /* 0x000fc800078e020a */
[----:B------:R-:W-:-:S04]  /*07d0*/  IMAD.WIDE R22, R37, 0x10, R10 ;  /* 0x0000001025167825 */ /* 0x000fc800078e020a */
[----:B------:R-:W-:-:S07]  /*07e0*/  IMAD.WIDE R24, R37, 0x8, R10 ;  /* 0x0000000825187825 */ /* 0x000fce00078e020a */
.L_x_143:
[----:B0-----:R-:W-:-:S05]  /*07f0*/  VIADD R26, R2, 0xfffffffe ;  /* 0xfffffffe021a7836 */ /* 0x001fca0000000000 */
[----:B------:R-:W-:-:S13]  /*0800*/  ISETP.GT.AND P1, PT, R35, R26, PT ;  /* 0x0000001a2300720c */ /* 0x000fda0003f24270 */
[-C--:B------:R-:W-:Y:S02]  /*0810*/  @!P1 IADD3 R26, P3, PT, R10, R12.reuse, RZ ;  /* 0x0000000c0a1a9210 */ /* 0x080fe40007f7e0ff */
[----:B------:R-:W-:-:S03]  /*0820*/  @!P1 IADD3 R30, P2, PT, R8, R12, RZ ;  /* 0x0000000c081e9210 */ /* 0x000fc60007f5e0ff */
[--C-:B------:R-:W-:Y:S02]  /*0830*/  @!P1 IMAD.X R27, R11, 0x1, R13.reuse, P3 ;  /* 0x000000010b1b9824 */ /* 0x100fe400018e060d */
[----:B------:R-:W-:-:S04]  /*0840*/  @!P1 IMAD.X R31, R9, 0x1, R13, P2 ;  /* 0x00000001091f9824 */ /* 0x000fc800010e060d */
[----:B------:R-:W2:Y:S04]  /*0850*/  @!P1 LDG.E.64 R26, desc[UR6][R26.64] ;  /* 0x000000061a1a9981 */ /* 0x000ea8000c1e1b00 */
[----:B------:R-:W2:Y:S01]  /*0860*/  @!P1 LDG.E.64 R28, desc[UR6][R30.64] ;  /* 0x000000061e1c9981 */ /* 0x000ea2000c1e1b00 */
[----:B------:R-:W-:Y:S01]  /*0870*/  ISETP.GE.AND P2, PT, R35, R2, PT ;  /* 0x000000022300720c */ /* 0x000fe20003f46270 */
[----:B--2---:R-:W-:-:S12]  /*0880*/  @!P1 DFMA R6, R6, R28, R26 ;  /* 0x0000001c0606922b */ /* 0x004fd8000000001a */
[----:B------:R-:W-:Y:S01]  /*0890*/  @!P2 IADD3 R28, P3, PT, R24, R12, RZ ;  /* 0x0000000c181ca210 */ /* 0x000fe20007f7e0ff */
[----:B------:R0:W-:Y:S04]  /*08a0*/  @!P1 STG.E.64 desc[UR6][R30.64], R6 ;  /* 0x000000061e009986 */ /* 0x0001e8000c101b06 */
[----:B------:R-:W-:-:S05]  /*08b0*/  @!P2 IMAD.X R29, R25, 0x1, R13, P3 ;  /* 0x00000001191da824 */ /* 0x000fca00018e060d */
[----:B------:R-:W2:Y:S01]  /*08c0*/  @!P2 LDG.E.64 R26, desc[UR6][R28.64] ;  /* 0x000000061c1aa981 */ /* 0x000ea2000c1e1b00 */
[----:B0-----:R-:W-:-:S05]  /*08d0*/  @!P2 IADD3 R30, P1, PT, R18, R12, RZ ;  /* 0x0000000c121ea210 */ /* 0x001fca0007f3e0ff */
[----:B------:R-:W-:-:S05]  /*08e0*/  @!P2 IMAD.X R31, R19, 0x1, R13, P1 ;  /* 0x00000001131fa824 */ /* 0x000fca00008e060d */
[----:B------:R-:W2:Y:S01]  /*08f0*/  @!P2 LDG.E.64 R28, desc[UR6][R30.64] ;  /* 0x000000061e1ca981 */ /* 0x000ea2000c1e1b00 */
[----:B------:R-:W-:Y:S01]  /*0900*/  ISETP.GT.AND P1, PT, R35, R2, PT ;  /* 0x000000022300720c */ /* 0x000fe20003f24270 */
[----:B--2---:R-:W-:-:S12]  /*0910*/  @!P2 DFMA R6, R6, R28, R26 ;  /* 0x0000001c0606a22b */ /* 0x004fd8000000001a */
[----:B------:R-:W-:Y:S01]  /*0920*/  @!P1 IADD3 R26, P3, PT, R22, R12, RZ ;  /* 0x0000000c161a9210 */ /* 0x000fe20007f7e0ff */
[----:B------:R0:W-:Y:S04]  /*0930*/  @!P2 STG.E.64 desc[UR6][R30.64], R6 ;  /* 0x000000061e00a986 */ /* 0x0001e8000c101b06 */
[----:B------:R-:W-:-:S06]  /*0940*/  @!P1 IMAD.X R27, R23, 0x1, R13, P3 ;  /* 0x00000001171b9824 */ /* 0x000fcc00018e060d */
[----:B------:R-:W2:Y:S01]  /*0950*/  @!P1 LDG.E.64 R26, desc[UR6][R26.64] ;  /* 0x000000061a1a9981 */ /* 0x000ea2000c1e1b00 */
[----:B0-----:R-:W-:-:S05]  /*0960*/  @!P1 IADD3 R30, P2, PT, R16, R12, RZ ;  /* 0x0000000c101e9210 */ /* 0x001fca0007f5e0ff */
[----:B------:R-:W-:-:S05]  /*0970*/  @!P1 IMAD.X R31, R17, 0x1, R13, P2 ;  /* 0x00000001111f9824 */ /* 0x000fca00010e060d */
[----:B------:R-:W2:Y:S02]  /*0980*/  @!P1 LDG.E.64 R28, desc[UR6][R30.64] ;  /* 0x000000061e1c9981 */ /* 0x000ea4000c1e1b00 */
[----:B--2---:R-:W-:Y:S01]  /*0990*/  @!P1 DFMA R6, R6, R28, R26 ;  /* 0x0000001c0606922b */ /* 0x004fe2000000001a */
[----:B------:R-:W-:-:S05]  /*09a0*/  VIADD R29, R35, 0xffffffff ;  /* 0xffffffff231d7836 */ /* 0x000fca0000000000 */
[----:B------:R-:W-:Y:S01]  /*09b0*/  ISETP.GT.AND P2, PT, R29, R2, PT ;  /* 0x000000021d00720c */ /* 0x000fe20003f44270 */
[----:B------:R0:W-:-:S12]  /*09c0*/  @!P1 STG.E.64 desc[UR6][R30.64], R6 ;  /* 0x000000061e009986 */ /* 0x0001d8000c101b06 */
[-C--:B------:R-:W-:Y:S02]  /*09d0*/  @!P2 IADD3 R28, P3, PT, R20, R12.reuse, RZ ;  /* 0x0000000c141ca210 */ /* 0x080fe40007f7e0ff */
[----:B------:R-:W-:-:S03]  /*09e0*/  @!P2 IADD3 R26, P1, PT, R14, R12, RZ ;  /* 0x0000000c0e1aa210 */ /* 0x000fc60007f3e0ff */
[--C-:B------:R-:W-:Y:S02]  /*09f0*/  @!P2 IMAD.X R29, R21, 0x1, R13.reuse, P3 ;  /* 0x00000001151da824 */ /* 0x100fe400018e060d */
[----:B------:R-:W-:-:S04]  /*0a00*/  @!P2 IMAD.X R27, R15, 0x1, R13, P1 ;  /* 0x000000010f1ba824 */ /* 0x000fc800008e060d */
[----:B------:R-:W2:Y:S04]  /*0a10*/  @!P2 LDG.E.64 R28, desc[UR6][R28.64] ;  /* 0x000000061c1ca981 */ /* 0x000ea8000c1e1b00 */
[----:B0-----:R-:W2:Y:S01]  /*0a20*/  @!P2 LDG.E.64 R30, desc[UR6][R26.64] ;  /* 0x000000061a1ea981 */ /* 0x001ea2000c1e1b00 */
[C---:B------:R-:W-:Y:S01]  /*0a30*/  ISETP.GT.AND P1, PT, R35.reuse, 0x3, PT ;  /* 0x000000032300780c */ /* 0x040fe20003f24270 */
[----:B------:R-:W-:Y:S02]  /*0a40*/  VIADD R35, R35, 0xfffffffc ;  /* 0xfffffffc23237836 */ /* 0x000fe40000000000 */
[----:B------:R-:W-:Y:S01]  /*0a50*/  IMAD.WIDE R12, R37, 0x20, R12 ;  /* 0x00000020250c7825 */ /* 0x000fe200078e020c */
[----:B--2---:R-:W-:-:S07]  /*0a60*/  @!P2 DFMA R6, R6, R30, R28 ;  /* 0x0000001e0606a22b */ /* 0x004fce000000001c */
[----:B------:R0:W-:Y:S02]  /*0a70*/  @!P2 STG.E.64 desc[UR6][R26.64], R6 ;  /* 0x000000061a00a986 */ /* 0x0001e4000c101b06 */
[----:B------:R-:W-:Y:S05]  /*0a80*/  @P1 BRA `(.L_x_143) ;  /* 0xfffffffc00581947 */ /* 0x000fea000383ffff */
.L_x_138:
[----:B------:R-:W-:Y:S05]  /*0a90*/  BSYNC.RECONVERGENT B0 ;  /* 0x0000000000007941 */ /* 0x000fea0003800200 */
.L_x_137:
[----:B-----5:R-:W-:Y:S01]  /*0aa0*/  STS [R3], R32 ;  /* 0x0000002003007388 */ /* 0x020fe20000000800 */
[----:B------:R-:W-:Y:S01]  /*0ab0*/  BAR.SYNC.DEFER_BLOCKING 0x0 ;  /* 0x0000000000007b1d */ /* 0x000fe20000010000 */
[C---:B------:R-:W-:Y:S02]  /*0ac0*/  ISETP.GT.U32.AND P1, PT, R0.reuse, 0x7f, PT ;  /* 0x0000007f0000780c */ /* 0x040fe40003f24070 */
[----:B------:R-:W-:-:S05]  /*0ad0*/  ISETP.GT.U32.AND P2, PT, R0, 0x3f, PT ;  /* 0x0000003f0000780c */ /* 0x000fca0003f44070 */
[----:B------:R-:W1:Y:S01]  /*0ae0*/  S2UR UR5, SR_CgaCtaId ;  /* 0x00000000000579c3 */ /* 0x000e620000008800 */
[----:B------:R-:W-:Y:S01]  /*0af0*/  UMOV UR4, 0x400 ;  /* 0x0000040000047882 */ /* 0x000fe20000000000 */
[----:B------:R-:W2:Y:S01]  /*0b00*/  LDCU UR9, c[0x0][0x3b4] ;  /* 0x00007680ff0977ac */ /* 0x000ea20008000800 */
[----:B------:R-:W3:Y:S03]  /*0b10*/  LDCU.64 UR10, c[0x0][0x398] ;  /* 0x00007300ff0a77ac */ /* 0x000ee60008000a00 */
[----:B------:R-:W-:Y:S04]  /*0b20*/  @!P1 LDS R2, [R4] ;  /* 0x0000000004029984 */ /* 0x000fe80000000800 */
[----:B0-----:R-:W0:Y:S01]  /*0b30*/  @!P1 LDS R7, [R4+0x200] ;  /* 0x0002000004079984 */ /* 0x001e220000000800 */
[----:B-1----:R-:W-:Y:S01]  /*0b40*/  ULEA UR4, UR5, UR4, 0x18 ;  /* 0x0000000405047291 */ /* 0x002fe2000f8ec0ff */
[----:B0-----:R-:W-:-:S05]  /*0b50*/  @!P1 VIMNMX R7, PT, PT, R2, R7, !PT ;  /* 0x0000000702079248 */ /* 0x001fca0007fe0100 */
[----:B------:R-:W-:Y:S01]  /*0b60*/  @!P1 STS [R4], R7 ;  /* 0x0000000704009388 */ /* 0x000fe20000000800 */
[----:B------:R-:W-:Y:S01]  /*0b70*/  BAR.SYNC.DEFER_BLOCKING 0x0 ;  /* 0x0000000000007b1d */ /* 0x000fe20000010000 */
[----:B------:R-:W-:-:S05]  /*0b80*/  ISETP.GT.U32.AND P1, PT, R0, 0x1f, PT ;  /* 0x0000001f0000780c */ /* 0x000fca0003f24070 */
[----:B------:R-:W-:Y:S04]  /*0b90*/  @!P2 LDS R2, [R4] ;  /* 0x000000000402a984 */ /* 0x000fe80000000800 */
[----:B------:R-:W0:Y:S02]  /*0ba0*/  @!P2 LDS R9, [R4+0x100] ;  /* 0x000100000409a984 */ /* 0x000e240000000800 */
[----:B0-----:R-:W-:Y:S02]  /*0bb0*/  @!P2 VIMNMX R9, PT, PT, R2, R9, !PT ;  /* 0x000000090209a248 */ /* 0x001fe40007fe0100 */
[----:B------:R-:W0:Y:S03]  /*0bc0*/  S2R R2, SR_TID.Y ;  /* 0x0000000000027919 */ /* 0x000e260000002200 */
[----:B------:R-:W-:Y:S01]  /*0bd0*/  @!P2 STS [R4], R9 ;  /* 0x000000090400a388 */ /* 0x000fe20000000800 */
[----:B------:R-:W-:Y:S06]  /*0be0*/  BAR.SYNC.DEFER_BLOCKING 0x0 ;  /* 0x0000000000007b1d */ /* 0x000fec0000010000 */
[----:B------:R-:W-:Y:S01]  /*0bf0*/  @!P1 LDS R0, [R4] ;  /* 0x0000000004009984 */ /* 0x000fe20000000800 */
[----:B0-----:R-:W-:Y:S01]  /*0c00*/  LEA R6, R2, UR4, 0x2 ;  /* 0x0000000402067c11 */ /* 0x001fe2000f8e10ff */
[----:B------:R-:W0:Y:S02]  /*0c10*/  LDCU.64 UR4, c[0x0][0x388] ;  /* 0x00007100ff0477ac */ /* 0x000e240008000a00 */
[----:B------:R-:W1:Y:S02]  /*0c20*/  @!P1 LDS R3, [R4+0x80] ;  /* 0x0000800004039984 */ /* 0x000e640000000800 */
[----:B-1----:R-:W-:-:S02]  /*0c30*/  @!P1 VIMNMX R3, PT, PT, R0, R3, !PT ;  /* 0x0000000300039248 */ /* 0x002fc40007fe0100 */
[----:B------:R-:W-:Y:S04]  /*0c40*/  @P0 LDS R0, [R4+0x40] ;  /* 0x0000400004000984 */ /* 0x000fe80000000800 */
[----:B------:R-:W-:Y:S04]  /*0c50*/  @!P1 STS [R4], R3 ;  /* 0x0000000304009388 */ /* 0x000fe80000000800 */
[----:B------:R-:W1:Y:S02]  /*0c60*/  @P0 LDS R7, [R4] ;  /* 0x0000000004070984 */ /* 0x000e640000000800 */
[----:B-1----:R-:W-:-:S05]  /*0c70*/  @P0 VIMNMX R7, PT, PT, R0, R7, !PT ;  /* 0x0000000700070248 */ /* 0x002fca0007fe0100 */
[----:B------:R-:W-:Y:S01]  /*0c80*/  @P0 STS [R4], R7 ;  /* 0x0000000704000388 */ /* 0x000fe20000000800 */
[----:B------:R-:W-:Y:S06]  /*0c90*/  BAR.SYNC.DEFER_BLOCKING 0x0 ;  /* 0x0000000000007b1d */ /* 0x000fec0000010000 */
[----:B------:R-:W1:Y:S02]  /*0ca0*/  LDS R6, [R6] ;  /* 0x0000000006067984 */ /* 0x000e640000000800 */
[----:B-1----:R-:W-:-:S04]  /*0cb0*/  VIADD R2, R6, 0xfffffffe ;  /* 0xfffffffe06027836 */ /* 0x002fc80000000000 */
[----:B--2---:R-:W-:-:S05]  /*0cc0*/  IMAD R0, R2, UR9, RZ ;  /* 0x0000000902007c24 */ /* 0x004fca000f8e02ff */
[----:B------:R-:W-:-:S04]  /*0cd0*/  IADD3 R5, P0, PT, R5, R0, RZ ;  /* 0x0000000005057210 */ /* 0x000fc80007f1e0ff */
[----:B------:R-:W-:Y:S01]  /*0ce0*/  LEA.HI.X.SX32 R14, R0, R33, 0x1, P0 ;  /* 0x00000021000e7211 */ /* 0x000fe200000f0eff */
[C---:B------:R-:W-:Y:S01]  /*0cf0*/  IMAD.SHL.U32 R15, R5.reuse, 0x8, RZ ;  /* 0x00000008050f7824 */ /* 0x040fe200078e00ff */
[----:B------:R-:W-:Y:S02]  /*0d00*/  ISETP.GE.AND P0, PT, R6, 0x2, PT ;  /* 0x000000020600780c */ /* 0x000fe40003f06270 */
[----:B------:R-:W-:Y:S02]  /*0d10*/  SHF.L.U64.HI R14, R5, 0x3, R14 ;  /* 0x00000003050e7819 */ /* 0x000fe4000001020e */
[C---:B0-----:R-:W-:Y:S02]  /*0d20*/  IADD3 R10, P1, PT, R15.reuse, UR4, RZ ;  /* 0x000000040f0a7c10 */ /* 0x041fe4000ff3e0ff */
[----:B---3--:R-:W-:Y:S02]  /*0d30*/  IADD3 R8, P2, PT, R15, UR10, RZ ;  /* 0x0000000a0f087c10 */ /* 0x008fe4000ff5e0ff */
[----:B------:R-:W-:-:S02]  /*0d40*/  IADD3.X R7, PT, PT, R14, UR5, RZ, P1, !PT ;  /* 0x000000050e077c10 */ /* 0x000fc40008ffe4ff */
[----:B------:R-:W-:-:S03]  /*0d50*/  IADD3.X R9, PT, PT, R14, UR11, RZ, P2, !PT ;  /* 0x0000000b0e097c10 */ /* 0x000fc600097fe4ff */
[----:B------:R-:W-:Y:S06]  /*0d60*/  @!P0 EXIT ;  /* 0x000000000000894d */ /* 0x000fec0003800000 */
[----:B------:R-:W-:Y:S01]  /*0d70*/  LOP3.LUT R0, R6, 0x3, RZ, 0xc0, !PT ;  /* 0x0000000306007812 */ /* 0x000fe200078ec0ff */
[----:B------:R-:W-:Y:S01]  /*0d80*/  BSSY.RECONVERGENT B0, `(.L_x_144) ;  /* 0x0000029000007945 */ /* 0x000fe20003800200 */
[----:B------:R-:W-:Y:S01]  /*0d90*/  IMAD.MOV.U32 R3, RZ, RZ, R2 ;  /* 0x000000ffff037224 */ /* 0x000fe200078e0002 */
[----:B------:R-:W-:Y:S02]  /*0da0*/  CS2R R4, SRZ ;  /* 0x0000000000047805 */ /* 0x000fe4000001ff00 */
[----:B------:R-:W-:Y:S01]  /*0db0*/  ISETP.NE.AND P0, PT, R0, 0x1, PT ;  /* 0x000000010000780c */ /* 0x000fe20003f05270 */
[----:B------:R-:W-:-:S12]  /*0dc0*/  VIADD R0, R32, 0xfffffffe ;  /* 0xfffffffe20007836 */ /* 0x000fd80000000000 */
[----:B------:R-:W-:Y:S05]  /*0dd0*/  @!P0 BRA `(.L_x_145) ;  /* 0x00000000008c8947 */ /* 0x000fea0003800000 */
[----:B------:R-:W-:Y:S01]  /*0de0*/  VIADD R3, R6, 0xffffffff ;  /* 0xffffffff06037836 */ /* 0x000fe20000000000 */
[----:B------:R-:W-:Y:S01]  /*0df0*/  BSSY.RECONVERGENT B1, `(.L_x_146) ;  /* 0x000001a000017945 */ /* 0x000fe20003800200 */
[----:B------:R-:W-:Y:S01]  /*0e00*/  IMAD R17, RZ, RZ, -UR9 ;  /* 0x80000009ff117e24 */ /* 0x000fe2000f8e02ff */
[----:B------:R-:W-:Y:S02]  /*0e10*/  CS2R R4, SRZ ;  /* 0x0000000000047805 */ /* 0x000fe4000001ff00 */
[----:B------:R-:W-:-:S05]  /*0e20*/  LOP3.LUT R3, R3, 0x3, RZ, 0xc0, !PT ;  /* 0x0000000303037812 */ /* 0x000fca00078ec0ff */
[----:B------:R-:W-:-:S07]  /*0e30*/  IMAD.MOV R3, RZ, RZ, -R3 ;  /* 0x000000ffff037224 */ /* 0x000fce00078e0a03 */
.L_x_147:
        /* <DEDUP_REMOVED lines=22> */
.L_x_146:
[----:B------:R-:W0:Y:S01]  /*0fa0*/  LDCU.64 UR4, c[0x0][0x388] ;  /* 0x00007100ff0477ac */ /* 0x000e220008000a00 */
[----:B------:R-:W-:Y:S01]  /*0fb0*/  VIADD R3, R6, 0xfffffffe ;  /* 0xfffffffe06037836 */ /* 0x000fe20000000000 */
[----:B------:R-:W1:Y:S01]  /*0fc0*/  LDCU.64 UR10, c[0x0][0x398] ;  /* 0x00007300ff0a77ac */ /* 0x000e620008000a00 */
[C---:B0-----:R-:W-:Y:S02]  /*0fd0*/  IADD3 R10, P0, PT, R15.reuse, UR4, RZ ;  /* 0x000000040f0a7c10 */ /* 0x041fe4000ff1e0ff */
[----:B-1----:R-:W-:Y:S02]  /*0fe0*/  IADD3 R8, P1, PT, R15, UR10, RZ ;  /* 0x0000000a0f087c10 */ /* 0x002fe4000ff3e0ff */
[C---:B------:R-:W-:Y:S02]  /*0ff0*/  IADD3.X R7, PT, PT, R14.reuse, UR5, RZ, P0, !PT ;  /* 0x000000050e077c10 */ /* 0x040fe400087fe4ff */
[----:B------:R-:W-:-:S09]  /*1000*/  IADD3.X R9, PT, PT, R14, UR11, RZ, P1, !PT ;  /* 0x0000000b0e097c10 */ /* 0x000fd20008ffe4ff */
.L_x_145:
[----:B------:R-:W-:Y:S05]  /*1010*/  BSYNC.RECONVERGENT B0 ;  /* 0x0000000000007941 */ /* 0x000fea0003800200 */
.L_x_144:
[----:B------:R-:W-:-:S13]  /*1020*/  ISETP.GE.U32.AND P0, PT, R2, 0x3, PT ;  /* 0x000000030200780c */ /* 0x000fda0003f06070 */
[----:B------:R-:W-:Y:S05]  /*1030*/  @!P0 EXIT ;  /* 0x000000000000894d */ /* 0x000fea0003800000 */
[----:B------:R-:W0:Y:S01]  /*1040*/  LDCU UR4, c[0x0][0x3b4] ;  /* 0x00007680ff0477ac */ /* 0x000e220008000800 */
[----:B------:R-:W-:Y:S01]  /*1050*/  IMAD.MOV.U32 R6, RZ, RZ, R10 ;  /* 0x000000ffff067224 */ /* 0x000fe200078e000a */
        /* <DEDUP_REMOVED lines=8> */
.L_x_148:
[----:B------:R-:W-:-:S13]  /*10e0*/  ISETP.GT.AND P0, PT, R3, R0, PT ;  /* 0x000000000300720c */ /* 0x000fda0003f04270 */
[-C--:B------:R-:W-:Y:S02]  /*10f0*/  @!P0 IADD3 R24, P2, PT, R8, R10.reuse, RZ ;  /* 0x0000000a08188210 */ /* 0x080fe40007f5e0ff */
[----:B------:R-:W-:-:S03]  /*1100*/  @!P0 IADD3 R28, P1, PT, R6, R10, RZ ;  /* 0x0000000a061c8210 */ /* 0x000fc60007f3e0ff */
[--C-:B------:R-:W-:Y:S02]  /*1110*/  @!P0 IMAD.X R25, R9, 0x1, R11.reuse, P2 ;  /* 0x0000000109198824 */ /* 0x100fe400010e060b */
[----:B------:R-:W-:-:S04]  /*1120*/  @!P0 IMAD.X R29, R7, 0x1, R11, P1 ;  /* 0x00000001071d8824 */ /* 0x000fc800008e060b */
[----:B------:R-:W2:Y:S04]  /*1130*/  @!P0 LDG.E.64 R24, desc[UR6][R24.64] ;  /* 0x0000000618188981 */ /* 0x000ea8000c1e1b00 */
[----:B------:R-:W2:Y:S01]  /*1140*/  @!P0 LDG.E.64 R26, desc[UR6][R28.64] ;  /* 0x000000061c1a8981 */ /* 0x000ea2000c1e1b00 */
[----:B------:R-:W-:-:S13]  /*1150*/  ISETP.GE.AND P1, PT, R3, R32, PT ;  /* 0x000000200300720c */ /* 0x000fda0003f26270 */
[-C--:B0-----:R-:W-:Y:S02]  /*1160*/  @!P1 IADD3 R30, P2, PT, R16, R10.reuse, RZ ;  /* 0x0000000a101e9210 */ /* 0x081fe40007f5e0ff */
[----:B------:R-:W-:-:S03]  /*1170*/  @!P1 IADD3 R34, P3, PT, R22, R10, RZ ;  /* 0x0000000a16229210 */ /* 0x000fc60007f7e0ff */
[--C-:B------:R-:W-:Y:S02]  /*1180*/  @!P1 IMAD.X R31, R17, 0x1, R11.reuse, P2 ;  /* 0x00000001111f9824 */ /* 0x100fe400010e060b */
[----:B------:R-:W-:Y:S01]  /*1190*/  @!P1 IMAD.X R35, R23, 0x1, R11, P3 ;  /* 0x0000000117239824 */ /* 0x000fe200018e060b */
[----:B--2---:R-:W-:-:S07]  /*11a0*/  @!P0 DFMA R4, R4, R26, R24 ;  /* 0x0000001a0404822b */ /* 0x004fce0000000018 */
[----:B------:R0:W-:Y:S04]  /*11b0*/  @!P0 STG.E.64 desc[UR6][R28.64], R4 ;  /* 0x000000041c008986 */ /* 0x0001e8000c101b06 */
[----:B------:R-:W2:Y:S04]  /*11c0*/  @!P1 LDG.E.64 R26, desc[UR6][R34.64] ;  /* 0x00000006221a9981 */ /* 0x000ea8000c1e1b00 */
[----:B0-----:R-:W2:Y:S01]  /*11d0*/  @!P1 LDG.E.64 R28, desc[UR6][R30.64] ;  /* 0x000000061e1c9981 */ /* 0x001ea2000c1e1b00 */
[----:B------:R-:W-:-:S13]  /*11e0*/  ISETP.GT.AND P0, PT, R3, R32, PT ;  /* 0x000000200300720c */ /* 0x000fda0003f04270 */
[-C--:B------:R-:W-:Y:S02]  /*11f0*/  @!P0 IADD3 R24, P2, PT, R14, R10.reuse, RZ ;  /* 0x0000000a0e188210 */ /* 0x080fe40007f5e0ff */
[----:B------:R-:W-:-:S03]  /*1200*/  @!P0 IADD3 R36, P3, PT, R20, R10, RZ ;  /* 0x0000000a14248210 */ /* 0x000fc60007f7e0ff */
[--C-:B------:R-:W-:Y:S02]  /*1210*/  @!P0 IMAD.X R25, R15, 0x1, R11.reuse, P2 ;  /* 0x000000010f198824 */ /* 0x100fe400010e060b */
[----:B------:R-:W-:Y:S01]  /*1220*/  @!P0 IMAD.X R37, R21, 0x1, R11, P3 ;  /* 0x0000000115258824 */ /* 0x000fe200018e060b */
[----:B--2---:R-:W-:-:S07]  /*1230*/  @!P1 DFMA R4, R4, R28, R26 ;  /* 0x0000001c0404922b */ /* 0x004fce000000001a */
[----:B------:R0:W-:Y:S04]  /*1240*/  @!P1 STG.E.64 desc[UR6][R30.64], R4 ;  /* 0x000000041e009986 */ /* 0x0001e8000c101b06 */
[----:B------:R-:W2:Y:S04]  /*1250*/  @!P0 LDG.E.64 R26, desc[UR6][R36.64] ;  /* 0x00000006241a8981 */ /* 0x000ea8000c1e1b00 */
[----:B------:R-:W2:Y:S01]  /*1260*/  @!P0 LDG.E.64 R28, desc[UR6][R24.64] ;  /* 0x00000006181c8981 */ /* 0x000ea2000c1e1b00 */
[----:B------:R-:W-:-:S05]  /*1270*/  VIADD R35, R3, 0xffffffff ;  /* 0xffffffff03237836 */ /* 0x000fca0000000000 */
[----:B------:R-:W-:-:S13]  /*1280*/  ISETP.GT.AND P1, PT, R35, R32, PT ;  /* 0x000000202300720c */ /* 0x000fda0003f24270 */
[-C--:B------:R-:W-:Y:S02]  /*1290*/  @!P1 IADD3 R34, P3, PT, R18, R10.reuse, RZ ;  /* 0x0000000a12229210 */ /* 0x080fe40007f7e0ff */
[----:B0-----:R-:W-:-:S03]  /*12a0*/  @!P1 IADD3 R30, P2, PT, R12, R10, RZ ;  /* 0x0000000a0c1e9210 */ /* 0x001fc60007f5e0ff */
[--C-:B------:R-:W-:Y:S02]  /*12b0*/  @!P1 IMAD.X R35, R19, 0x1, R11.reuse, P3 ;  /* 0x0000000113239824 */ /* 0x100fe400018e060b */
[----:B------:R-:W-:Y:S01]  /*12c0*/  @!P1 IMAD.X R31, R13, 0x1, R11, P2 ;  /* 0x000000010d1f9824 */ /* 0x000fe200010e060b */
[----:B--2---:R-:W-:-:S07]  /*12d0*/  @!P0 DFMA R4, R4, R28, R26 ;  /* 0x0000001c0404822b */ /* 0x004fce000000001a */
[----:B------:R0:W-:Y:S04]  /*12e0*/  @!P0 STG.E.64 desc[UR6][R24.64], R4 ;  /* 0x0000000418008986 */ /* 0x0001e8000c101b06 */
[----:B------:R-:W0:Y:S04]  /*12f0*/  @!P1 LDG.E.64 R34, desc[UR6][R34.64] ;  /* 0x0000000622229981 */ /* 0x000e28000c1e1b00 */
[----:B------:R-:W0:Y:S01]  /*1300*/  @!P1 LDG.E.64 R26, desc[UR6][R30.64] ;  /* 0x000000061e1a9981 */ /* 0x000e22000c1e1b00 */
[C---:B------:R-:W-:Y:S01]  /*1310*/  ISETP.GT.AND P0, PT, R3.reuse, 0x3, PT ;  /* 0x000000030300780c */ /* 0x040fe20003f04270 */
[----:B------:R-:W-:-:S02]  /*1320*/  VIADD R3, R3, 0xfffffffc ;  /* 0xfffffffc03037836 */ /* 0x000fc40000000000 */
[----:B------:R-:W-:Y:S01]  /*1330*/  IMAD.WIDE R10, R33, 0x20, R10 ;  /* 0x00000020210a7825 */ /* 0x000fe200078e020a */
[----:B0-----:R-:W-:-:S07]  /*1340*/  @!P1 DFMA R4, R4, R26, R34 ;  /* 0x0000001a0404922b */ /* 0x001fce0000000022 */
[----:B------:R0:W-:Y:S02]  /*1350*/  @!P1 STG.E.64 desc[UR6][R30.64], R4 ;  /* 0x000000041e009986 */ /* 0x0001e4000c101b06 */
[----:B------:R-:W-:Y:S05]  /*1360*/  @P0 BRA `(.L_x_148) ;  /* 0xfffffffc005c0947 */ /* 0x000fea000383ffff */
[----:B------:R-:W-:Y:S05]  /*1370*/  EXIT ;  /* 0x000000000000794d */ /* 0x000fea0003800000 */
.L_x_149:
        /* <DEDUP_REMOVED lines=16> */
.L_x_782:


//--------------------- .text._Z15extreme_forwardPdS_S_S_S_S_PiS0_S0_S0_PKdiii --------------------------
	.section	.text._Z15extreme_forwardPdS_S_S_S_S_PiS0_S0_S0_PKdiii,"ax",@progbits
	.align	128
        .global         _Z15extreme_forwardPdS_S_S_S_S_PiS0_S0_S0_PKdiii
        .type           _Z15extreme_forwardPdS_S_S_S_S_PiS0_S0_S0_PKdiii,@function
        .size           _Z15extreme_forwardPdS_S_S_S_S_PiS0_S0_S0_PKdiii,(.L_x_763 - _Z15extreme_forwardPdS_S_S_S_S_PiS0_S0_S0_PKdiii)
        .other          _Z15extreme_forwardPdS_S_S_S_S_PiS0_S0_S0_PKdiii,@"STO_CUDA_ENTRY STV_DEFAULT"
_Z15extreme_forwardPdS_S_S_S_S_PiS0_S0_S0_PKdiii:
.text._Z15extreme_forwardPdS_S_S_S_S_PiS0_S0_S0_PKdiii:
[----:B------:R-:W-:Y:S01]  /*0000*/  LDC R1, c[0x0][0x37c] ;  /* 0x0000df00ff017b82 */ /* 0x000fe20000000800 */
[----:B------:R-:W0:Y:S07]  /*0010*/  S2R R21, SR_TID.X ;  /* 0x0000000000157919 */ /* 0x000e2e0000002100 */
[----:B------:R-:W0:Y:S01]  /*0020*/  S2UR UR5, SR_CTAID.X ;  /* 0x00000000000579c3 */ /* 0x000e220000002500 */
[----:B------:R-:W1:Y:S01]  /*0030*/  LDCU.64 UR8, c[0x0][0x358] ;  /* 0x00006b00ff0877ac */ /* 0x000e620008000a00 */
[----:B------:R-:W2:Y:S06]  /*0040*/  LDCU.128 UR12, c[0x0][0x3a0] ;  /* 0x00007400ff0c77ac */ /* 0x000eac0008000c00 */
[----:B------:R-:W0:Y:S01]  /*0050*/  LDC R0, c[0x0][0x360] ;  /* 0x0000d800ff007b82 */ /* 0x000e220000000800 */
[----:B------:R-:W3:Y:S01]  /*0060*/  LDCU.128 UR20, c[0x0][0x390] ;  /* 0x00007200ff1477ac */ /* 0x000ee20008000c00 */
[----:B------:R-:W4:Y:S06]  /*0070*/  LDCU.128 UR16, c[0x0][0x380] ;  /* 0x00007000ff1077ac */ /* 0x000f2c0008000c00 */
[----:B------:R-:W1:Y:S08]  /*0080*/  S2UR UR4, SR_CTAID.Y ;  /* 0x00000000000479c3 */ /* 0x000e700000002600 */
[----:B------:R-:W1:Y:S08]  /*0090*/  LDC.64 R24, c[0x0][0x3d8] ;  /* 0x0000f600ff187b82 */ /* 0x000e700000000a00 */
[----:B------:R-:W2:Y:S01]  /*00a0*/  LDC.64 R10, c[0x0][0x3d0] ;  /* 0x0000f400ff0a7b82 */ /* 0x000ea20000000a00 */
[----:B0-----:R-:W-:-:S07]  /*00b0*/  IMAD R0, R0, UR5, R21 ;  /* 0x0000000500007c24 */ /* 0x001fce000f8e0215 */
[----:B------:R-:W0:Y:S01]  /*00c0*/  S2UR UR7, SR_CgaCtaId ;  /* 0x00000000000779c3 */ /* 0x000e220000008800 */
[----:B-1----:R-:W-:Y:S01]  /*00d0*/  IMAD R5, R25, UR4, R0 ;  /* 0x0000000419057c24 */ /* 0x002fe2000f8e0200 */
[----:B------:R-:W1:Y:S06]  /*00e0*/  LDCU UR4, c[0x0][0x3e0] ;  /* 0x00007c00ff0477ac */ /* 0x000e6c0008000800 */
[----:B------:R-:W4:Y:S01]  /*00f0*/  LDC.64 R12, c[0x0][0x3b8] ;  /* 0x0000ee00ff0c7b82 */ /* 0x000f220000000a00 */
[----:B------:R-:W-:-:S03]  /*0100*/  IMAD.WIDE R26, R5, 0x8, RZ ;  /* 0x00000008051a7825 */ /* 0x000fc600078e02ff */
[----:B--2---:R-:W-:-:S05]  /*0110*/  IADD3 R2, P0, PT, R26, R10, RZ ;  /* 0x0000000a1a027210 */ /* 0x004fca0007f1e0ff */
[----:B------:R-:W-:-:S05]  /*0120*/  IMAD.X R3, R27, 0x1, R11, P0 ;  /* 0x000000011b037824 */ /* 0x000fca00000e060b */
[----:B------:R2:W4:Y:S01]  /*0130*/  LDG.E.64 R30, desc[UR8][R2.64] ;  /* 0x00000008021e7981 */ /* 0x000522000c1e1b00 */
[----:B-1----:R-:W-:-:S04]  /*0140*/  IMAD.U32 R25, RZ, RZ, UR4 ;  /* 0x00000004ff197e24 */ /* 0x002fc8000f8e00ff */
[C---:B------:R-:W-:Y:S02]  /*0150*/  IMAD.WIDE R32, R25.reuse, 0x8, R2 ;  /* 0x0000000819207825 */ /* 0x040fe400078e0202 */
[----:B--2---:R-:W1:Y:S01]  /*0160*/  LDC.64 R2, c[0x0][0x3b0] ;  /* 0x0000ec00ff027b82 */ /* 0x004e620000000a00 */
[----:B------:R-:W-:Y:S01]  /*0170*/  UMOV UR4, 0x400 ;  /* 0x0000040000047882 */ /* 0x000fe20000000000 */
[C---:B------:R-:W-:Y:S01]  /*0180*/  IADD3 R36, P0, PT, R26.reuse, UR12, RZ ;  /* 0x0000000c1a247c10 */ /* 0x040fe2000ff1e0ff */
[----:B------:R-:W-:Y:S01]  /*0190*/  UIADD3 UR5, UPT, UPT, UR4, 0x600, URZ ;  /* 0x0000060004057890 */ /* 0x000fe2000fffe0ff */
[C---:B------:R-:W-:Y:S01]  /*01a0*/  IADD3 R38, P1, PT, R26.reuse, UR14, RZ ;  /* 0x0000000e1a267c10 */ /* 0x040fe2000ff3e0ff */
[----:B0-----:R-:W-:Y:S01]  /*01b0*/  ULEA UR10, UR7, UR4, 0x18 ;  /* 0x00000004070a7291 */ /* 0x001fe2000f8ec0ff */
[----:B------:R-:W-:Y:S01]  /*01c0*/  IMAD.WIDE R34, R25, 0x8, R32 ;  /* 0x0000000819227825 */ /* 0x000fe200078e0220 */
[----:B------:R-:W-:Y:S02]  /*01d0*/  ULEA UR5, UR7, UR5, 0x18 ;  /* 0x0000000507057291 */ /* 0x000fe4000f8ec0ff */
[----:B------:R-:W-:Y:S01]  /*01e0*/  UIADD3 UR6, UPT, UPT, UR4, 0xc00, URZ ;  /* 0x00000c0004067890 */ /* 0x000fe2000fffe0ff */
[----:B------:R-:W-:Y:S01]  /*01f0*/  IADD3.X R37, PT, PT, R27, UR13, RZ, P0, !PT ;  /* 0x0000000d1b257c10 */ /* 0x000fe200087fe4ff */
[----:B------:R-:W-:Y:S01]  /*0200*/  UIADD3 UR4, UPT, UPT, UR4, 0xf00, URZ ;  /* 0x00000f0004047890 */ /* 0x000fe2000fffe0ff */
[----:B---3--:R-:W-:Y:S01]  /*0210*/  IADD3 R60, P0, PT, R26, UR20, RZ ;  /* 0x000000141a3c7c10 */ /* 0x008fe2000ff1e0ff */
[----:B------:R-:W-:Y:S01]  /*0220*/  ULEA UR6, UR7, UR6, 0x18 ;  /* 0x0000000607067291 */ /* 0x000fe2000f8ec0ff */
[C---:B------:R-:W-:Y:S01]  /*0230*/  LEA R23, R21.reuse, UR10, 0x3 ;  /* 0x0000000a15177c11 */ /* 0x040fe2000f8e18ff */
[----:B------:R-:W-:Y:S01]  /*0240*/  ULEA UR4, UR7, UR4, 0x18 ;  /* 0x0000000407047291 */ /* 0x000fe2000f8ec0ff */
[----:B------:R-:W-:Y:S01]  /*0250*/  LEA R22, R21, UR5, 0x3 ;  /* 0x0000000515167c11 */ /* 0x000fe2000f8e18ff */
[----:B------:R-:W-:Y:S01]  /*0260*/  HFMA2 R6, -RZ, RZ, 0, 1.1920928955078125e-07 ;  /* 0x00000002ff067431 */ /* 0x000fe200000001ff */
[----:B------:R-:W-:Y:S01]  /*0270*/  IADD3.X R61, PT, PT, R27, UR21, RZ, P0, !PT ;  /* 0x000000151b3d7c10 */ /* 0x000fe200087fe4ff */
[----:B------:R-:W-:Y:S01]  /*0280*/  IMAD.MOV.U32 R4, RZ, RZ, 0x1 ;  /* 0x00000001ff047424 */ /* 0x000fe200078e00ff */
[----:B------:R-:W-:Y:S01]  /*0290*/  ISETP.GE.AND P0, PT, R24, 0x4, PT ;  /* 0x000000041800780c */ /* 0x000fe20003f06270 */
[----:B----4-:R-:W-:Y:S01]  /*02a0*/  IMAD.WIDE R12, R5, 0x4, R12 ;  /* 0x00000004050c7825 */ /* 0x010fe200078e020c */
[C---:B------:R-:W-:Y:S01]  /*02b0*/  IADD3 R28, P2, PT, R26.reuse, UR16, RZ ;  /* 0x000000101a1c7c10 */ /* 0x040fe2000ff5e0ff */
[----:B------:R-:W5:Y:S01]  /*02c0*/  LDG.E.64 R32, desc[UR8][R32.64] ;  /* 0x0000000820207981 */ /* 0x000f62000c1e1b00 */
[----:B------:R-:W-:Y:S01]  /*02d0*/  LEA R0, R21, UR6, 0x2 ;  /* 0x0000000615007c11 */ /* 0x000fe2000f8e10ff */
[----:B-1----:R-:W-:Y:S01]  /*02e0*/  IMAD.WIDE R2, R5, 0x4, R2 ;  /* 0x0000000405027825 */ /* 0x002fe200078e0202 */
[C---:B------:R-:W-:Y:S01]  /*02f0*/  IADD3 R58, P3, PT, R26.reuse, UR18, RZ ;  /* 0x000000121a3a7c10 */ /* 0x040fe2000ff7e0ff */
[----:B------:R-:W5:Y:S01]  /*0300*/  LDG.E.64 R34, desc[UR8][R34.64] ;  /* 0x0000000822227981 */ /* 0x000f62000c1e1b00 */
[----:B------:R-:W-:Y:S01]  /*0310*/  LEA R21, R21, UR4, 0x2 ;  /* 0x0000000415157c11 */ /* 0x000fe2000f8e10ff */
[----:B------:R-:W-:Y:S01]  /*0320*/  IMAD.MOV.U32 R44, RZ, RZ, 0x1 ;  /* 0x00000001ff2c7424 */ /* 0x000fe200078e00ff */
[C---:B------:R-:W-:Y:S01]  /*0330*/  IADD3.X R39, PT, PT, R27.reuse, UR15, RZ, P1, !PT ;  /* 0x0000000f1b277c10 */ /* 0x040fe20008ffe4ff */
[----:B------:R-:W-:Y:S01]  /*0340*/  STG.E desc[UR8][R2.64], RZ ;  /* 0x000000ff02007986 */ /* 0x000fe2000c101908 */
[----:B------:R-:W-:Y:S01]  /*0350*/  IADD3 R62, P1, PT, R26, UR22, RZ ;  /* 0x000000161a3e7c10 */ /* 0x000fe2000ff3e0ff */
[----:B------:R-:W-:Y:S01]  /*0360*/  HFMA2 R16, -RZ, RZ, 0, 5.9604644775390625e-08 ;  /* 0x00000001ff107431 */ /* 0x000fe200000001ff */
[C---:B------:R-:W-:Y:S01]  /*0370*/  IADD3.X R29, PT, PT, R27.reuse, UR17, RZ, P2, !PT ;  /* 0x000000111b1d7c10 */ /* 0x040fe200097fe4ff */
[----:B------:R-:W-:Y:S01]  /*0380*/  STG.E desc[UR8][R12.64], RZ ;  /* 0x000000ff0c007986 */ /* 0x000fe2000c101908 */
[----:B------:R-:W-:Y:S01]  /*0390*/  IADD3.X R59, PT, PT, R27, UR19, RZ, P3, !PT ;  /* 0x000000131b3b7c10 */ /* 0x000fe20009ffe4ff */
[----:B------:R-:W-:Y:S01]  /*03a0*/  IMAD.WIDE R52, R25, 0x8, R60 ;  /* 0x0000000819347825 */ /* 0x000fe200078e023c */
[----:B------:R-:W-:Y:S01]  /*03b0*/  IADD3.X R63, PT, PT, R27, UR23, RZ, P1, !PT ;  /* 0x000000171b3f7c10 */ /* 0x000fe20008ffe4ff */
[----:B------:R-:W-:Y:S01]  /*03c0*/  STG.E.64 desc[UR8][R28.64], RZ ;  /* 0x000000ff1c007986 */ /* 0x000fe2000c101b08 */
[----:B------:R-:W-:Y:S01]  /*03d0*/  MOV R19, 0x1 ;  /* 0x0000000100137802 */ /* 0x000fe20000000f00 */
[C---:B------:R-:W-:Y:S01]  /*03e0*/  IMAD.WIDE R50, R25.reuse, 0x8, R58 ;  /* 0x0000000819327825 */ /* 0x040fe200078e023a */
[----:B------:R-:W-:Y:S01]  /*03f0*/  CS2R R8, SRZ ;  /* 0x0000000000087805 */ /* 0x000fe2000001ff00 */
[----:B------:R0:W-:Y:S01]  /*0400*/  STG.E.64 desc[UR8][R58.64], RZ ;  /* 0x000000ff3a007986 */ /* 0x0001e2000c101b08 */
[----:B------:R-:W-:Y:S01]  /*0410*/  CS2R R40, SRZ ;  /* 0x0000000000287805 */ /* 0x000fe2000001ff00 */
[----:B------:R-:W-:Y:S01]  /*0420*/  IMAD.WIDE R54, R25, 0x8, R62 ;  /* 0x0000000819367825 */ /* 0x000fe200078e023e */
[----:B------:R-:W-:Y:S01]  /*0430*/  CS2R R42, SRZ ;  /* 0x00000000002a7805 */ /* 0x000fe2000001ff00 */
[----:B------:R1:W-:Y:S02]  /*0440*/  STG.E.64 desc[UR8][R60.64], RZ ;  /* 0x000000ff3c007986 */ /* 0x0003e4000c101b08 */
[----:B------:R-:W-:-:S02]  /*0450*/  IMAD.MOV.U32 R14, RZ, RZ, 0x1 ;  /* 0x00000001ff0e7424 */ /* 0x000fc400078e00ff */
[----:B------:R2:W-:Y:S01]  /*0460*/  STG.E.64 desc[UR8][R62.64], RZ ;  /* 0x000000ff3e007986 */ /* 0x0005e2000c101b08 */
[----:B------:R-:W-:Y:S02]  /*0470*/  IMAD.MOV.U32 R20, RZ, RZ, RZ ;  /* 0x000000ffff147224 */ /* 0x000fe400078e00ff */
[----:B------:R-:W-:Y:S02]  /*0480*/  IMAD.MOV.U32 R18, RZ, RZ, 0x2 ;  /* 0x00000002ff127424 */ /* 0x000fe400078e00ff */
[----:B------:R-:W-:Y:S02]  /*0490*/  IMAD.MOV.U32 R7, RZ, RZ, RZ ;  /* 0x000000ffff077224 */ /* 0x000fe400078e00ff */
[----:B------:R-:W-:Y:S02]  /*04a0*/  IMAD.MOV.U32 R17, RZ, RZ, 0x2 ;  /* 0x00000002ff117424 */ /* 0x000fe400078e00ff */
[----:B------:R-:W-:Y:S02]  /*04b0*/  IMAD.MOV.U32 R15, RZ, RZ, 0x1 ;  /* 0x00000001ff0f7424 */ /* 0x000fe400078e00ff */
[----:B------:R-:W-:-:S02]  /*04c0*/  IMAD.MOV.U32 R90, RZ, RZ, 0x1 ;  /* 0x00000001ff5a7424 */ /* 0x000fc400078e00ff */
[----:B------:R-:W-:-:S04]  /*04d0*/  IMAD.WIDE R46, R25, 0x4, R12 ;  /* 0x00000004192e7825 */ /* 0x000fc800078e020c */
[----:B------:R-:W-:-:S04]  /*04e0*/  IMAD.WIDE R48, R25, 0x8, R28 ;  /* 0x0000000819307825 */ /* 0x000fc800078e021c */
[----:B------:R-:W-:-:S04]  /*04f0*/  IMAD.WIDE R56, R25, 0x8, R36 ;  /* 0x0000000819387825 */ /* 0x000fc800078e0224 */
[----:B0-----:R-:W-:Y:S01]  /*0500*/  IMAD.WIDE R58, R25, 0x8, R38 ;  /* 0x00000008193a7825 */ /* 0x001fe200078e0226 */
[----:B------:R-:W-:Y:S03]  /*0510*/  STS.64 [R23], R30 ;  /* 0x0000001e17007388 */ /* 0x000fe60000000a00 */
[--C-:B-1----:R-:W-:Y:S01]  /*0520*/  IMAD.MOV.U32 R60, RZ, RZ, R30.reuse ;  /* 0x000000ffff3c7224 */ /* 0x102fe200078e001e */
[-C--:B------:R-:W-:Y:S01]  /*0530*/  MOV R61, R31.reuse ;  /* 0x0000001f003d7202 */ /* 0x080fe20000000f00 */
[--C-:B--2---:R-:W-:Y:S01]  /*0540*/  IMAD.MOV.U32 R62, RZ, RZ, R30.reuse ;  /* 0x000000ffff3e7224 */ /* 0x104fe200078e001e */
[----:B------:R-:W-:Y:S01]  /*0550*/  STS.64 [R22], R30 ;  /* 0x0000001e16007388 */ /* 0x000fe20000000a00 */
[--C-:B------:R-:W-:Y:S01]  /*0560*/  IMAD.MOV.U32 R63, RZ, RZ, R31.reuse ;  /* 0x000000ffff3f7224 */ /* 0x100fe200078e001f */
[-C--:B------:R-:W-:Y:S01]  /*0570*/  MOV R65, R31.reuse ;  /* 0x0000001f00417202 */ /* 0x080fe20000000f00 */
[--C-:B------:R-:W-:Y:S01]  /*0580*/  IMAD.MOV.U32 R64, RZ, RZ, R30.reuse ;  /* 0x000000ffff407224 */ /* 0x100fe200078e001e */
[----:B------:R-:W-:Y:S01]  /*0590*/  STS.64 [R23+0x200], R30 ;  /* 0x0002001e17007388 */ /* 0x000fe20000000a00 */
[--C-:B------:R-:W-:Y:S01]  /*05a0*/  IMAD.MOV.U32 R66, RZ, RZ, R30.reuse ;  /* 0x000000ffff427224 */ /* 0x100fe200078e001e */
[----:B------:R-:W-:Y:S01]  /*05b0*/  MOV R67, R31 ;  /* 0x0000001f00437202 */ /* 0x000fe20000000f00 */
[----:B------:R-:W-:Y:S01]  /*05c0*/  IMAD.MOV.U32 R68, RZ, RZ, R30 ;  /* 0x000000ffff447224 */ /* 0x000fe200078e001e */
[----:B------:R-:W-:Y:S01]  /*05d0*/  STS.64 [R22+0x200], R30 ;  /* 0x0002001e16007388 */ /* 0x000fe20000000a00 */
[----:B------:R-:W-:-:S03]  /*05e0*/  IMAD.MOV.U32 R69, RZ, RZ, R31 ;  /* 0x000000ffff457224 */ /* 0x000fc600078e001f */
[----:B------:R-:W-:Y:S04]  /*05f0*/  STS.64 [R23+0x400], R30 ;  /* 0x0004001e17007388 */ /* 0x000fe80000000a00 */
[----:B------:R-:W-:Y:S04]  /*0600*/  STS.64 [R22+0x400], R30 ;  /* 0x0004001e16007388 */ /* 0x000fe80000000a00 */
[----:B------:R-:W-:Y:S04]  /*0610*/  STS [R0], RZ ;  /* 0x000000ff00007388 */ /* 0x000fe80000000800 */
[----:B------:R-:W-:Y:S04]  /*0620*/  STS [R21], RZ ;  /* 0x000000ff15007388 */ /* 0x000fe80000000800 */
[----:B------:R-:W-:Y:S04]  /*0630*/  STS [R0+0x100], R4 ;  /* 0x0001000400007388 */ /* 0x000fe80000000800 */
[----:B------:R0:W-:Y:S04]  /*0640*/  STS [R21+0x100], R4 ;  /* 0x0001000415007388 */ /* 0x0001e80000000800 */
[----:B------:R-:W-:Y:S04]  /*0650*/  STS [R0+0x200], R6 ;  /* 0x0002000600007388 */ /* 0x000fe80000000800 */
[----:B------:R1:W-:Y:S01]  /*0660*/  STS [R21+0x200], R6 ;  /* 0x0002000615007388 */ /* 0x0003e20000000800 */
[----:B0-----:R-:W-:-:S02]  /*0670*/  CS2R R4, SRZ ;  /* 0x0000000000047805 */ /* 0x001fc4000001ff00 */
[----:B-1----:R-:W-:Y:S01]  /*0680*/  PRMT R6, R44, 0x7610, R6 ;  /* 0x000076102c067816 */ /* 0x002fe20000000006 */
[----:B------:R-:W-:-:S04]  /*0690*/  IMAD.WIDE R44, R25, 0x4, R2 ;  /* 0x00000004192c7825 */ /* 0x000fc800078e0202 */
[----:B------:R-:W-:Y:S02]  /*06a0*/  IMAD.MOV.U32 R2, RZ, RZ, R30 ;  /* 0x000000ffff027224 */ /* 0x000fe400078e001e */
[----:B------:R-:W-:Y:S01]  /*06b0*/  IMAD.MOV.U32 R3, RZ, RZ, R31 ;  /* 0x000000ffff037224 */ /* 0x000fe200078e001f */
[----:B------:R-:W-:Y:S06]  /*06c0*/  @!P0 BRA `(.L_x_150) ;  /* 0x0000004400108947 */ /* 0x000fec0003800000 */
[----:B------:R-:W-:Y:S01]  /*06d0*/  IMAD.WIDE R26, R25, 0x18, R26 ;  /* 0x00000018191a7825 */ /* 0x000fe200078e021a */
[----:B------:R-:W-:Y:S02]  /*06e0*/  MOV R19, 0x1 ;  /* 0x0000000100137802 */ /* 0x000fe40000000f00 */
[----:B------:R-:W-:Y:S02]  /*06f0*/  CS2R R42, SRZ ;  /* 0x00000000002a7805 */ /* 0x000fe4000001ff00 */
[-C--:B------:R-:W-:Y:S01]  /*0700*/  MOV R63, R61.reuse ;  /* 0x0000003d003f7202 */ /* 0x080fe20000000f00 */
[----:B------:R-:W-:Y:S01]  /*0710*/  IMAD.MOV R13, RZ, RZ, -R24 ;  /* 0x000000ffff0d7224 */ /* 0x000fe200078e0a18 */
[----:B------:R-:W-:Y:S01]  /*0720*/  IADD3 R70, P0, PT, R26, R10, RZ ;  /* 0x0000000a1a467210 */ /* 0x000fe20007f1e0ff */
[----:B------:R-:W-:Y:S01]  /*0730*/  IMAD.MOV.U32 R6, RZ, RZ, 0x1 ;  /* 0x00000001ff067424 */ /* 0x000fe200078e00ff */
[----:B------:R-:W-:Y:S01]  /*0740*/  MOV R3, R61 ;  /* 0x0000003d00037202 */ /* 0x000fe20000000f00 */
[----:B------:R-:W-:Y:S01]  /*0750*/  IMAD.MOV.U32 R14, RZ, RZ, 0x1 ;  /* 0x00000001ff0e7424 */ /* 0x000fe200078e00ff */
[----:B------:R-:W-:Y:S01]  /*0760*/  IADD3.X R71, PT, PT, R27, R11, RZ, P0, !PT ;  /* 0x0000000b1b477210 */ /* 0x000fe200007fe4ff */
[----:B------:R-:W-:Y:S01]  /*0770*/  IMAD.MOV.U32 R12, RZ, RZ, 0x3 ;  /* 0x00000003ff0c7424 */ /* 0x000fe200078e00ff */
[----:B------:R-:W-:Y:S01]  /*0780*/  MOV R69, R61 ;  /* 0x0000003d00457202 */ /* 0x000fe20000000f00 */
[----:B------:R-:W-:Y:S01]  /*0790*/  IMAD.MOV.U32 R18, RZ, RZ, 0x2 ;  /* 0x00000002ff127424 */ /* 0x000fe200078e00ff */
[----:B------:R-:W-:Y:S01]  /*07a0*/  CS2R R40, SRZ ;  /* 0x0000000000287805 */ /* 0x000fe2000001ff00 */
[----:B------:R-:W-:Y:S01]  /*07b0*/  IMAD.MOV.U32 R20, RZ, RZ, RZ ;  /* 0x000000ffff147224 */ /* 0x000fe200078e00ff */
[----:B------:R-:W-:Y:S01]  /*07c0*/  CS2R R8, SRZ ;  /* 0x0000000000087805 */ /* 0x000fe2000001ff00 */
[--C-:B------:R-:W-:Y:S01]  /*07d0*/  IMAD.MOV.U32 R62, RZ, RZ, R60.reuse ;  /* 0x000000ffff3e7224 */ /* 0x100fe200078e003c */
[----:B------:R-:W-:Y:S01]  /*07e0*/  CS2R R4, SRZ ;  /* 0x0000000000047805 */ /* 0x000fe2000001ff00 */
[----:B------:R-:W-:Y:S01]  /*07f0*/  IMAD.MOV.U32 R64, RZ, RZ, R60 ;  /* 0x000000ffff407224 */ /* 0x000fe200078e003c */
[----:B------:R-:W0:Y:S01]  /*0800*/  LDCU UR6, c[0x0][0x3e0] ;  /* 0x00007c00ff0677ac */ /* 0x000e220008000800 */
[----:B------:R-:W-:-:S02]  /*0810*/  IMAD.MOV.U32 R65, RZ, RZ, R61 ;  /* 0x000000ffff417224 */ /* 0x000fc400078e003d */
[--C-:B------:R-:W-:Y:S02]  /*0820*/  IMAD.MOV.U32 R2, RZ, RZ, R60.reuse ;  /* 0x000000ffff027224 */ /* 0x100fe400078e003c */
[--C-:B------:R-:W-:Y:S02]  /*0830*/  IMAD.MOV.U32 R66, RZ, RZ, R60.reuse ;  /* 0x000000ffff427224 */ /* 0x100fe400078e003c */
[--C-:B------:R-:W-:Y:S02]  /*0840*/  IMAD.MOV.U32 R67, RZ, RZ, R61.reuse ;  /* 0x000000ffff437224 */ /* 0x100fe400078e003d */
[--C-:B------:R-:W-:Y:S02]  /*0850*/  IMAD.MOV.U32 R68, RZ, RZ, R60.reuse ;  /* 0x000000ffff447224 */ /* 0x100fe400078e003c */
[----:B------:R-:W-:Y:S02]  /*0860*/  IMAD.MOV.U32 R30, RZ, RZ, R60 ;  /* 0x000000ffff1e7224 */ /* 0x000fe400078e003c */
[----:B------:R-:W-:-:S07]  /*0870*/  IMAD.MOV.U32 R31, RZ, RZ, R61 ;  /* 0x000000ffff1f7224 */ /* 0x000fce00078e003d */
.L_x_231:
[----:B------:R-:W2:Y:S01]  /*0880*/  LDG.E.64 R24, desc[UR8][R70.64] ;  /* 0x0000000846187981 */ /* 0x000ea2000c1e1b00 */
[C---:B-----5:R-:W-:Y:S01]  /*0890*/  DSETP.GE.AND P0, PT, R32.reuse, R34, PT ;  /* 0x000000222000722a */ /* 0x060fe20003f06000 */
[----:B------:R-:W-:Y:S01]  /*08a0*/  VIADD R13, R13, 0x1 ;  /* 0x000000010d0d7836 */ /* 0x000fe20000000000 */
[----:B------:R-:W-:Y:S01]  /*08b0*/  MOV R72, R30 ;  /* 0x0000001e00487202 */ /* 0x000fe20000000f00 */
[----:B------:R-:W-:Y:S01]  /*08c0*/  IMAD.MOV.U32 R73, RZ, RZ, R31 ;  /* 0x000000ffff497224 */ /* 0x000fe200078e001f */
[----:B------:R-:W-:Y:S01]  /*08d0*/  BSSY.RECONVERGENT B1, `(.L_x_151) ;  /* 0x000021e000017945 */ /* 0x000fe20003800200 */
[----:B------:R-:W-:Y:S01]  /*08e0*/  IMAD.MOV.U32 R11, RZ, RZ, R18 ;  /* 0x000000ffff0b7224 */ /* 0x000fe200078e0012 */
[----:B------:R-:W-:Y:S01]  /*08f0*/  DSETP.LTU.OR P0, PT, R32, R30, !P0 ;  /* 0x0000001e2000722a */ /* 0x000fe20004709400 */
[----:B------:R-:W-:Y:S01]  /*0900*/  ISETP.NE.AND P1, PT, R13, -0x3, PT ;  /* 0xfffffffd0d00780c */ /* 0x000fe20003f25270 */
[----:B0--3--:R-:W-:Y:S01]  /*0910*/  IMAD.MOV.U32 R30, RZ, RZ, R32 ;  /* 0x000000ffff1e7224 */ /* 0x009fe200078e0020 */
[----:B------:R-:W-:Y:S01]  /*0920*/  MOV R75, R63 ;  /* 0x0000003f004b7202 */ /* 0x000fe20000000f00 */
[----:B------:R-:W-:Y:S01]  /*0930*/  IMAD.MOV.U32 R31, RZ, RZ, R33 ;  /* 0x000000ffff1f7224 */ /* 0x000fe200078e0021 */
[----:B------:R-:W-:Y:S01]  /*0940*/  MOV R33, R35 ;  /* 0x0000002300217202 */ /* 0x000fe20000000f00 */
[----:B------:R-:W-:-:S02]  /*0950*/  IMAD.MOV.U32 R32, RZ, RZ, R34 ;  /* 0x000000ffff207224 */ /* 0x000fc400078e0022 */
[----:B------:R-:W-:Y:S02]  /*0960*/  IMAD.MOV.U32 R74, RZ, RZ, R62 ;  /* 0x000000ffff4a7224 */ /* 0x000fe400078e003e */
[----:B--2---:R-:W-:Y:S02]  /*0970*/  IMAD.MOV.U32 R34, RZ, RZ, R24 ;  /* 0x000000ffff227224 */ /* 0x004fe400078e0018 */
[----:B------:R-:W-:Y:S02]  /*0980*/  IMAD.MOV.U32 R35, RZ, RZ, R25 ;  /* 0x000000ffff237224 */ /* 0x000fe400078e0019 */
[----:B------:R-:W-:Y:S05]  /*0990*/  @P0 BRA `(.L_x_152) ;  /* 0x0000002000440947 */ /* 0x000fea0003800000 */
[----:B------:R-:W1:Y:S01]  /*09a0*/  LDC R27, c[0x0][0x3e0] ;  /* 0x0000f800ff1b7b82 */ /* 0x000e620000000800 */
[----:B------:R-:W-:Y:S01]  /*09b0*/  LOP3.LUT P0, RZ, R6, 0xff, RZ, 0xc0, !PT ;  /* 0x000000ff06ff7812 */ /* 0x000fe2000780c0ff */
[----:B------:R-:W-:Y:S01]  /*09c0*/  VIADD R25, R12, 0xfffffffe ;  /* 0xfffffffe0c197836 */ /* 0x000fe20000000000 */
[----:B------:R-:W-:Y:S01]  /*09d0*/  MOV R10, R17 ;  /* 0x00000011000a7202 */ /* 0x000fe20000000f00 */
[----:B------:R-:W-:Y:S02]  /*09e0*/  VIADD R0, R90, 0x1 ;  /* 0x000000015a007836 */ /* 0x000fe40000000000 */
[----:B------:R-:W-:Y:S01]  /*09f0*/  IMAD.MOV.U32 R76, RZ, RZ, R66 ;  /* 0x000000ffff4c7224 */ /* 0x000fe200078e0042 */
[----:B------:R1:W-:Y:S01]  /*0a00*/  STG.E desc[UR8][R44.64], R25 ;  /* 0x000000192c007986 */ /* 0x0003e2000c101908 */
[----:B------:R-:W-:-:S03]  /*0a10*/  IMAD.MOV.U32 R77, RZ, RZ, R67 ;  /* 0x000000ffff4d7224 */ /* 0x000fc600078e0043 */
[----:B------:R2:W-:Y:S01]  /*0a20*/  STG.E.64 desc[UR8][R56.64], R30 ;  /* 0x0000001e38007986 */ /* 0x0005e2000c101b08 */
[----:B-1----:R-:W-:-:S04]  /*0a30*/  IMAD.WIDE R44, R27, 0x4, R44 ;  /* 0x000000041b2c7825 */ /* 0x002fc800078e022c */
[----:B--2---:R-:W-:Y:S01]  /*0a40*/  IMAD.WIDE R56, R27, 0x8, R56 ;  /* 0x000000081b387825 */ /* 0x004fe200078e0238 */
[----:B------:R-:W-:Y:S06]  /*0a50*/  @!P0 BRA `(.L_x_153) ;  /* 0x0000001400708947 */ /* 0x000fec0003800000 */
[----:B------:R-:W1:Y:S01]  /*0a60*/  S2R R6, SR_TID.X ;  /* 0x0000000000067919 */ /* 0x000e620000002100 */
[----:B------:R-:W2:Y:S01]  /*0a70*/  S2UR UR5, SR_CgaCtaId ;  /* 0x00000000000579c3 */ /* 0x000ea20000008800 */
[----:B------:R-:W-:Y:S01]  /*0a80*/  UMOV UR4, 0x400 ;  /* 0x0000040000047882 */ /* 0x000fe20000000000 */
[----:B------:R-:W-:Y:S01]  /*0a90*/  ISETP.NE.AND P0, PT, R90, 0x2, PT ;  /* 0x000000025a00780c */ /* 0x000fe20003f05270 */
[----:B------:R-:W-:-:S04]  /*0aa0*/  UIADD3 UR4, UPT, UPT, UR4, 0xc00, URZ ;  /* 0x00000c0004047890 */ /* 0x000fc8000fffe0ff */
[----:B--2---:R-:W-:-:S06]  /*0ab0*/  ULEA UR4, UR5, UR4, 0x18 ;  /* 0x0000000405047291 */ /* 0x004fcc000f8ec0ff */
[----:B-1----:R-:W-:Y:S02]  /*0ac0*/  LEA R24, R6, UR4, 0x2 ;  /* 0x0000000406187c11 */ /* 0x002fe4000f8e10ff */
[----:B------:R-:W-:Y:S05]  /*0ad0*/  @!P0 BRA `(.L_x_154) ;  /* 0x0000001400308947 */ /* 0x000fea0003800000 */
[----:B------:R-:W-:Y:S01]  /*0ae0*/  ISETP.NE.AND P0, PT, R90, 0x1, PT ;  /* 0x000000015a00780c */ /* 0x000fe20003f05270 */
[----:B------:R-:W-:-:S12]  /*0af0*/  HFMA2 R6, -RZ, RZ, 0, 5.9604644775390625e-08 ;  /* 0x00000001ff067431 */ /* 0x000fd800000001ff */
[----:B------:R2:W-:Y:S01]  /*0b00*/  @!P0 STS.64 [R23+0x200], R30 ;  /* 0x0002001e17008388 */ /* 0x0005e20000000a00 */
[----:B------:R-:W-:Y:S01]  /*0b10*/  @!P0 IMAD.MOV.U32 R16, RZ, RZ, R25 ;  /* 0x000000ffff108224 */ /* 0x000fe200078e0019 */
[----:B------:R-:W-:Y:S01]  /*0b20*/  @!P0 MOV R90, 0x2 ;  /* 0x00000002005a8802 */ /* 0x000fe20000000f00 */
[----:B------:R-:W-:Y:S01]  /*0b30*/  @!P0 IMAD.MOV.U32 R68, RZ, RZ, R30 ;  /* 0x000000ffff448224 */ /* 0x000fe200078e001e */
[----:B------:R2:W-:Y:S01]  /*0b40*/  @!P0 STS [R24+0x100], R25 ;  /* 0x0001001918008388 */ /* 0x0005e20000000800 */
[----:B------:R-:W-:Y:S01]  /*0b50*/  @!P0 IMAD.MOV.U32 R69, RZ, RZ, R31 ;  /* 0x000000ffff458224 */ /* 0x000fe200078e001f */
[----:B------:R-:W-:Y:S06]  /*0b60*/  @!P0 BRA `(.L_x_152) ;  /* 0x0000001c00d08947 */ /* 0x000fec0003800000 */
[----:B------:R-:W-:Y:S01]  /*0b70*/  IMAD.IADD R80, R16, 0x1, -R17 ;  /* 0x0000000110507824 */ /* 0x000fe200078e0a11 */
[----:B------:R-:W-:Y:S01]  /*0b80*/  DADD R82, -R66, R68 ;  /* 0x0000000042527229 */ /* 0x000fe20000000144 */
[----:B--2---:R-:W-:Y:S01]  /*0b90*/  IMAD.MOV.U32 R24, RZ, RZ, 0x1 ;  /* 0x00000001ff187424 */ /* 0x004fe200078e00ff */
[----:B------:R-:W-:Y:S03]  /*0ba0*/  BSSY.RECONVERGENT B2, `(.L_x_155) ;  /* 0x0000011000027945 */ /* 0x000fe60003800200 */
[----:B------:R-:W1:Y:S05]  /*0bb0*/  I2F.F64 R80, R80 ;  /* 0x0000005000507312 */ /* 0x000e6a0000201c00 */
[----:B------:R-:W-:-:S03]  /*0bc0*/  FSETP.GEU.AND P2, PT, |R83|, 6.5827683646048100446e-37, PT ;  /* 0x036000005300780b */ /* 0x000fc60003f4e200 */
        /* <DEDUP_REMOVED lines=8> */
[----:B------:R-:W-:-:S10]  /*0c50*/  DFMA R26, R24, R28, R26 ;  /* 0x0000001c181a722b */ /* 0x000fd4000000001a */
[----:B------:R-:W-:-:S05]  /*0c60*/  FFMA R6, RZ, R81, R27 ;  /* 0x00000051ff067223 */ /* 0x000fca000000001b */
[----:B------:R-:W-:-:S13]  /*0c70*/  FSETP.GT.AND P0, PT, |R6|, 1.469367938527859385e-39, PT ;  /* 0x001000000600780b */ /* 0x000fda0003f04200 */
[----:B------:R-:W-:Y:S05]  /*0c80*/  @P0 BRA P2, `(.L_x_156) ;  /* 0x0000000000080947 */ /* 0x000fea0001000000 */
[----:B------:R-:W-:-:S07]  /*0c90*/  MOV R24, 0xcb0 ;  /* 0x00000cb000187802 */ /* 0x000fce0000000f00 */
[----:B0-----:R-:W-:Y:S05]  /*0ca0*/  CALL.REL.NOINC `($__internal_7_$__cuda_sm20_div_rn_f64_full) ;  /* 0x000000cc00fc7944 */ /* 0x001fea0003c00000 */
.L_x_156:
[----:B0-----:R-:W-:Y:S05]  /*0cb0*/  BSYNC.RECONVERGENT B2 ;  /* 0x0000000000027941 */ /* 0x001fea0003800200 */
.L_x_155:
[--C-:B------:R-:W-:Y:S01]  /*0cc0*/  IMAD.IADD R92, R17, 0x1, -R7.reuse ;  /* 0x00000001115c7824 */ /* 0x100fe200078e0a07 */
[----:B------:R-:W-:Y:S01]  /*0cd0*/  MOV R24, 0x1 ;  /* 0x0000000100187802 */ /* 0x000fe20000000f00 */
[----:B------:R-:W-:Y:S01]  /*0ce0*/  IMAD.IADD R94, R16, 0x1, -R7 ;  /* 0x00000001105e7824 */ /* 0x000fe200078e0a07 */
[----:B------:R-:W-:Y:S01]  /*0cf0*/  BSSY.RECONVERGENT B2, `(.L_x_157) ;  /* 0x000001f000027945 */ /* 0x000fe20003800200 */
[----:B------:R-:W-:Y:S02]  /*0d00*/  IMAD.IADD R78, R7, 0x1, -R16 ;  /* 0x00000001074e7824 */ /* 0x000fe400078e0a10 */
[----:B------:R-:W0:Y:S08]  /*0d10*/  I2F.F64 R92, R92 ;  /* 0x0000005c005c7312 */ /* 0x000e300000201c00 */
[----:B------:R-:W1:Y:S08]  /*0d20*/  I2F.F64 R94, R94 ;  /* 0x0000005e005e7312 */ /* 0x000e700000201c00 */
[----:B0-----:R-:W0:Y:S01]  /*0d30*/  MUFU.RCP64H R25, R93 ;  /* 0x0000005d00197308 */ /* 0x001e220000001800 */
[----:B-1----:R-:W-:Y:S01]  /*0d40*/  FSETP.GEU.AND P2, PT, |R95|, 6.5827683646048100446e-37, PT ;  /* 0x036000005f00780b */ /* 0x002fe20003f4e200 */
[----:B0-----:R-:W-:-:S08]  /*0d50*/  DFMA R28, -R92, R24, 1 ;  /* 0x3ff000005c1c742b */ /* 0x001fd00000000118 */
[----:B------:R-:W-:-:S08]  /*0d60*/  DFMA R28, R28, R28, R28 ;  /* 0x0000001c1c1c722b */ /* 0x000fd0000000001c */
[----:B------:R-:W-:Y:S01]  /*0d70*/  DFMA R28, R24, R28, R24 ;  /* 0x0000001c181c722b */ /* 0x000fe20000000018 */
[----:B------:R-:W0:Y:S07]  /*0d80*/  I2F.F64 R24, R78 ;  /* 0x0000004e00187312 */ /* 0x000e2e0000201c00 */
[----:B------:R-:W-:-:S08]  /*0d90*/  DFMA R6, -R92, R28, 1 ;  /* 0x3ff000005c06742b */ /* 0x000fd0000000011c */
[----:B------:R-:W-:Y:S02]  /*0da0*/  DFMA R6, R28, R6, R28 ;  /* 0x000000061c06722b */ /* 0x000fe4000000001c */
[----:B0-----:R-:W-:-:S06]  /*0db0*/  DFMA R24, R24, R26, R68 ;  /* 0x0000001a1818722b */ /* 0x001fcc0000000044 */
[----:B------:R-:W-:Y:S02]  /*0dc0*/  DMUL R26, R94, R6 ;  /* 0x000000065e1a7228 */ /* 0x000fe40000000000 */
[----:B------:R-:W-:-:S06]  /*0dd0*/  DSETP.GEU.AND P0, PT, R2, R24, PT ;  /* 0x000000180200722a */ /* 0x000fcc0003f0e000 */
[----:B------:R-:W-:Y:S01]  /*0de0*/  DFMA R28, -R92, R26, R94 ;  /* 0x0000001a5c1c722b */ /* 0x000fe2000000015e */
[----:B------:R-:W-:Y:S02]  /*0df0*/  FSEL R96, R24, R2, !P0 ;  /* 0x0000000218607208 */ /* 0x000fe40004000000 */
[----:B------:R-:W-:-:S05]  /*0e00*/  FSEL R97, R25, R3, !P0 ;  /* 0x0000000319617208 */ /* 0x000fca0004000000 */
[----:B------:R-:W-:Y:S01]  /*0e10*/  DFMA R6, R6, R28, R26 ;  /* 0x0000001c0606722b */ /* 0x000fe2000000001a */
[----:B------:R0:W-:Y:S09]  /*0e20*/  STG.E.64 desc[UR8][R36.64], R96 ;  /* 0x0000006024007986 */ /* 0x0001f2000c101b08 */
[----:B------:R-:W-:-:S05]  /*0e30*/  FFMA R2, RZ, R93, R7 ;  /* 0x0000005dff027223 */ /* 0x000fca0000000007 */
[----:B------:R-:W-:-:S13]  /*0e40*/  FSETP.GT.AND P0, PT, |R2|, 1.469367938527859385e-39, PT ;  /* 0x001000000200780b */ /* 0x000fda0003f04200 */
[----:B0-----:R-:W-:Y:S05]  /*0e50*/  @P0 BRA P2, `(.L_x_158) ;  /* 0x0000000000200947 */ /* 0x001fea0001000000 */
[----:B------:R-:W-:Y:S01]  /*0e60*/  IMAD.MOV.U32 R82, RZ, RZ, R94 ;  /* 0x000000ffff527224 */ /* 0x000fe200078e005e */
[----:B------:R-:W-:Y:S01]  /*0e70*/  MOV R83, R95 ;  /* 0x0000005f00537202 */ /* 0x000fe20000000f00 */
[----:B------:R-:W-:Y:S01]  /*0e80*/  IMAD.MOV.U32 R80, RZ, RZ, R92 ;  /* 0x000000ffff507224 */ /* 0x000fe200078e005c */
[----:B------:R-:W-:Y:S01]  /*0e90*/  MOV R24, 0xec0 ;  /* 0x00000ec000187802 */ /* 0x000fe20000000f00 */
[----:B------:R-:W-:-:S07]  /*0ea0*/  IMAD.MOV.U32 R81, RZ, RZ, R93 ;  /* 0x000000ffff517224 */ /* 0x000fce00078e005d */
[----:B------:R-:W-:Y:S05]  /*0eb0*/  CALL.REL.NOINC `($__internal_7_$__cuda_sm20_div_rn_f64_full) ;  /* 0x000000cc00787944 */ /* 0x000fea0003c00000 */
[----:B------:R-:W-:Y:S01]  /*0ec0*/  IMAD.MOV.U32 R6, RZ, RZ, R26 ;  /* 0x000000ffff067224 */ /* 0x000fe200078e001a */
[----:B------:R-:W-:-:S07]  /*0ed0*/  MOV R7, R27 ;  /* 0x0000001b00077202 */ /* 0x000fce0000000f00 */
.L_x_158:
[----:B------:R-:W-:Y:S05]  /*0ee0*/  BSYNC.RECONVERGENT B2 ;  /* 0x0000000000027941 */ /* 0x000fea0003800200 */
.L_x_157:
[----:B------:R-:W-:Y:S01]  /*0ef0*/  DFMA R98, R4, R6, 2 ;  /* 0x400000000462742b */ /* 0x000fe20000000006 */
[----:B------:R-:W-:Y:S01]  /*0f00*/  IMAD.MOV.U32 R2, RZ, RZ, 0x1 ;  /* 0x00000001ff027424 */ /* 0x000fe200078e00ff */
[----:B------:R-:W-:Y:S01]  /*0f10*/  DADD R82, R6, -1 ;  /* 0xbff0000006527429 */ /* 0x000fe20000000000 */
[----:B------:R-:W-:Y:S03]  /*0f20*/  BSSY.RECONVERGENT B2, `(.L_x_159) ;  /* 0x0000014000027945 */ /* 0x000fe60003800200 */
[----:B------:R-:W0:Y:S06]  /*0f30*/  MUFU.RCP64H R3, R99 ;  /* 0x0000006300037308 */ /* 0x000e2c0000001800 */
[----:B------:R-:W-:Y:S01]  /*0f40*/  FSETP.GEU.AND P2, PT, |R83|, 6.5827683646048100446e-37, PT ;  /* 0x036000005300780b */ /* 0x000fe20003f4e200 */
[----:B0-----:R-:W-:-:S08]  /*0f50*/  DFMA R4, -R98, R2, 1 ;  /* 0x3ff000006204742b */ /* 0x001fd00000000102 */
        /* <DEDUP_REMOVED lines=10> */
[----:B------:R-:W-:Y:S01]  /*1000*/  IMAD.MOV.U32 R80, RZ, RZ, R98 ;  /* 0x000000ffff507224 */ /* 0x000fe200078e0062 */
[----:B------:R-:W-:Y:S01]  /*1010*/  MOV R24, 0x1040 ;  /* 0x0000104000187802 */ /* 0x000fe20000000f00 */
[----:B------:R-:W-:-:S07]  /*1020*/  IMAD.MOV.U32 R81, RZ, RZ, R99 ;  /* 0x000000ffff517224 */ /* 0x000fce00078e0063 */
[----:B------:R-:W-:Y:S05]  /*1030*/  CALL.REL.NOINC `($__internal_7_$__cuda_sm20_div_rn_f64_full) ;  /* 0x000000cc00187944 */ /* 0x000fea0003c00000 */
[----:B------:R-:W-:Y:S01]  /*1040*/  MOV R4, R26 ;  /* 0x0000001a00047202 */ /* 0x000fe20000000f00 */
[----:B------:R-:W-:-:S07]  /*1050*/  IMAD.MOV.U32 R5, RZ, RZ, R27 ;  /* 0x000000ffff057224 */ /* 0x000fce00078e001b */
.L_x_160:
[----:B------:R-:W-:Y:S05]  /*1060*/  BSYNC.RECONVERGENT B2 ;  /* 0x0000000000027941 */ /* 0x000fea0003800200 */
.L_x_159:
[----:B------:R-:W-:Y:S01]  /*1070*/  IMAD.IADD R90, R17, 0x1, -R16 ;  /* 0x00000001115a7824 */ /* 0x000fe200078e0a10 */
[----:B------:R-:W-:Y:S01]  /*1080*/  DADD R82, R66, -R68 ;  /* 0x0000000042527229 */ /* 0x000fe20000000844 */
[----:B------:R-:W-:Y:S01]  /*1090*/  IMAD.MOV.U32 R2, RZ, RZ, 0x1 ;  /* 0x00000001ff027424 */ /* 0x000fe200078e00ff */
[----:B------:R-:W-:Y:S03]  /*10a0*/  BSSY.RECONVERGENT B2, `(.L_x_161) ;  /* 0x0000015000027945 */ /* 0x000fe60003800200 */
[----:B------:R-:W0:Y:S05]  /*10b0*/  I2F.F64 R90, R90 ;  /* 0x0000005a005a7312 */ /* 0x000e2a0000201c00 */
[----:B------:R-:W-:-:S03]  /*10c0*/  FSETP.GEU.AND P2, PT, |R83|, 6.5827683646048100446e-37, PT ;  /* 0x036000005300780b */ /* 0x000fc60003f4e200 */
[----:B0-----:R-:W0:Y:S02]  /*10d0*/  MUFU.RCP64H R3, R91 ;  /* 0x0000005b00037308 */ /* 0x001e240000001800 */
        /* <DEDUP_REMOVED lines=11> */
[----:B------:R-:W-:Y:S01]  /*1190*/  MOV R80, R90 ;  /* 0x0000005a00507202 */ /* 0x000fe20000000f00 */
[----:B------:R-:W-:Y:S01]  /*11a0*/  IMAD.MOV.U32 R81, RZ, RZ, R91 ;  /* 0x000000ffff517224 */ /* 0x000fe200078e005b */
[----:B------:R-:W-:-:S07]  /*11b0*/  MOV R24, 0x11d0 ;  /* 0x000011d000187802 */ /* 0x000fce0000000f00 */
[----:B------:R-:W-:Y:S05]  /*11c0*/  CALL.REL.NOINC `($__internal_7_$__cuda_sm20_div_rn_f64_full) ;  /* 0x000000c800b47944 */ /* 0x000fea0003c00000 */
[----:B------:R-:W-:Y:S02]  /*11d0*/  IMAD.MOV.U32 R2, RZ, RZ, R26 ;  /* 0x000000ffff027224 */ /* 0x000fe400078e001a */
[----:B------:R-:W-:-:S07]  /*11e0*/  IMAD.MOV.U32 R3, RZ, RZ, R27 ;  /* 0x000000ffff037224 */ /* 0x000fce00078e001b */
.L_x_162:
[----:B------:R-:W-:Y:S05]  /*11f0*/  BSYNC.RECONVERGENT B2 ;  /* 0x0000000000027941 */ /* 0x000fea0003800200 */
.L_x_161:
[----:B------:R-:W0:Y:S01]  /*1200*/  MUFU.RCP64H R25, R95 ;  /* 0x0000005f00197308 */ /* 0x000e220000001800 */
[----:B------:R-:W-:Y:S01]  /*1210*/  MOV R24, 0x1 ;  /* 0x0000000100187802 */ /* 0x000fe20000000f00 */
[----:B------:R-:W-:Y:S01]  /*1220*/  DADD R82, R68, -R96 ;  /* 0x0000000044527229 */ /* 0x000fe20000000860 */
[----:B------:R-:W-:Y:S09]  /*1230*/  BSSY.RECONVERGENT B2, `(.L_x_163) ;  /* 0x0000011000027945 */ /* 0x000ff20003800200 */
        /* <DEDUP_REMOVED lines=16> */
.L_x_164:
[----:B------:R-:W-:Y:S05]  /*1340*/  BSYNC.RECONVERGENT B2 ;  /* 0x0000000000027941 */ /* 0x000fea0003800200 */
.L_x_163:
[----:B------:R-:W0:Y:S01]  /*1350*/  MUFU.RCP64H R25, R93 ;  /* 0x0000005d00197308 */ /* 0x000e220000001800 */
[----:B------:R-:W-:Y:S01]  /*1360*/  IMAD.MOV.U32 R24, RZ, RZ, 0x1 ;  /* 0x00000001ff187424 */ /* 0x000fe200078e00ff */
[----:B------:R-:W-:Y:S01]  /*1370*/  DADD R26, -R26, R2 ;  /* 0x000000001a1a7229 */ /* 0x000fe20000000102 */
[----:B------:R-:W-:Y:S07]  /*1380*/  BSSY.RECONVERGENT B2, `(.L_x_165) ;  /* 0x0000012000027945 */ /* 0x000fee0003800200 */
[----:B------:R-:W-:-:S02]  /*1390*/  DMUL R82, R26, 6 ;  /* 0x401800001a527828 */ /* 0x000fc40000000000 */
[----:B0-----:R-:W-:-:S08]  /*13a0*/  DFMA R28, -R92, R24, 1 ;  /* 0x3ff000005c1c742b */ /* 0x001fd00000000118 */
[----:B------:R-:W-:Y:S01]  /*13b0*/  FSETP.GEU.AND P2, PT, |R83|, 6.5827683646048100446e-37, PT ;  /* 0x036000005300780b */ /* 0x000fe20003f4e200 */
        /* <DEDUP_REMOVED lines=14> */
.L_x_166:
[----:B------:R-:W-:Y:S05]  /*14a0*/  BSYNC.RECONVERGENT B2 ;  /* 0x0000000000027941 */ /* 0x000fea0003800200 */
.L_x_165:
[----:B------:R-:W0:Y:S01]  /*14b0*/  MUFU.RCP64H R25, R99 ;  /* 0x0000006300197308 */ /* 0x000e220000001800 */
[----:B------:R-:W-:Y:S01]  /*14c0*/  IMAD.MOV.U32 R24, RZ, RZ, 0x1 ;  /* 0x00000001ff187424 */ /* 0x000fe200078e00ff */
[----:B------:R-:W-:Y:S01]  /*14d0*/  DFMA R82, -R8, R6, R26 ;  /* 0x000000060852722b */ /* 0x000fe2000000011a */
        /* <DEDUP_REMOVED lines=14> */
[----:B------:R-:W-:Y:S02]  /*15c0*/  MOV R81, R99 ;  /* 0x0000006300517202 */ /* 0x000fe40000000f00 */
[----:B------:R-:W-:-:S07]  /*15d0*/  MOV R24, 0x15f0 ;  /* 0x000015f000187802 */ /* 0x000fce0000000f00 */
[----:B------:R-:W-:Y:S05]  /*15e0*/  CALL.REL.NOINC `($__internal_7_$__cuda_sm20_div_rn_f64_full) ;  /* 0x000000c400ac7944 */ /* 0x000fea0003c00000 */
[----:B------:R-:W-:Y:S02]  /*15f0*/  IMAD.MOV.U32 R6, RZ, RZ, R26 ;  /* 0x000000ffff067224 */ /* 0x000fe400078e001a */
[----:B------:R-:W-:-:S07]  /*1600*/  IMAD.MOV.U32 R7, RZ, RZ, R27 ;  /* 0x000000ffff077224 */ /* 0x000fce00078e001b */
.L_x_168:
[----:B------:R-:W-:Y:S05]  /*1610*/  BSYNC.RECONVERGENT B2 ;  /* 0x0000000000027941 */ /* 0x000fea0003800200 */
.L_x_167:
[----:B------:R-:W0:Y:S01]  /*1620*/  S2R R8, SR_TID.X ;  /* 0x0000000000087919 */ /* 0x000e220000002100 */
[----:B------:R-:W1:Y:S01]  /*1630*/  S2UR UR5, SR_CgaCtaId ;  /* 0x00000000000579c3 */ /* 0x000e620000008800 */
[----:B------:R-:W-:Y:S01]  /*1640*/  UMOV UR4, 0x400 ;  /* 0x0000040000047882 */ /* 0x000fe20000000000 */
[----:B------:R-:W-:Y:S01]  /*1650*/  FSETP.GEU.AND P2, PT, |R91|, 6.5827683646048100446e-37, PT ;  /* 0x036000005b00780b */ /* 0x000fe20003f4e200 */
[----:B------:R-:W-:Y:S01]  /*1660*/  UIADD3 UR4, UPT, UPT, UR4, 0xc00, URZ ;  /* 0x00000c0004047890 */ /* 0x000fe2000fffe0ff */
[----:B------:R-:W-:Y:S01]  /*1670*/  STS.64 [R23], R68 ;  /* 0x0000004417007388 */ /* 0x000fe20000000a00 */
[----:B------:R-:W-:Y:S03]  /*1680*/  BSSY.RECONVERGENT B2, `(.L_x_169) ;  /* 0x0000025000027945 */ /* 0x000fe60003800200 */
[----:B------:R-:W-:Y:S01]  /*1690*/  STS.64 [R23+0x200], R66 ;  /* 0x0002004217007388 */ /* 0x000fe20000000a00 */
[----:B------:R-:W2:Y:S03]  /*16a0*/  LDC R97, c[0x0][0x3e0] ;  /* 0x0000f800ff617b82 */ /* 0x000ea60000000800 */
[----:B------:R-:W-:Y:S04]  /*16b0*/  STS.64 [R23+0x400], R30 ;  /* 0x0004001e17007388 */ /* 0x000fe80000000a00 */
[----:B------:R-:W-:Y:S04]  /*16c0*/  STG.E.64 desc[UR8][R48.64], R4 ;  /* 0x0000000430007986 */ /* 0x000fe8000c101b08 */
[----:B------:R-:W-:Y:S01]  /*16d0*/  STG.E.64 desc[UR8][R52.64], R6 ;  /* 0x0000000634007986 */ /* 0x000fe2000c101b08 */
[----:B-1----:R-:W-:-:S06]  /*16e0*/  ULEA UR4, UR5, UR4, 0x18 ;  /* 0x0000000405047291 */ /* 0x002fcc000f8ec0ff */
[----:B0-----:R-:W-:Y:S01]  /*16f0*/  LEA R28, R8, UR4, 0x2 ;  /* 0x00000004081c7c11 */ /* 0x001fe2000f8e10ff */
[----:B------:R-:W-:Y:S02]  /*1700*/  IMAD.MOV.U32 R8, RZ, RZ, 0x1 ;  /* 0x00000001ff087424 */ /* 0x000fe400078e00ff */
[C---:B--2---:R-:W-:Y:S02]  /*1710*/  IMAD.WIDE R94, R97.reuse, 0x8, R48 ;  /* 0x00000008615e7825 */ /* 0x044fe400078e0230 */
[----:B------:R0:W-:Y:S02]  /*1720*/  STS [R28+0x100], R17 ;  /* 0x000100111c007388 */ /* 0x0001e40000000800 */
[----:B------:R-:W-:Y:S02]  /*1730*/  IMAD.WIDE R96, R97, 0x8, R52 ;  /* 0x0000000861607825 */ /* 0x000fe400078e0234 */
[----:B------:R1:W-:Y:S02]  /*1740*/  STS [R28], R16 ;  /* 0x000000101c007388 */ /* 0x0003e40000000800 */
[----:B0-----:R-:W-:-:S05]  /*1750*/  VIADD R17, R12, 0xfffffffe ;  /* 0xfffffffe0c117836 */ /* 0x001fca0000000000 */
[----:B------:R-:W-:Y:S01]  /*1760*/  IADD3 R92, PT, PT, -R16, R17, RZ ;  /* 0x00000011105c7210 */ /* 0x000fe20007ffe1ff */
[----:B------:R1:W-:Y:S05]  /*1770*/  STS [R28+0x200], R17 ;  /* 0x000200111c007388 */ /* 0x0003ea0000000800 */
[----:B------:R-:W0:Y:S08]  /*1780*/  I2F.F64 R92, R92 ;  /* 0x0000005c005c7312 */ /* 0x000e300000201c00 */
        /* <DEDUP_REMOVED lines=11> */
[----:B-1----:R-:W-:Y:S05]  /*1840*/  @P0 BRA P2, `(.L_x_170) ;  /* 0x0000000000200947 */ /* 0x002fea0001000000 */
[----:B------:R-:W-:Y:S01]  /*1850*/  IMAD.MOV.U32 R82, RZ, RZ, R90 ;  /* 0x000000ffff527224 */ /* 0x000fe200078e005a */
[----:B------:R-:W-:Y:S01]  /*1860*/  MOV R80, R92 ;  /* 0x0000005c00507202 */ /* 0x000fe20000000f00 */
[----:B------:R-:W-:Y:S01]  /*1870*/  IMAD.MOV.U32 R83, RZ, RZ, R91 ;  /* 0x000000ffff537224 */ /* 0x000fe200078e005b */
[----:B------:R-:W-:Y:S01]  /*1880*/  MOV R24, 0x18b0 ;  /* 0x000018b000187802 */ /* 0x000fe20000000f00 */
[----:B------:R-:W-:-:S07]  /*1890*/  IMAD.MOV.U32 R81, RZ, RZ, R93 ;  /* 0x000000ffff517224 */ /* 0x000fce00078e005d */
[----:B------:R-:W-:Y:S05]  /*18a0*/  CALL.REL.NOINC `($__internal_7_$__cuda_sm20_div_rn_f64_full) ;  /* 0x000000c000fc7944 */ /* 0x000fea0003c00000 */
[----:B------:R-:W-:Y:S02]  /*18b0*/  IMAD.MOV.U32 R8, RZ, RZ, R26 ;  /* 0x000000ffff087224 */ /* 0x000fe400078e001a */
[----:B------:R-:W-:-:S07]  /*18c0*/  IMAD.MOV.U32 R9, RZ, RZ, R27 ;  /* 0x000000ffff097224 */ /* 0x000fce00078e001b */
.L_x_170:
[----:B------:R-:W-:Y:S05]  /*18d0*/  BSYNC.RECONVERGENT B2 ;  /* 0x0000000000027941 */ /* 0x000fea0003800200 */
.L_x_169:
[C---:B------:R-:W-:Y:S01]  /*18e0*/  DFMA R48, R8.reuse, R4, 2 ;  /* 0x400000000830742b */ /* 0x040fe20000000004 */
[----:B------:R-:W-:Y:S01]  /*18f0*/  BSSY.RECONVERGENT B2, `(.L_x_171) ;  /* 0x0000014000027945 */ /* 0x000fe20003800200 */
[----:B------:R-:W-:Y:S01]  /*1900*/  MOV R4, 0x1 ;  /* 0x0000000100047802 */ /* 0x000fe20000000f00 */
[----:B------:R-:W-:-:S03]  /*1910*/  DADD R82, R8, -1 ;  /* 0xbff0000008527429 */ /* 0x000fc60000000000 */
[----:B------:R-:W0:Y:S07]  /*1920*/  MUFU.RCP64H R5, R49 ;  /* 0x0000003100057308 */ /* 0x000e2e0000001800 */
        /* <DEDUP_REMOVED lines=16> */
.L_x_172:
[----:B------:R-:W-:Y:S05]  /*1a30*/  BSYNC.RECONVERGENT B2 ;  /* 0x0000000000027941 */ /* 0x000fea0003800200 */
.L_x_171:
[----:B------:R-:W-:Y:S01]  /*1a40*/  IMAD.IADD R80, R17, 0x1, -R10 ;  /* 0x0000000111507824 */ /* 0x000fe200078e0a0a */
[----:B------:R-:W-:Y:S01]  /*1a50*/  MOV R4, 0x1 ;  /* 0x0000000100047802 */ /* 0x000fe20000000f00 */
[----:B------:R-:W-:Y:S01]  /*1a60*/  DADD R82, -R66, R30 ;  /* 0x0000000042527229 */ /* 0x000fe2000000011e */
[----:B------:R-:W-:Y:S03]  /*1a70*/  BSSY.RECONVERGENT B2, `(.L_x_173) ;  /* 0x0000015000027945 */ /* 0x000fe60003800200 */
[----:B------:R-:W0:Y:S06]  /*1a80*/  I2F.F64 R80, R80 ;  /* 0x0000005000507312 */ /* 0x000e2c0000201c00 */
[----:B------:R-:W-:-:S02]  /*1a90*/  FSETP.GEU.AND P2, PT, |R83|, 6.5827683646048100446e-37, PT ;  /* 0x036000005300780b */ /* 0x000fc40003f4e200 */
        /* <DEDUP_REMOVED lines=8> */
[----:B------:R-:W-:Y:S01]  /*1b20*/  DFMA R24, R4, R28, R24 ;  /* 0x0000001c0418722b */ /* 0x000fe20000000018 */
[----:B------:R-:W-:-:S09]  /*1b30*/  IMAD.MOV.U32 R5, RZ, RZ, R27 ;  /* 0x000000ffff057224 */ /* 0x000fd200078e001b */
[----:B------:R-:W-:-:S05]  /*1b40*/  FFMA R4, RZ, R81, R25 ;  /* 0x00000051ff047223 */ /* 0x000fca0000000019 */
[----:B------:R-:W-:Y:S01]  /*1b50*/  FSETP.GT.AND P0, PT, |R4|, 1.469367938527859385e-39, PT ;  /* 0x001000000400780b */ /* 0x000fe20003f04200 */
[----:B------:R-:W-:-:S12]  /*1b60*/  IMAD.MOV.U32 R4, RZ, RZ, R26 ;  /* 0x000000ffff047224 */ /* 0x000fd800078e001a */
[----:B------:R-:W-:Y:S05]  /*1b70*/  @P0 BRA P2, `(.L_x_174) ;  /* 0x0000000000100947 */ /* 0x000fea0001000000 */
[----:B------:R-:W-:-:S07]  /*1b80*/  MOV R24, 0x1ba0 ;  /* 0x00001ba000187802 */ /* 0x000fce0000000f00 */
[----:B------:R-:W-:Y:S05]  /*1b90*/  CALL.REL.NOINC `($__internal_7_$__cuda_sm20_div_rn_f64_full) ;  /* 0x000000c000407944 */ /* 0x000fea0003c00000 */
[----:B------:R-:W-:Y:S01]  /*1ba0*/  IMAD.MOV.U32 R24, RZ, RZ, R26 ;  /* 0x000000ffff187224 */ /* 0x000fe200078e001a */
[----:B------:R-:W-:-:S07]  /*1bb0*/  MOV R25, R27 ;  /* 0x0000001b00197202 */ /* 0x000fce0000000f00 */
.L_x_174:
[----:B------:R-:W-:Y:S05]  /*1bc0*/  BSYNC.RECONVERGENT B2 ;  /* 0x0000000000027941 */ /* 0x000fea0003800200 */
.L_x_173:
[----:B------:R-:W0:Y:S01]  /*1bd0*/  MUFU.RCP64H R27, R93 ;  /* 0x0000005d001b7308 */ /* 0x000e220000001800 */
[----:B------:R-:W-:Y:S01]  /*1be0*/  IMAD.MOV.U32 R26, RZ, RZ, 0x1 ;  /* 0x00000001ff1a7424 */ /* 0x000fe200078e00ff */
[----:B------:R-:W-:Y:S01]  /*1bf0*/  DADD R2, R24, -R2 ;  /* 0x0000000018027229 */ /* 0x000fe20000000802 */
        /* <DEDUP_REMOVED lines=18> */
.L_x_176:
[----:B------:R-:W-:Y:S05]  /*1d20*/  BSYNC.RECONVERGENT B2 ;  /* 0x0000000000027941 */ /* 0x000fea0003800200 */
.L_x_175:
[----:B------:R-:W0:Y:S01]  /*1d30*/  MUFU.RCP64H R3, R49 ;  /* 0x0000003100037308 */ /* 0x000e220000001800 */
[----:B------:R-:W-:Y:S01]  /*1d40*/  MOV R2, 0x1 ;  /* 0x0000000100027802 */ /* 0x000fe20000000f00 */
[----:B------:R-:W-:Y:S01]  /*1d50*/  DFMA R82, R8, -R6, R26 ;  /* 0x800000060852722b */ /* 0x000fe2000000001a */
        /* <DEDUP_REMOVED lines=17> */
.L_x_178:
[----:B------:R-:W-:Y:S05]  /*1e70*/  BSYNC.RECONVERGENT B2 ;  /* 0x0000000000027941 */ /* 0x000fea0003800200 */
.L_x_177:
[----:B------:R-:W0:Y:S01]  /*1e80*/  LDC R53, c[0x0][0x3e0] ;  /* 0x0000f800ff357b82 */ /* 0x000e220000000800 */
[----:B------:R3:W-:Y:S01]  /*1e90*/  STG.E.64 desc[UR8][R94.64], R4 ;  /* 0x000000045e007986 */ /* 0x0007e2000c101b08 */
[----:B------:R-:W-:Y:S01]  /*1ea0*/  IMAD.MOV.U32 R2, RZ, RZ, R68 ;  /* 0x000000ffff027224 */ /* 0x000fe200078e0044 */
[----:B------:R-:W-:Y:S01]  /*1eb0*/  MOV R9, R27 ;  /* 0x0000001b00097202 */ /* 0x000fe20000000f00 */
[----:B------:R-:W-:Y:S01]  /*1ec0*/  IMAD.MOV.U32 R3, RZ, RZ, R69 ;  /* 0x000000ffff037224 */ /* 0x000fe200078e0045 */
[----:B------:R3:W-:Y:S01]  /*1ed0*/  STG.E.64 desc[UR8][R96.64], R26 ;  /* 0x0000001a60007986 */ /* 0x0007e2000c101b08 */
[----:B------:R-:W-:Y:S01]  /*1ee0*/  IMAD.MOV.U32 R7, RZ, RZ, R16 ;  /* 0x000000ffff077224 */ /* 0x000fe200078e0010 */
[----:B------:R-:W-:Y:S01]  /*1ef0*/  MOV R90, R0 ;  /* 0x00000000005a7202 */ /* 0x000fe20000000f00 */
[----:B------:R-:W-:Y:S01]  /*1f00*/  IMAD.MOV.U32 R8, RZ, RZ, R26 ;  /* 0x000000ffff087224 */ /* 0x000fe200078e001a */
[----:B------:R-:W-:Y:S01]  /*1f10*/  PRMT R6, RZ, 0x7610, R6 ;  /* 0x00007610ff067816 */ /* 0x000fe20000000006 */
[----:B------:R-:W-:Y:S01]  /*1f20*/  IMAD.MOV.U32 R66, RZ, RZ, R30 ;  /* 0x000000ffff427224 */ /* 0x000fe200078e001e */
[----:B------:R-:W-:Y:S01]  /*1f30*/  MOV R68, R76 ;  /* 0x0000004c00447202 */ /* 0x000fe20000000f00 */
[----:B------:R-:W-:-:S02]  /*1f40*/  IMAD.MOV.U32 R67, RZ, RZ, R31 ;  /* 0x000000ffff437224 */ /* 0x000fc400078e001f */
[----:B------:R-:W-:Y:S02]  /*1f50*/  IMAD.MOV.U32 R16, RZ, RZ, R10 ;  /* 0x000000ffff107224 */ /* 0x000fe400078e000a */
[----:B------:R-:W-:Y:S02]  /*1f60*/  IMAD.MOV.U32 R69, RZ, RZ, R77 ;  /* 0x000000ffff457224 */ /* 0x000fe400078e004d */
[----:B0-----:R-:W-:-:S04]  /*1f70*/  IMAD.WIDE R48, R53, 0x8, R94 ;  /* 0x0000000835307825 */ /* 0x001fc800078e025e */
[----:B------:R-:W-:Y:S01]  /*1f80*/  IMAD.WIDE R52, R53, 0x8, R96 ;  /* 0x0000000835347825 */ /* 0x000fe200078e0260 */
[----:B---3--:R-:W-:Y:S06]  /*1f90*/  BRA `(.L_x_152) ;  /* 0x0000000800c47947 */ /* 0x008fec0003800000 */
.L_x_154:
[----:B------:R1:W-:Y:S01]  /*1fa0*/  STS.64 [R23+0x400], R30 ;  /* 0x0004001e17007388 */ /* 0x0003e20000000a00 */
[----:B------:R-:W-:Y:S02]  /*1fb0*/  HFMA2 R90, -RZ, RZ, 0, 1.78813934326171875e-07 ;  /* 0x00000003ff5a7431 */ /* 0x000fe400000001ff */
[----:B------:R-:W-:Y:S01]  /*1fc0*/  IMAD.MOV.U32 R6, RZ, RZ, 0x1 ;  /* 0x00000001ff067424 */ /* 0x000fe200078e00ff */
[----:B------:R1:W-:Y:S01]  /*1fd0*/  STS [R24+0x200], R25 ;  /* 0x0002001918007388 */ /* 0x0003e20000000800 */
[----:B------:R-:W-:Y:S02]  /*1fe0*/  IMAD.MOV.U32 R17, RZ, RZ, R25 ;  /* 0x000000ffff117224 */ /* 0x000fe400078e0019 */
[----:B------:R-:W-:Y:S02]  /*1ff0*/  IMAD.MOV.U32 R66, RZ, RZ, R30 ;  /* 0x000000ffff427224 */ /* 0x000fe400078e001e */
[----:B------:R-:W-:Y:S01]  /*2000*/  IMAD.MOV.U32 R67, RZ, RZ, R31 ;  /* 0x000000ffff437224 */ /* 0x000fe200078e001f */
[----:B------:R-:W-:Y:S06]  /*2010*/  BRA `(.L_x_152) ;  /* 0x0000000800a47947 */ /* 0x000fec0003800000 */
.L_x_153:
[--C-:B------:R-:W-:Y:S01]  /*2020*/  IMAD.IADD R92, R25, 0x1, -R16.reuse ;  /* 0x00000001195c7824 */ /* 0x100fe200078e0a10 */
[----:B------:R-:W-:Y:S01]  /*2030*/  MOV R2, 0x1 ;  /* 0x0000000100027802 */ /* 0x000fe20000000f00 */
[----:B------:R-:W-:Y:S01]  /*2040*/  IMAD.IADD R90, R17, 0x1, -R16 ;  /* 0x00000001115a7824 */ /* 0x000fe200078e0a10 */
[----:B------:R-:W1:Y:S01]  /*2050*/  S2R R24, SR_TID.X ;  /* 0x0000000000187919 */ /* 0x000e620000002100 */
[----:B------:R-:W2:Y:S01]  /*2060*/  S2UR UR5, SR_CgaCtaId ;  /* 0x00000000000579c3 */ /* 0x000ea20000008800 */
[----:B------:R-:W-:Y:S01]  /*2070*/  UMOV UR4, 0x400 ;  /* 0x0000040000047882 */ /* 0x000fe20000000000 */
[----:B------:R-:W3:Y:S01]  /*2080*/  I2F.F64 R92, R92 ;  /* 0x0000005c005c7312 */ /* 0x000ee20000201c00 */
[----:B------:R-:W-:Y:S01]  /*2090*/  UIADD3 UR4, UPT, UPT, UR4, 0xc00, URZ ;  /* 0x00000c0004047890 */ /* 0x000fe2000fffe0ff */
[----:B------:R-:W-:Y:S01]  /*20a0*/  STS.64 [R23], R68 ;  /* 0x0000004417007388 */ /* 0x000fe20000000a00 */
[----:B------:R-:W-:Y:S03]  /*20b0*/  BSSY.RECONVERGENT B2, `(.L_x_179) ;  /* 0x000001f000027945 */ /* 0x000fe60003800200 */
[----:B------:R-:W-:Y:S02]  /*20c0*/  STS.64 [R23+0x200], R66 ;  /* 0x0002004217007388 */ /* 0x000fe40000000a00 */
[----:B------:R-:W4:Y:S02]  /*20d0*/  I2F.F64 R90, R90 ;  /* 0x0000005a005a7312 */ /* 0x000f240000201c00 */
[----:B------:R-:W-:Y:S06]  /*20e0*/  STS.64 [R23+0x400], R30 ;  /* 0x0004001e17007388 */ /* 0x000fec0000000a00 */
[----:B---3--:R-:W3:Y:S01]  /*20f0*/  MUFU.RCP64H R3, R93 ;  /* 0x0000005d00037308 */ /* 0x008ee20000001800 */
[----:B--2---:R-:W-:Y:S01]  /*2100*/  ULEA UR4, UR5, UR4, 0x18 ;  /* 0x0000000405047291 */ /* 0x004fe2000f8ec0ff */
[----:B----4-:R-:W-:-:S05]  /*2110*/  FSETP.GEU.AND P2, PT, |R91|, 6.5827683646048100446e-37, PT ;  /* 0x036000005b00780b */ /* 0x010fca0003f4e200 */
[----:B-1----:R-:W-:Y:S01]  /*2120*/  LEA R24, R24, UR4, 0x2 ;  /* 0x0000000418187c11 */ /* 0x002fe2000f8e10ff */
[----:B---3--:R-:W-:-:S04]  /*2130*/  DFMA R6, -R92, R2, 1 ;  /* 0x3ff000005c06742b */ /* 0x008fc80000000102 */
[----:B------:R-:W-:Y:S04]  /*2140*/  STS [R24], R16 ;  /* 0x0000001018007388 */ /* 0x000fe80000000800 */
[----:B------:R-:W-:Y:S01]  /*2150*/  STS [R24+0x200], R25 ;  /* 0x0002001918007388 */ /* 0x000fe20000000800 */
[----:B------:R-:W-:-:S03]  /*2160*/  DFMA R6, R6, R6, R6 ;  /* 0x000000060606722b */ /* 0x000fc60000000006 */
[----:B------:R1:W-:Y:S05]  /*2170*/  STS [R24+0x100], R17 ;  /* 0x0001001118007388 */ /* 0x0003ea0000000800 */
[----:B------:R-:W-:Y:S01]  /*2180*/  DFMA R6, R2, R6, R2 ;  /* 0x000000060206722b */ /* 0x000fe20000000002 */
[----:B-1----:R-:W-:-:S07]  /*2190*/  IMAD.MOV.U32 R17, RZ, RZ, R25 ;  /* 0x000000ffff117224 */ /* 0x002fce00078e0019 */
        /* <DEDUP_REMOVED lines=9> */
[----:B------:R-:W-:Y:S01]  /*2230*/  MOV R83, R91 ;  /* 0x0000005b00537202 */ /* 0x000fe20000000f00 */
[----:B------:R-:W-:Y:S01]  /*2240*/  IMAD.MOV.U32 R80, RZ, RZ, R92 ;  /* 0x000000ffff507224 */ /* 0x000fe200078e005c */
[----:B------:R-:W-:Y:S01]  /*2250*/  MOV R24, 0x2280 ;  /* 0x0000228000187802 */ /* 0x000fe20000000f00 */
[----:B------:R-:W-:-:S07]  /*2260*/  IMAD.MOV.U32 R81, RZ, RZ, R93 ;  /* 0x000000ffff517224 */ /* 0x000fce00078e005d */
[----:B0-----:R-:W-:Y:S05]  /*2270*/  CALL.REL.NOINC `($__internal_7_$__cuda_sm20_div_rn_f64_full) ;  /* 0x000000b800887944 */ /* 0x001fea0003c00000 */
[----:B------:R-:W-:Y:S01]  /*2280*/  IMAD.MOV.U32 R94, RZ, RZ, R26 ;  /* 0x000000ffff5e7224 */ /* 0x000fe200078e001a */
[----:B------:R-:W-:-:S07]  /*2290*/  MOV R95, R27 ;  /* 0x0000001b005f7202 */ /* 0x000fce0000000f00 */
.L_x_180:
[----:B0-----:R-:W-:Y:S05]  /*22a0*/  BSYNC.RECONVERGENT B2 ;  /* 0x0000000000027941 */ /* 0x001fea0003800200 */
.L_x_179:
        /* <DEDUP_REMOVED lines=21> */
.L_x_182:
[----:B------:R-:W-:Y:S05]  /*2400*/  BSYNC.RECONVERGENT B2 ;  /* 0x0000000000027941 */ /* 0x000fea0003800200 */
.L_x_181:
[----:B------:R-:W-:Y:S01]  /*2410*/  IADD3 R80, PT, PT, R17, -R10, RZ ;  /* 0x8000000a11507210 */ /* 0x000fe20007ffe0ff */
[----:B------:R-:W-:Y:S01]  /*2420*/  IMAD.MOV.U32 R2, RZ, RZ, 0x1 ;  /* 0x00000001ff027424 */ /* 0x000fe200078e00ff */
        /* <DEDUP_REMOVED lines=20> */
[----:B------:R-:W-:Y:S01]  /*2570*/  MOV R2, R26 ;  /* 0x0000001a00027202 */ /* 0x000fe20000000f00 */
[----:B------:R-:W-:-:S07]  /*2580*/  IMAD.MOV.U32 R3, RZ, RZ, R27 ;  /* 0x000000ffff037224 */ /* 0x000fce00078e001b */
.L_x_184:
[----:B------:R-:W-:Y:S05]  /*2590*/  BSYNC.RECONVERGENT B2 ;  /* 0x0000000000027941 */ /* 0x000fea0003800200 */
.L_x_183:
[----:B------:R-:W0:Y:S01]  /*25a0*/  MUFU.RCP64H R25, R91 ;  /* 0x0000005b00197308 */ /* 0x000e220000001800 */
[----:B------:R-:W-:Y:S01]  /*25b0*/  IMAD.MOV.U32 R24, RZ, RZ, 0x1 ;  /* 0x00000001ff187424 */ /* 0x000fe200078e00ff */
        /* <DEDUP_REMOVED lines=18> */
.L_x_186:
[----:B------:R-:W-:Y:S05]  /*26e0*/  BSYNC.RECONVERGENT B2 ;  /* 0x0000000000027941 */ /* 0x000fea0003800200 */
.L_x_185:
        /* <DEDUP_REMOVED lines=21> */
.L_x_188:
[----:B------:R-:W-:Y:S05]  /*2840*/  BSYNC.RECONVERGENT B2 ;  /* 0x0000000000027941 */ /* 0x000fea0003800200 */
.L_x_187:
[----:B------:R-:W0:Y:S01]  /*2850*/  MUFU.RCP64H R3, R7 ;  /* 0x0000000700037308 */ /* 0x000e220000001800 */
[----:B------:R-:W-:Y:S01]  /*2860*/  MOV R2, 0x1 ;  /* 0x0000000100027802 */ /* 0x000fe20000000f00 */
        /* <DEDUP_REMOVED lines=18> */
.L_x_190:
[----:B------:R-:W-:Y:S05]  /*2990*/  BSYNC.RECONVERGENT B2 ;  /* 0x0000000000027941 */ /* 0x000fea0003800200 */
.L_x_189:
[----:B------:R-:W0:Y:S01]  /*29a0*/  LDC R3, c[0x0][0x3e0] ;  /* 0x0000f800ff037b82 */ /* 0x000e220000000800 */
[----:B------:R0:W-:Y:S01]  /*29b0*/  STG.E.64 desc[UR8][R48.64], R4 ;  /* 0x0000000430007986 */ /* 0x0001e2000c101b08 */
[----:B------:R-:W-:Y:S01]  /*29c0*/  IMAD.MOV.U32 R2, RZ, RZ, R68 ;  /* 0x000000ffff027224 */ /* 0x000fe200078e0044 */
[----:B------:R-:W-:Y:S01]  /*29d0*/  MOV R7, R16 ;  /* 0x0000001000077202 */ /* 0x000fe20000000f00 */
[----:B------:R-:W-:Y:S01]  /*29e0*/  IMAD.MOV.U32 R8, RZ, RZ, R26 ;  /* 0x000000ffff087224 */ /* 0x000fe200078e001a */
[----:B------:R1:W-:Y:S01]  /*29f0*/  STG.E.64 desc[UR8][R52.64], R26 ;  /* 0x0000001a34007986 */ /* 0x0003e2000c101b08 */
[----:B------:R-:W-:Y:S01]  /*2a00*/  MOV R9, R27 ;  /* 0x0000001b00097202 */ /* 0x000fe20000000f00 */
[----:B------:R-:W-:Y:S01]  /*2a10*/  IMAD.MOV.U32 R90, RZ, RZ, R0 ;  /* 0x000000ffff5a7224 */ /* 0x000fe200078e0000 */
[----:B------:R-:W-:Y:S01]  /*2a20*/  PRMT R6, RZ, 0x7610, R6 ;  /* 0x00007610ff067816 */ /* 0x000fe20000000006 */
[----:B------:R-:W-:Y:S01]  /*2a30*/  IMAD.MOV.U32 R66, RZ, RZ, R30 ;  /* 0x000000ffff427224 */ /* 0x000fe200078e001e */
[----:B------:R-:W-:Y:S01]  /*2a40*/  MOV R67, R31 ;  /* 0x0000001f00437202 */ /* 0x000fe20000000f00 */
[----:B------:R-:W-:-:S02]  /*2a50*/  IMAD.MOV.U32 R16, RZ, RZ, R10 ;  /* 0x000000ffff107224 */ /* 0x000fc400078e000a */
[----:B------:R-:W-:Y:S02]  /*2a60*/  IMAD.MOV.U32 R68, RZ, RZ, R76 ;  /* 0x000000ffff447224 */ /* 0x000fe400078e004c */
[----:B0-----:R-:W-:-:S04]  /*2a70*/  IMAD.WIDE R48, R3, 0x8, R48 ;  /* 0x0000000803307825 */ /* 0x001fc800078e0230 */
[----:B-1----:R-:W-:-:S04]  /*2a80*/  IMAD.WIDE R52, R3, 0x8, R52 ;  /* 0x0000000803347825 */ /* 0x002fc800078e0234 */
[----:B------:R-:W-:Y:S01]  /*2a90*/  IMAD.MOV.U32 R3, RZ, RZ, R69 ;  /* 0x000000ffff037224 */ /* 0x000fe200078e0045 */
[----:B------:R-:W-:-:S07]  /*2aa0*/  MOV R69, R77 ;  /* 0x0000004d00457202 */ /* 0x000fce0000000f00 */
.L_x_152:
[----:B0-----:R-:W-:Y:S05]  /*2ab0*/  BSYNC.RECONVERGENT B1 ;  /* 0x0000000000017941 */ /* 0x001fea0003800200 */
.L_x_151:
[C---:B------:R-:W-:Y:S01]  /*2ac0*/  DSETP.GTU.AND P0, PT, R30.reuse, R32, PT ;  /* 0x000000201e00722a */ /* 0x040fe20003f0c000 */
[----:B------:R-:W-:Y:S05]  /*2ad0*/  BSSY.RECONVERGENT B1, `(.L_x_191) ;  /* 0x00001ff000017945 */ /* 0x000fea0003800200 */
[----:B------:R-:W-:-:S14]  /*2ae0*/  DSETP.GTU.OR P0, PT, R30, R72, P0 ;  /* 0x000000481e00722a */ /* 0x000fdc000070c400 */
[----:B------:R-:W-:Y:S05]  /*2af0*/  @P0 BRA `(.L_x_192) ;  /* 0x0000001c00f00947 */ /* 0x000fea0003800000 */
[----:B-12---:R-:W0:Y:S01]  /*2b00*/  LDC R25, c[0x0][0x3e0] ;  /* 0x0000f800ff197b82 */ /* 0x006e220000000800 */
[----:B------:R-:W-:Y:S01]  /*2b10*/  LOP3.LUT P0, RZ, R14, 0xff, RZ, 0xc0, !PT ;  /* 0x000000ff0eff7812 */ /* 0x000fe2000780c0ff */
[----:B------:R-:W-:Y:S02]  /*2b20*/  VIADD R28, R12, 0xfffffffe ;  /* 0xfffffffe0c1c7836 */ /* 0x000fe40000000000 */
[----:B------:R-:W-:-:S03]  /*2b30*/  VIADD R0, R15, 0x1 ;  /* 0x000000010f007836 */ /* 0x000fc60000000000 */
[----:B------:R0:W-:Y:S04]  /*2b40*/  STG.E desc[UR8][R46.64], R28 ;  /* 0x0000001c2e007986 */ /* 0x0001e8000c101908 */
[----:B------:R1:W-:Y:S01]  /*2b50*/  STG.E.64 desc[UR8][R58.64], R30 ;  /* 0x0000001e3a007986 */ /* 0x0003e2000c101b08 */
[----:B0-----:R-:W-:-:S04]  /*2b60*/  IMAD.WIDE R46, R25, 0x4, R46 ;  /* 0x00000004192e7825 */ /* 0x001fc800078e022e */
[----:B-1----:R-:W-:Y:S01]  /*2b70*/  IMAD.WIDE R58, R25, 0x8, R58 ;  /* 0x00000008193a7825 */ /* 0x002fe200078e023a */
[----:B------:R-:W-:Y:S06]  /*2b80*/  @!P0 BRA `(.L_x_193) ;  /* 0x0000001400408947 */ /* 0x000fec0003800000 */
[----:B------:R-:W-:-:S13]  /*2b90*/  ISETP.NE.AND P0, PT, R15, 0x2, PT ;  /* 0x000000020f00780c */ /* 0x000fda0003f05270 */
[----:B------:R-:W-:Y:S05]  /*2ba0*/  @!P0 BRA `(.L_x_194) ;  /* 0x0000001400188947 */ /* 0x000fea0003800000 */
[----:B------:R-:W-:Y:S02]  /*2bb0*/  ISETP.NE.AND P0, PT, R15, 0x1, PT ;  /* 0x000000010f00780c */ /* 0x000fe40003f05270 */
[----:B------:R-:W-:-:S11]  /*2bc0*/  MOV R14, 0x1 ;  /* 0x00000001000e7802 */ /* 0x000fd60000000f00 */
[----:B------:R3:W-:Y:S01]  /*2bd0*/  @!P0 STS.64 [R22+0x200], R30 ;  /* 0x0002001e16008388 */ /* 0x0007e20000000a00 */
[----:B------:R-:W-:Y:S01]  /*2be0*/  @!P0 IMAD.MOV.U32 R19, RZ, RZ, R28 ;  /* 0x000000ffff138224 */ /* 0x000fe200078e001c */
[----:B------:R-:W-:Y:S01]  /*2bf0*/  @!P0 MOV R65, R31 ;  /* 0x0000001f00418202 */ /* 0x000fe20000000f00 */
[----:B------:R-:W-:Y:S01]  /*2c00*/  @!P0 IMAD.MOV.U32 R64, RZ, RZ, R30 ;  /* 0x000000ffff408224 */ /* 0x000fe200078e001e */
[----:B------:R3:W-:Y:S01]  /*2c10*/  @!P0 STS [R21+0x100], R28 ;  /* 0x0001001c15008388 */ /* 0x0007e20000000800 */
[----:B------:R-:W-:Y:S01]  /*2c20*/  @!P0 IMAD.MOV.U32 R15, RZ, RZ, 0x2 ;  /* 0x00000002ff0f8424 */ /* 0x000fe200078e00ff */
[----:B------:R-:W-:Y:S06]  /*2c30*/  @!P0 BRA `(.L_x_192) ;  /* 0x0000001c00a08947 */ /* 0x000fec0003800000 */
[----:B------:R-:W-:Y:S02]  /*2c40*/  IMAD.IADD R80, R19, 0x1, -R11 ;  /* 0x0000000113507824 */ /* 0x000fe400078e0a0b */
[----:B------:R-:W-:Y:S01]  /*2c50*/  HFMA2 R14, -RZ, RZ, 0, 5.9604644775390625e-08 ;  /* 0x00000001ff0e7431 */ /* 0x000fe200000001ff */
[----:B------:R-:W-:Y:S01]  /*2c60*/  DADD R82, R64, -R74 ;  /* 0x0000000040527229 */ /* 0x000fe2000000084a */
[----:B------:R-:W-:Y:S02]  /*2c70*/  BSSY.RECONVERGENT B2, `(.L_x_195) ;  /* 0x0000011000027945 */ /* 0x000fe40003800200 */
[----:B------:R-:W0:Y:S07]  /*2c80*/  I2F.F64 R80, R80 ;  /* 0x0000005000507312 */ /* 0x000e2e0000201c00 */
[----:B------:R-:W-:Y:S01]  /*2c90*/  FSETP.GEU.AND P2, PT, |R83|, 6.5827683646048100446e-37, PT ;  /* 0x036000005300780b */ /* 0x000fe20003f4e200 */
        /* <DEDUP_REMOVED lines=13> */
[----:B---3--:R-:W-:Y:S05]  /*2d70*/  CALL.REL.NOINC `($__internal_7_$__cuda_sm20_div_rn_f64_full) ;  /* 0x000000ac00c87944 */ /* 0x008fea0003c00000 */
.L_x_196:
[----:B------:R-:W-:Y:S05]  /*2d80*/  BSYNC.RECONVERGENT B2 ;  /* 0x0000000000027941 */ /* 0x000fea0003800200 */
.L_x_195:
[--C-:B------:R-:W-:Y:S01]  /*2d90*/  IMAD.IADD R14, R11, 0x1, -R20.reuse ;  /* 0x000000010b0e7824 */ /* 0x100fe200078e0a14 */
[----:B------:R-:W-:Y:S01]  /*2da0*/  IADD3 R10, PT, PT, R20, -R19, RZ ;  /* 0x80000013140a7210 */ /* 0x000fe20007ffe0ff */
[----:B------:R-:W-:Y:S01]  /*2db0*/  IMAD.MOV.U32 R24, RZ, RZ, 0x1 ;  /* 0x00000001ff187424 */ /* 0x000fe200078e00ff */
[----:B------:R-:W-:Y:S01]  /*2dc0*/  BSSY.RECONVERGENT B2, `(.L_x_197) ;  /* 0x000001f000027945 */ /* 0x000fe20003800200 */
[----:B------:R-:W-:Y:S02]  /*2dd0*/  IMAD.IADD R62, R19, 0x1, -R20 ;  /* 0x00000001133e7824 */ /* 0x000fe400078e0a14 */
[----:B------:R-:W0:Y:S08]  /*2de0*/  I2F.F64 R14, R14 ;  /* 0x0000000e000e7312 */ /* 0x000e300000201c00 */
[----:B------:R-:W1:Y:S08]  /*2df0*/  I2F.F64 R62, R62 ;  /* 0x0000003e003e7312 */ /* 0x000e700000201c00 */
[----:B0-----:R-:W3:Y:S01]  /*2e00*/  MUFU.RCP64H R25, R15 ;  /* 0x0000000f00197308 */ /* 0x001ee20000001800 */
[----:B-1----:R-:W-:Y:S01]  /*2e10*/  FSETP.GEU.AND P2, PT, |R63|, 6.5827683646048100446e-37, PT ;  /* 0x036000003f00780b */ /* 0x002fe20003f4e200 */
[----:B---3--:R-:W-:-:S08]  /*2e20*/  DFMA R28, -R14, R24, 1 ;  /* 0x3ff000000e1c742b */ /* 0x008fd00000000118 */
[----:B------:R-:W-:-:S08]  /*2e30*/  DFMA R28, R28, R28, R28 ;  /* 0x0000001c1c1c722b */ /* 0x000fd0000000001c */
[----:B------:R-:W-:Y:S01]  /*2e40*/  DFMA R28, R24, R28, R24 ;  /* 0x0000001c181c722b */ /* 0x000fe20000000018 */
[----:B------:R-:W0:Y:S07]  /*2e50*/  I2F.F64 R24, R10 ;  /* 0x0000000a00187312 */ /* 0x000e2e0000201c00 */
[----:B------:R-:W-:-:S08]  /*2e60*/  DFMA R72, -R14, R28, 1 ;  /* 0x3ff000000e48742b */ /* 0x000fd0000000011c */
[----:B------:R-:W-:Y:S02]  /*2e70*/  DFMA R28, R28, R72, R28 ;  /* 0x000000481c1c722b */ /* 0x000fe4000000001c */
[----:B0-----:R-:W-:-:S06]  /*2e80*/  DFMA R24, R24, R26, R64 ;  /* 0x0000001a1818722b */ /* 0x001fcc0000000040 */
[----:B------:R-:W-:Y:S02]  /*2e90*/  DMUL R92, R62, R28 ;  /* 0x0000001c3e5c7228 */ /* 0x000fe40000000000 */
[----:B------:R-:W-:-:S06]  /*2ea0*/  DSETP.GT.AND P0, PT, R60, R24, PT ;  /* 0x000000183c00722a */ /* 0x000fcc0003f04000 */
[----:B------:R-:W-:Y:S01]  /*2eb0*/  DFMA R26, -R14, R92, R62 ;  /* 0x0000005c0e1a722b */ /* 0x000fe2000000013e */
[----:B------:R-:W-:Y:S02]  /*2ec0*/  FSEL R72, R24, R60, P0 ;  /* 0x0000003c18487208 */ /* 0x000fe40000000000 */
[----:B------:R-:W-:-:S05]  /*2ed0*/  FSEL R73, R25, R61, P0 ;  /* 0x0000003d19497208 */ /* 0x000fca0000000000 */
        /* <DEDUP_REMOVED lines=11> */
[----:B------:R-:W-:Y:S01]  /*2f90*/  MOV R92, R26 ;  /* 0x0000001a005c7202 */ /* 0x000fe20000000f00 */
[----:B------:R-:W-:-:S07]  /*2fa0*/  IMAD.MOV.U32 R93, RZ, RZ, R27 ;  /* 0x000000ffff5d7224 */ /* 0x000fce00078e001b */
.L_x_198:
[----:B------:R-:W-:Y:S05]  /*2fb0*/  BSYNC.RECONVERGENT B2 ;  /* 0x0000000000027941 */ /* 0x000fea0003800200 */
.L_x_197:
        /* <DEDUP_REMOVED lines=21> */
[----:B------:R-:W-:Y:S01]  /*3110*/  IMAD.MOV.U32 R76, RZ, RZ, R26 ;  /* 0x000000ffff4c7224 */ /* 0x000fe200078e001a */
[----:B------:R-:W-:-:S07]  /*3120*/  MOV R77, R27 ;  /* 0x0000001b004d7202 */ /* 0x000fce0000000f00 */
.L_x_200:
[----:B------:R-:W-:Y:S05]  /*3130*/  BSYNC.RECONVERGENT B2 ;  /* 0x0000000000027941 */ /* 0x000fea0003800200 */
.L_x_199:
[----:B------:R-:W-:Y:S01]  /*3140*/  IMAD.IADD R40, R11, 0x1, -R19 ;  /* 0x000000010b287824 */ /* 0x000fe200078e0a13 */
[----:B------:R-:W-:Y:S01]  /*3150*/  DADD R82, -R64, R74 ;  /* 0x0000000040527229 */ /* 0x000fe2000000014a */
        /* <DEDUP_REMOVED lines=22> */
.L_x_202:
[----:B------:R-:W-:Y:S05]  /*32c0*/  BSYNC.RECONVERGENT B2 ;  /* 0x0000000000027941 */ /* 0x000fea0003800200 */
.L_x_201:
        /* <DEDUP_REMOVED lines=20> */
.L_x_204:
[----:B------:R-:W-:Y:S05]  /*3410*/  BSYNC.RECONVERGENT B2 ;  /* 0x0000000000027941 */ /* 0x000fea0003800200 */
.L_x_203:
        /* <DEDUP_REMOVED lines=21> */
.L_x_206:
[----:B------:R-:W-:Y:S05]  /*3570*/  BSYNC.RECONVERGENT B2 ;  /* 0x0000000000027941 */ /* 0x000fea0003800200 */
.L_x_205:
        /* <DEDUP_REMOVED lines=22> */
.L_x_208:
[----:B------:R-:W-:Y:S05]  /*36e0*/  BSYNC.RECONVERGENT B2 ;  /* 0x0000000000027941 */ /* 0x000fea0003800200 */
.L_x_207:
[----:B------:R-:W-:Y:S01]  /*36f0*/  IADD3 R18, PT, PT, R12, -0x2, RZ ;  /* 0xfffffffe0c127810 */ /* 0x000fe20007ffe0ff */
[----:B------:R-:W-:Y:S01]  /*3700*/  IMAD.MOV.U32 R24, RZ, RZ, 0x1 ;  /* 0x00000001ff187424 */ /* 0x000fe200078e00ff */
[----:B------:R-:W0:Y:S01]  /*3710*/  LDC R73, c[0x0][0x3e0] ;  /* 0x0000f800ff497b82 */ /* 0x000e220000000800 */
[----:B------:R1:W-:Y:S01]  /*3720*/  STG.E.64 desc[UR8][R50.64], R76 ;  /* 0x0000004c32007986 */ /* 0x0003e2000c101b08 */
[----:B------:R-:W-:Y:S01]  /*3730*/  FSETP.GEU.AND P2, PT, |R41|, 6.5827683646048100446e-37, PT ;  /* 0x036000002900780b */ /* 0x000fe20003f4e200 */
[----:B------:R-:W-:Y:S01]  /*3740*/  IMAD.IADD R42, R18, 0x1, -R19 ;  /* 0x00000001122a7824 */ /* 0x000fe200078e0a13 */
[----:B------:R-:W-:Y:S01]  /*3750*/  BSSY.RECONVERGENT B2, `(.L_x_209) ;  /* 0x000001f000027945 */ /* 0x000fe20003800200 */
[----:B------:R1:W-:Y:S04]  /*3760*/  STS.64 [R22], R64 ;  /* 0x0000004016007388 */ /* 0x0003e80000000a00 */
[----:B------:R-:W2:Y:S01]  /*3770*/  I2F.F64 R42, R42 ;  /* 0x0000002a002a7312 */ /* 0x000ea20000201c00 */
[----:B------:R1:W-:Y:S04]  /*3780*/  STS.64 [R22+0x200], R74 ;  /* 0x0002004a16007388 */ /* 0x0003e80000000a00 */
[----:B------:R1:W-:Y:S04]  /*3790*/  STS.64 [R22+0x400], R30 ;  /* 0x0004001e16007388 */ /* 0x0003e80000000a00 */
[----:B------:R1:W-:Y:S04]  /*37a0*/  STG.E.64 desc[UR8][R54.64], R14 ;  /* 0x0000000e36007986 */ /* 0x0003e8000c101b08 */
[----:B------:R1:W-:Y:S01]  /*37b0*/  STS [R21], R19 ;  /* 0x0000001315007388 */ /* 0x0003e20000000800 */
[----:B--2---:R-:W2:Y:S01]  /*37c0*/  MUFU.RCP64H R25, R43 ;  /* 0x0000002b00197308 */ /* 0x004ea20000001800 */
[----:B0-----:R-:W-:-:S02]  /*37d0*/  IMAD.WIDE R92, R73, 0x8, R50 ;  /* 0x00000008495c7825 */ /* 0x001fc400078e0232 */
[----:B------:R1:W-:Y:S02]  /*37e0*/  STS [R21+0x100], R11 ;  /* 0x0001000b15007388 */ /* 0x0003e40000000800 */
[----:B------:R-:W-:Y:S02]  /*37f0*/  IMAD.WIDE R72, R73, 0x8, R54 ;  /* 0x0000000849487825 */ /* 0x000fe400078e0236 */
[----:B------:R1:W-:Y:S01]  /*3800*/  STS [R21+0x200], R18 ;  /* 0x0002001215007388 */ /* 0x0003e20000000800 */
[----:B--2---:R-:W-:-:S08]  /*3810*/  DFMA R26, -R42, R24, 1 ;  /* 0x3ff000002a1a742b */ /* 0x004fd00000000118 */
        /* <DEDUP_REMOVED lines=10> */
[----:B------:R-:W-:Y:S01]  /*38c0*/  MOV R82, R40 ;  /* 0x0000002800527202 */ /* 0x000fe20000000f00 */
[----:B------:R-:W-:Y:S01]  /*38d0*/  IMAD.MOV.U32 R83, RZ, RZ, R41 ;  /* 0x000000ffff537224 */ /* 0x000fe200078e0029 */
[----:B------:R-:W-:Y:S01]  /*38e0*/  MOV R81, R43 ;  /* 0x0000002b00517202 */ /* 0x000fe20000000f00 */
[----:B------:R-:W-:Y:S01]  /*38f0*/  IMAD.MOV.U32 R80, RZ, RZ, R42 ;  /* 0x000000ffff507224 */ /* 0x000fe200078e002a */
[----:B------:R-:W-:-:S07]  /*3900*/  MOV R24, 0x3920 ;  /* 0x0000392000187802 */ /* 0x000fce0000000f00 */
[----:B------:R-:W-:Y:S05]  /*3910*/  CALL.REL.NOINC `($__internal_7_$__cuda_sm20_div_rn_f64_full) ;  /* 0x000000a000e07944 */ /* 0x000fea0003c00000 */
[----:B------:R-:W-:Y:S02]  /*3920*/  IMAD.MOV.U32 R62, RZ, RZ, R26 ;  /* 0x000000ffff3e7224 */ /* 0x000fe400078e001a */
[----:B------:R-:W-:-:S07]  /*3930*/  IMAD.MOV.U32 R63, RZ, RZ, R27 ;  /* 0x000000ffff3f7224 */ /* 0x000fce00078e001b */
.L_x_210:
[----:B------:R-:W-:Y:S05]  /*3940*/  BSYNC.RECONVERGENT B2 ;  /* 0x0000000000027941 */ /* 0x000fea0003800200 */
.L_x_209:
[C---:B------:R-:W-:Y:S01]  /*3950*/  DFMA R76, R62.reuse, R76, 2 ;  /* 0x400000003e4c742b */ /* 0x040fe2000000004c */
[----:B------:R-:W-:Y:S01]  /*3960*/  MOV R24, 0x1 ;  /* 0x0000000100187802 */ /* 0x000fe20000000f00 */
        /* <DEDUP_REMOVED lines=19> */
.L_x_212:
[----:B------:R-:W-:Y:S05]  /*3aa0*/  BSYNC.RECONVERGENT B2 ;  /* 0x0000000000027941 */ /* 0x000fea0003800200 */
.L_x_211:
[----:B------:R-:W-:Y:S01]  /*3ab0*/  IADD3 R80, PT, PT, R18, -R11, RZ ;  /* 0x8000000b12507210 */ /* 0x000fe20007ffe0ff */
[----:B------:R-:W-:Y:S01]  /*3ac0*/  IMAD.MOV.U32 R24, RZ, RZ, 0x1 ;  /* 0x00000001ff187424 */ /* 0x000fe200078e00ff */
[----:B------:R-:W-:Y:S01]  /*3ad0*/  DADD R82, R30, -R74 ;  /* 0x000000001e527229 */ /* 0x000fe2000000084a */
        /* <DEDUP_REMOVED lines=12> */
[----:B------:R-:W-:Y:S01]  /*3ba0*/  IMAD.MOV.U32 R40, RZ, RZ, R26 ;  /* 0x000000ffff287224 */ /* 0x000fe200078e001a */
[----:B------:R-:W-:-:S08]  /*3bb0*/  MOV R41, R27 ;  /* 0x0000001b00297202 */ /* 0x000fd00000000f00 */
[----:B------:R-:W-:-:S05]  /*3bc0*/  FFMA R10, RZ, R81, R25 ;  /* 0x00000051ff0a7223 */ /* 0x000fca0000000019 */
[----:B------:R-:W-:-:S13]  /*3bd0*/  FSETP.GT.AND P0, PT, |R10|, 1.469367938527859385e-39, PT ;  /* 0x001000000a00780b */ /* 0x000fda0003f04200 */
[----:B------:R-:W-:Y:S05]  /*3be0*/  @P0 BRA P2, `(.L_x_214) ;  /* 0x0000000000100947 */ /* 0x000fea0001000000 */
[----:B------:R-:W-:-:S07]  /*3bf0*/  MOV R24, 0x3c10 ;  /* 0x00003c1000187802 */ /* 0x000fce0000000f00 */
[----:B------:R-:W-:Y:S05]  /*3c00*/  CALL.REL.NOINC `($__internal_7_$__cuda_sm20_div_rn_f64_full) ;  /* 0x000000a000247944 */ /* 0x000fea0003c00000 */
[----:B------:R-:W-:Y:S02]  /*3c10*/  IMAD.MOV.U32 R24, RZ, RZ, R26 ;  /* 0x000000ffff187224 */ /* 0x000fe400078e001a */
[----:B------:R-:W-:-:S07]  /*3c20*/  IMAD.MOV.U32 R25, RZ, RZ, R27 ;  /* 0x000000ffff197224 */ /* 0x000fce00078e001b */
.L_x_214:
[----:B------:R-:W-:Y:S05]  /*3c30*/  BSYNC.RECONVERGENT B2 ;  /* 0x0000000000027941 */ /* 0x000fea0003800200 */
.L_x_213:
[----:B------:R-:W0:Y:S01]  /*3c40*/  MUFU.RCP64H R27, R43 ;  /* 0x0000002b001b7308 */ /* 0x000e220000001800 */
[----:B------:R-:W-:Y:S01]  /*3c50*/  HFMA2 R26, -RZ, RZ, 0, 5.9604644775390625e-08 ;  /* 0x00000001ff1a7431 */ /* 0x000fe200000001ff */
        /* <DEDUP_REMOVED lines=19> */
.L_x_216:
[----:B------:R-:W-:Y:S05]  /*3d90*/  BSYNC.RECONVERGENT B2 ;  /* 0x0000000000027941 */ /* 0x000fea0003800200 */
.L_x_215:
        /* <DEDUP_REMOVED lines=20> */
.L_x_218:
[----:B------:R-:W-:Y:S05]  /*3ee0*/  BSYNC.RECONVERGENT B2 ;  /* 0x0000000000027941 */ /* 0x000fea0003800200 */
.L_x_217:
        /* <DEDUP_REMOVED lines=11> */
[----:B------:R-:W-:Y:S01]  /*3fa0*/  IMAD.MOV.U32 R63, RZ, RZ, R31 ;  /* 0x000000ffff3f7224 */ /* 0x000fe200078e001f */
[----:B------:R-:W-:Y:S01]  /*3fb0*/  MOV R64, R74 ;  /* 0x0000004a00407202 */ /* 0x000fe20000000f00 */
[----:B------:R-:W-:-:S02]  /*3fc0*/  IMAD.MOV.U32 R19, RZ, RZ, R11 ;  /* 0x000000ffff137224 */ /* 0x000fc400078e000b */
[----:B------:R-:W-:Y:S02]  /*3fd0*/  IMAD.MOV.U32 R65, RZ, RZ, R75 ;  /* 0x000000ffff417224 */ /* 0x000fe400078e004b */
[----:B0-----:R-:W-:-:S04]  /*3fe0*/  IMAD.WIDE R50, R55, 0x8, R92 ;  /* 0x0000000837327825 */ /* 0x001fc800078e025c */
[----:B------:R-:W-:Y:S01]  /*3ff0*/  IMAD.WIDE R54, R55, 0x8, R72 ;  /* 0x0000000837367825 */ /* 0x000fe200078e0248 */
[----:B----4-:R-:W-:Y:S06]  /*4000*/  BRA `(.L_x_192) ;  /* 0x0000000800ac7947 */ /* 0x010fec0003800000 */
.L_x_194:
[----:B------:R0:W-:Y:S01]  /*4010*/  STS.64 [R22+0x400], R30 ;  /* 0x0004001e16007388 */ /* 0x0001e20000000a00 */
[----:B------:R-:W-:Y:S01]  /*4020*/  IMAD.MOV.U32 R14, RZ, RZ, 0x1 ;  /* 0x00000001ff0e7424 */ /* 0x000fe200078e00ff */
[----:B------:R-:W-:Y:S01]  /*4030*/  MOV R18, R28 ;  /* 0x0000001c00127202 */ /* 0x000fe20000000f00 */
[----:B------:R-:W-:Y:S01]  /*4040*/  IMAD.MOV.U32 R15, RZ, RZ, 0x3 ;  /* 0x00000003ff0f7424 */ /* 0x000fe200078e00ff */
[----:B------:R0:W-:Y:S01]  /*4050*/  STS [R21+0x200], R28 ;  /* 0x0002001c15007388 */ /* 0x0001e20000000800 */
[----:B------:R-:W-:Y:S01]  /*4060*/  IMAD.MOV.U32 R62, RZ, RZ, R30 ;  /* 0x000000ffff3e7224 */ /* 0x000fe200078e001e */
[----:B------:R-:W-:Y:S01]  /*4070*/  MOV R63, R31 ;  /* 0x0000001f003f7202 */ /* 0x000fe20000000f00 */
[----:B------:R-:W-:Y:S06]  /*4080*/  BRA `(.L_x_192) ;  /* 0x00000008008c7947 */ /* 0x000fec0003800000 */
.L_x_193:
[----:B------:R-:W-:Y:S01]  /*4090*/  IMAD.IADD R14, R28, 0x1, -R19 ;  /* 0x000000011c0e7824 */ /* 0x000fe200078e0a13 */
[----:B------:R-:W-:Y:S01]  /*40a0*/  IADD3 R60, PT, PT, -R19, R18, RZ ;  /* 0x00000012133c7210 */ /* 0x000fe20007ffe1ff */
[----:B------:R-:W-:Y:S01]  /*40b0*/  IMAD.MOV.U32 R24, RZ, RZ, 0x1 ;  /* 0x00000001ff187424 */ /* 0x000fe200078e00ff */
[----:B------:R-:W-:Y:S01]  /*40c0*/  STS.64 [R22], R64 ;  /* 0x0000004016007388 */ /* 0x000fe20000000a00 */
[----:B------:R-:W-:Y:S02]  /*40d0*/  BSSY.RECONVERGENT B2, `(.L_x_219) ;  /* 0x000001e000027945 */ /* 0x000fe40003800200 */
[----:B------:R-:W0:Y:S01]  /*40e0*/  I2F.F64 R14, R14 ;  /* 0x0000000e000e7312 */ /* 0x000e220000201c00 */
[----:B------:R-:W-:Y:S04]  /*40f0*/  STS.64 [R22+0x200], R62 ;  /* 0x0002003e16007388 */ /* 0x000fe80000000a00 */
[----:B------:R-:W-:Y:S03]  /*4100*/  STS.64 [R22+0x400], R30 ;  /* 0x0004001e16007388 */ /* 0x000fe60000000a00 */
[----:B------:R-:W1:Y:S01]  /*4110*/  I2F.F64 R60, R60 ;  /* 0x0000003c003c7312 */ /* 0x000e620000201c00 */
[----:B------:R-:W-:Y:S04]  /*4120*/  STS [R21], R19 ;  /* 0x0000001315007388 */ /* 0x000fe80000000800 */
[----:B------:R-:W-:Y:S03]  /*4130*/  STS [R21+0x200], R28 ;  /* 0x0002001c15007388 */ /* 0x000fe60000000800 */
[----:B0-----:R-:W0:Y:S01]  /*4140*/  MUFU.RCP64H R25, R15 ;  /* 0x0000000f00197308 */ /* 0x001e220000001800 */
[----:B------:R2:W-:Y:S01]  /*4150*/  STS [R21+0x100], R18 ;  /* 0x0001001215007388 */ /* 0x0005e20000000800 */
[----:B-1----:R-:W-:Y:S01]  /*4160*/  FSETP.GEU.AND P2, PT, |R61|, 6.5827683646048100446e-37, PT ;  /* 0x036000003d00780b */ /* 0x002fe20003f4e200 */
[----:B--2---:R-:W-:Y:S01]  /*4170*/  IMAD.MOV.U32 R18, RZ, RZ, R28 ;  /* 0x000000ffff127224 */ /* 0x004fe200078e001c */
        /* <DEDUP_REMOVED lines=19> */
.L_x_220:
[----:B------:R-:W-:Y:S05]  /*42b0*/  BSYNC.RECONVERGENT B2 ;  /* 0x0000000000027941 */ /* 0x000fea0003800200 */
.L_x_219:
        /* <DEDUP_REMOVED lines=21> */
.L_x_222:
[----:B------:R-:W-:Y:S05]  /*4410*/  BSYNC.RECONVERGENT B2 ;  /* 0x0000000000027941 */ /* 0x000fea0003800200 */
.L_x_221:
[----:B------:R-:W-:Y:S01]  /*4420*/  IMAD.IADD R80, R18, 0x1, -R11 ;  /* 0x0000000112507824 */ /* 0x000fe200078e0a0b */
[----:B------:R-:W-:Y:S01]  /*4430*/  MOV R24, 0x1 ;  /* 0x0000000100187802 */ /* 0x000fe20000000f00 */
[----:B------:R-:W-:Y:S01]  /*4440*/  DADD R82, R30, -R62 ;  /* 0x000000001e527229 */ /* 0x000fe2000000083e */
[----:B------:R-:W-:Y:S01]  /*4450*/  BSSY.RECONVERGENT B2, `(.L_x_223) ;  /* 0x0000015000027945 */ /* 0x000fe20003800200 */
[----:B------:R-:W-:Y:S02]  /*4460*/  IMAD.MOV.U32 R40, RZ, RZ, R26 ;  /* 0x000000ffff287224 */ /* 0x000fe400078e001a */
[----:B------:R-:W0:Y:S01]  /*4470*/  I2F.F64 R80, R80 ;  /* 0x0000005000507312 */ /* 0x000e220000201c00 */
[----:B------:R-:W-:-:S05]  /*4480*/  IMAD.MOV.U32 R41, RZ, RZ, R27 ;  /* 0x000000ffff297224 */ /* 0x000fca00078e001b */
[----:B------:R-:W-:Y:S02]  /*4490*/  FSETP.GEU.AND P2, PT, |R83|, 6.5827683646048100446e-37, PT ;  /* 0x036000005300780b */ /* 0x000fe40003f4e200 */
        /* <DEDUP_REMOVED lines=13> */
[----:B------:R-:W-:Y:S05]  /*4570*/  CALL.REL.NOINC `($__internal_7_$__cuda_sm20_div_rn_f64_full) ;  /* 0x0000009400c87944 */ /* 0x000fea0003c00000 */
[----:B------:R-:W-:Y:S01]  /*4580*/  MOV R76, R26 ;  /* 0x0000001a004c7202 */ /* 0x000fe20000000f00 */
[----:B------:R-:W-:-:S07]  /*4590*/  IMAD.MOV.U32 R77, RZ, RZ, R27 ;  /* 0x000000ffff4d7224 */ /* 0x000fce00078e001b */
.L_x_224:
[----:B------:R-:W-:Y:S05]  /*45a0*/  BSYNC.RECONVERGENT B2 ;  /* 0x0000000000027941 */ /* 0x000fea0003800200 */
.L_x_223:
[----:B------:R-:W0:Y:S01]  /*45b0*/  MUFU.RCP64H R25, R61 ;  /* 0x0000003d00197308 */ /* 0x000e220000001800 */
[----:B------:R-:W-:Y:S01]  /*45c0*/  IMAD.MOV.U32 R24, RZ, RZ, 0x1 ;  /* 0x00000001ff187424 */ /* 0x000fe200078e00ff */
[----:B------:R-:W-:Y:S01]  /*45d0*/  DADD R82, -R64, R62 ;  /* 0x0000000040527229 */ /* 0x000fe2000000013e */
        /* <DEDUP_REMOVED lines=17> */
.L_x_226:
[----:B------:R-:W-:Y:S05]  /*46f0*/  BSYNC.RECONVERGENT B2 ;  /* 0x0000000000027941 */ /* 0x000fea0003800200 */
.L_x_225:
        /* <DEDUP_REMOVED lines=21> */
.L_x_228:
[----:B------:R-:W-:Y:S05]  /*4850*/  BSYNC.RECONVERGENT B2 ;  /* 0x0000000000027941 */ /* 0x000fea0003800200 */
.L_x_227:
        /* <DEDUP_REMOVED lines=20> */
.L_x_230:
[----:B------:R-:W-:Y:S05]  /*49a0*/  BSYNC.RECONVERGENT B2 ;  /* 0x0000000000027941 */ /* 0x000fea0003800200 */
.L_x_229:
        /* <DEDUP_REMOVED lines=12> */
[----:B------:R-:W-:Y:S01]  /*4a70*/  IMAD.MOV.U32 R64, RZ, RZ, R74 ;  /* 0x000000ffff407224 */ /* 0x000fe200078e004a */
[----:B------:R-:W-:Y:S01]  /*4a80*/  MOV R65, R75 ;  /* 0x0000004b00417202 */ /* 0x000fe20000000f00 */
[----:B0-----:R-:W-:-:S04]  /*4a90*/  IMAD.WIDE R50, R15, 0x8, R50 ;  /* 0x000000080f327825 */ /* 0x001fc800078e0232 */
[----:B-1----:R-:W-:-:S04]  /*4aa0*/  IMAD.WIDE R54, R15, 0x8, R54 ;  /* 0x000000080f367825 */ /* 0x002fc800078e0236 */
[----:B------:R-:W-:-:S07]  /*4ab0*/  IMAD.MOV.U32 R15, RZ, RZ, R0 ;  /* 0x000000ffff0f7224 */ /* 0x000fce00078e0000 */
.L_x_192:
[----:B------:R-:W-:Y:S05]  /*4ac0*/  BSYNC.RECONVERGENT B1 ;  /* 0x0000000000017941 */ /* 0x000fea0003800200 */
.L_x_191:
[----:B-12---:R-:W-:Y:S02]  /*4ad0*/  IMAD.U32 R25, RZ, RZ, UR6 ;  /* 0x00000006ff197e24 */ /* 0x006fe4000f8e00ff */
[----:B------:R-:W-:Y:S02]  /*4ae0*/  VIADD R12, R12, 0x1 ;  /* 0x000000010c0c7836 */ /* 0x000fe40000000000 */
[----:B------:R-:W-:Y:S01]  /*4af0*/  IMAD.WIDE R70, R25, 0x8, R70 ;  /* 0x0000000819467825 */ /* 0x000fe200078e0246 */
[----:B------:R-:W-:Y:S06]  /*4b00*/  @P1 BRA `(.L_x_231) ;  /* 0xffffffbc005c1947 */ /* 0x000fec000383ffff */
.L_x_150:
[C---:B-----5:R-:W-:Y:S01]  /*4b10*/  DSETP.GE.AND P0, PT, R32.reuse, R34, PT ;  /* 0x000000222000722a */ /* 0x060fe20003f06000 */
[----:B------:R-:W-:Y:S01]  /*4b20*/  BSSY.RECONVERGENT B1, `(.L_x_232) ;  /* 0x000021c000017945 */ /* 0x000fe20003800200 */
[----:B------:R-:W-:Y:S01]  /*4b30*/  IMAD.MOV.U32 R13, RZ, RZ, R9 ;  /* 0x000000ffff0d7224 */ /* 0x000fe200078e0009 */
[----:B------:R-:W-:Y:S01]  /*4b40*/  MOV R12, R8 ;  /* 0x00000008000c7202 */ /* 0x000fe20000000f00 */
[----:B------:R-:W-:Y:S01]  /*4b50*/  IMAD.MOV.U32 R9, RZ, RZ, R17 ;  /* 0x000000ffff097224 */ /* 0x000fe200078e0011 */
[----:B------:R-:W-:Y:S01]  /*4b60*/  MOV R70, R66 ;  /* 0x0000004200467202 */ /* 0x000fe20000000f00 */
[----:B------:R-:W-:Y:S01]  /*4b70*/  DSETP.LTU.OR P0, PT, R32, R30, !P0 ;  /* 0x0000001e2000722a */ /* 0x000fe20004709400 */
[----:B------:R-:W-:-:S13]  /*4b80*/  IMAD.MOV.U32 R71, RZ, RZ, R67 ;  /* 0x000000ffff477224 */ /* 0x000fda00078e0043 */
[----:B------:R-:W-:Y:S05]  /*4b90*/  @P0 BRA `(.L_x_233) ;  /* 0x0000002000500947 */ /* 0x000fea0003800000 */
[----:B------:R-:W1:Y:S01]  /*4ba0*/  LDC R27, c[0x0][0x3d8] ;  /* 0x0000f600ff1b7b82 */ /* 0x000e620000000800 */
[----:B------:R-:W-:Y:S02]  /*4bb0*/  LOP3.LUT P0, RZ, R6, 0xff, RZ, 0xc0, !PT ;  /* 0x000000ff06ff7812 */ /* 0x000fe4000780c0ff */
[----:B------:R-:W-:Y:S01]  /*4bc0*/  IADD3 R0, PT, PT, R90, 0x1, RZ ;  /* 0x000000015a007810 */ /* 0x000fe20007ffe0ff */
[----:B-1----:R-:W-:-:S05]  /*4bd0*/  VIADD R27, R27, 0xfffffffe ;  /* 0xfffffffe1b1b7836 */ /* 0x002fca0000000000 */
[----:B------:R1:W-:Y:S04]  /*4be0*/  STG.E desc[UR8][R44.64], R27 ;  /* 0x0000001b2c007986 */ /* 0x0003e8000c101908 */
        /* <DEDUP_REMOVED lines=13> */
[----:B------:R-:W-:-:S12]  /*4cc0*/  IMAD.MOV.U32 R6, RZ, RZ, 0x1 ;  /* 0x00000001ff067424 */ /* 0x000fd800078e00ff */
[----:B------:R2:W-:Y:S01]  /*4cd0*/  @!P0 STS.64 [R23+0x200], R32 ;  /* 0x0002002017008388 */ /* 0x0005e20000000a00 */
[----:B------:R-:W-:Y:S01]  /*4ce0*/  @!P0 IMAD.MOV.U32 R16, RZ, RZ, R27 ;  /* 0x000000ffff108224 */ /* 0x000fe200078e001b */
[----:B------:R-:W-:Y:S01]  /*4cf0*/  @!P0 MOV R68, R32 ;  /* 0x0000002000448202 */ /* 0x000fe20000000f00 */
[----:B------:R-:W-:Y:S01]  /*4d00*/  @!P0 IMAD.MOV.U32 R69, RZ, RZ, R33 ;  /* 0x000000ffff458224 */ /* 0x000fe200078e0021 */
[----:B------:R2:W-:Y:S01]  /*4d10*/  @!P0 STS [R8+0x100], R27 ;  /* 0x0001001b08008388 */ /* 0x0005e20000000800 */
[----:B------:R-:W-:Y:S01]  /*4d20*/  @!P0 IMAD.MOV.U32 R90, RZ, RZ, 0x2 ;  /* 0x00000002ff5a8424 */ /* 0x000fe200078e00ff */
[----:B------:R-:W-:Y:S01]  /*4d30*/  @!P0 MOV R9, R17 ;  /* 0x0000001100098202 */ /* 0x000fe20000000f00 */
[----:B------:R-:W-:Y:S02]  /*4d40*/  @!P0 IMAD.MOV.U32 R70, RZ, RZ, R66 ;  /* 0x000000ffff468224 */ /* 0x000fe400078e0042 */
[----:B------:R-:W-:Y:S01]  /*4d50*/  @!P0 IMAD.MOV.U32 R71, RZ, RZ, R67 ;  /* 0x000000ffff478224 */ /* 0x000fe200078e0043 */
[----:B------:R-:W-:Y:S06]  /*4d60*/  @!P0 BRA `(.L_x_233) ;  /* 0x0000001c00dc8947 */ /* 0x000fec0003800000 */
[----:B------:R-:W-:Y:S01]  /*4d70*/  IADD3 R80, PT, PT, R16, -R17, RZ ;  /* 0x8000001110507210 */ /* 0x000fe20007ffe0ff */
[----:B--2---:R-:W-:Y:S01]  /*4d80*/  IMAD.MOV.U32 R8, RZ, RZ, 0x1 ;  /* 0x00000001ff087424 */ /* 0x004fe200078e00ff */
[----:B------:R-:W-:Y:S01]  /*4d90*/  DADD R82, R68, -R66 ;  /* 0x0000000044527229 */ /* 0x000fe20000000842 */
[----:B------:R-:W-:Y:S03]  /*4da0*/  BSSY.RECONVERGENT B2, `(.L_x_236) ;  /* 0x0000011000027945 */ /* 0x000fe60003800200 */
[----:B------:R-:W1:Y:S06]  /*4db0*/  I2F.F64 R80, R80 ;  /* 0x0000005000507312 */ /* 0x000e6c0000201c00 */
[----:B------:R-:W-:-:S02]  /*4dc0*/  FSETP.GEU.AND P1, PT, |R83|, 6.5827683646048100446e-37, PT ;  /* 0x036000005300780b */ /* 0x000fc40003f2e200 */
        /* <DEDUP_REMOVED lines=13> */
[----:B0--3--:R-:W-:Y:S05]  /*4ea0*/  CALL.REL.NOINC `($__internal_7_$__cuda_sm20_div_rn_f64_full) ;  /* 0x0000008c007c7944 */ /* 0x009fea0003c00000 */
.L_x_237:
[----:B------:R-:W-:Y:S05]  /*4eb0*/  BSYNC.RECONVERGENT B2 ;  /* 0x0000000000027941 */ /* 0x000fea0003800200 */
.L_x_236:
[--C-:B------:R-:W-:Y:S01]  /*4ec0*/  IMAD.IADD R8, R17, 0x1, -R7.reuse ;  /* 0x0000000111087824 */ /* 0x100fe200078e0a07 */
[----:B------:R-:W-:Y:S01]  /*4ed0*/  MOV R10, 0x1 ;  /* 0x00000001000a7802 */ /* 0x000fe20000000f00 */
[----:B------:R-:W-:Y:S01]  /*4ee0*/  IMAD.IADD R6, R16, 0x1, -R7 ;  /* 0x0000000110067824 */ /* 0x000fe200078e0a07 */
[----:B------:R-:W-:Y:S01]  /*4ef0*/  BSSY.RECONVERGENT B2, `(.L_x_238) ;  /* 0x000001f000027945 */ /* 0x000fe20003800200 */
[----:B------:R-:W-:Y:S02]  /*4f00*/  IMAD.IADD R74, R7, 0x1, -R16 ;  /* 0x00000001074a7824 */ /* 0x000fe400078e0a10 */
[----:B------:R-:W1:Y:S08]  /*4f10*/  I2F.F64 R8, R8 ;  /* 0x0000000800087312 */ /* 0x000e700000201c00 */
[----:B------:R-:W2:Y:S08]  /*4f20*/  I2F.F64 R6, R6 ;  /* 0x0000000600067312 */ /* 0x000eb00000201c00 */
[----:B-1----:R-:W1:Y:S01]  /*4f30*/  MUFU.RCP64H R11, R9 ;  /* 0x00000009000b7308 */ /* 0x002e620000001800 */
[----:B--2---:R-:W-:Y:S01]  /*4f40*/  FSETP.GEU.AND P1, PT, |R7|, 6.5827683646048100446e-37, PT ;  /* 0x036000000700780b */ /* 0x004fe20003f2e200 */
[----:B-1----:R-:W-:-:S08]  /*4f50*/  DFMA R24, -R8, R10, 1 ;  /* 0x3ff000000818742b */ /* 0x002fd0000000010a */
[----:B------:R-:W-:-:S08]  /*4f60*/  DFMA R24, R24, R24, R24 ;  /* 0x000000181818722b */ /* 0x000fd00000000018 */
[----:B------:R-:W-:Y:S01]  /*4f70*/  DFMA R24, R10, R24, R10 ;  /* 0x000000180a18722b */ /* 0x000fe2000000000a */
[----:B------:R-:W1:Y:S07]  /*4f80*/  I2F.F64 R10, R74 ;  /* 0x0000004a000a7312 */ /* 0x000e6e0000201c00 */
[----:B0--3--:R-:W-:-:S08]  /*4f90*/  DFMA R28, -R8, R24, 1 ;  /* 0x3ff00000081c742b */ /* 0x009fd00000000118 */
[----:B------:R-:W-:Y:S02]  /*4fa0*/  DFMA R28, R24, R28, R24 ;  /* 0x0000001c181c722b */ /* 0x000fe40000000018 */
[----:B-1----:R-:W-:-:S06]  /*4fb0*/  DFMA R10, R10, R26, R68 ;  /* 0x0000001a0a0a722b */ /* 0x002fcc0000000044 */
        /* <DEDUP_REMOVED lines=18> */
.L_x_239:
[----:B------:R-:W-:Y:S05]  /*50e0*/  BSYNC.RECONVERGENT B2 ;  /* 0x0000000000027941 */ /* 0x000fea0003800200 */
.L_x_238:
        /* <DEDUP_REMOVED lines=23> */
.L_x_241:
[----:B------:R-:W-:Y:S05]  /*5260*/  BSYNC.RECONVERGENT B2 ;  /* 0x0000000000027941 */ /* 0x000fea0003800200 */
.L_x_240:
[----:B------:R-:W-:Y:S02]  /*5270*/  IMAD.IADD R4, R17, 0x1, -R16 ;  /* 0x0000000111047824 */ /* 0x000fe400078e0a10 */
[----:B------:R-:W-:Y:S01]  /*5280*/  HFMA2 R2, -RZ, RZ, 0, 5.9604644775390625e-08 ;  /* 0x00000001ff027431 */ /* 0x000fe200000001ff */
[----:B------:R-:W-:Y:S01]  /*5290*/  DADD R82, -R68, R66 ;  /* 0x0000000044527229 */ /* 0x000fe20000000142 */
        /* <DEDUP_REMOVED lines=21> */
.L_x_243:
[----:B------:R-:W-:Y:S05]  /*53f0*/  BSYNC.RECONVERGENT B2 ;  /* 0x0000000000027941 */ /* 0x000fea0003800200 */
.L_x_242:
        /* <DEDUP_REMOVED lines=20> */
.L_x_245:
[----:B------:R-:W-:Y:S05]  /*5540*/  BSYNC.RECONVERGENT B2 ;  /* 0x0000000000027941 */ /* 0x000fea0003800200 */
.L_x_244:
        /* <DEDUP_REMOVED lines=21> */
.L_x_247:
[----:B------:R-:W-:Y:S05]  /*56a0*/  BSYNC.RECONVERGENT B2 ;  /* 0x0000000000027941 */ /* 0x000fea0003800200 */
.L_x_246:
[----:B------:R-:W0:Y:S01]  /*56b0*/  MUFU.RCP64H R7, R11 ;  /* 0x0000000b00077308 */ /* 0x000e220000001800 */
[----:B------:R-:W-:Y:S01]  /*56c0*/  IMAD.MOV.U32 R6, RZ, RZ, 0x1 ;  /* 0x00000001ff067424 */ /* 0x000fe200078e00ff */
        /* <DEDUP_REMOVED lines=20> */
.L_x_249:
[----:B------:R-:W-:Y:S05]  /*5810*/  BSYNC.RECONVERGENT B2 ;  /* 0x0000000000027941 */ /* 0x000fea0003800200 */
.L_x_248:
[----:B------:R-:W0:Y:S01]  /*5820*/  LDC R9, c[0x0][0x3d8] ;  /* 0x0000f600ff097b82 */ /* 0x000e220000000800 */
[----:B------:R-:W-:Y:S01]  /*5830*/  HFMA2 R10, -RZ, RZ, 0, 5.9604644775390625e-08 ;  /* 0x00000001ff0a7431 */ /* 0x000fe200000001ff */
[----:B------:R-:W1:Y:S01]  /*5840*/  S2R R8, SR_TID.X ;  /* 0x0000000000087919 */ /* 0x000e620000002100 */
[----:B------:R-:W-:Y:S01]  /*5850*/  UMOV UR4, 0x400 ;  /* 0x0000040000047882 */ /* 0x000fe20000000000 */
[----:B------:R-:W-:Y:S01]  /*5860*/  FSETP.GEU.AND P1, PT, |R5|, 6.5827683646048100446e-37, PT ;  /* 0x036000000500780b */ /* 0x000fe20003f2e200 */
[----:B------:R-:W-:Y:S01]  /*5870*/  UIADD3 UR4, UPT, UPT, UR4, 0xc00, URZ ;  /* 0x00000c0004047890 */ /* 0x000fe2000fffe0ff */
[----:B------:R2:W-:Y:S01]  /*5880*/  STS.64 [R23], R68 ;  /* 0x0000004417007388 */ /* 0x0005e20000000a00 */
[----:B------:R-:W-:Y:S01]  /*5890*/  BSSY.RECONVERGENT B2, `(.L_x_250) ;  /* 0x0000025000027945 */ /* 0x000fe20003800200 */
[----:B------:R-:W3:Y:S02]  /*58a0*/  S2UR UR5, SR_CgaCtaId ;  /* 0x00000000000579c3 */ /* 0x000ee40000008800 */
[----:B------:R2:W-:Y:S04]  /*58b0*/  STS.64 [R23+0x200], R66 ;  /* 0x0002004217007388 */ /* 0x0005e80000000a00 */
[----:B------:R2:W-:Y:S02]  /*58c0*/  STS.64 [R23+0x400], R32 ;  /* 0x0004002017007388 */ /* 0x0005e40000000a00 */
[----:B------:R-:W4:Y:S02]  /*58d0*/  LDC R27, c[0x0][0x3e0] ;  /* 0x0000f800ff1b7b82 */ /* 0x000f240000000800 */
[----:B------:R2:W-:Y:S04]  /*58e0*/  STG.E.64 desc[UR8][R48.64], R74 ;  /* 0x0000004a30007986 */ /* 0x0005e8000c101b08 */
[----:B------:R2:W-:Y:S01]  /*58f0*/  STG.E.64 desc[UR8][R52.64], R70 ;  /* 0x0000004634007986 */ /* 0x0005e2000c101b08 */
[----:B0-----:R-:W-:-:S04]  /*5900*/  VIADD R9, R9, 0xfffffffe ;  /* 0xfffffffe09097836 */ /* 0x001fc80000000000 */
[----:B------:R-:W-:Y:S01]  /*5910*/  IMAD.IADD R6, R9, 0x1, -R16 ;  /* 0x0000000109067824 */ /* 0x000fe200078e0a10 */
[----:B---3--:R-:W-:-:S05]  /*5920*/  ULEA UR4, UR5, UR4, 0x18 ;  /* 0x0000000405047291 */ /* 0x008fca000f8ec0ff */
[----:B------:R-:W0:Y:S01]  /*5930*/  I2F.F64 R6, R6 ;  /* 0x0000000600067312 */ /* 0x000e220000201c00 */
[----:B-1----:R-:W-:Y:S01]  /*5940*/  LEA R26, R8, UR4, 0x2 ;  /* 0x00000004081a7c11 */ /* 0x002fe2000f8e10ff */
[----:B----4-:R-:W-:-:S04]  /*5950*/  IMAD.WIDE R72, R27, 0x8, R48 ;  /* 0x000000081b487825 */ /* 0x010fc800078e0230 */
[----:B------:R2:W-:Y:S04]  /*5960*/  STS [R26], R16 ;  /* 0x000000101a007388 */ /* 0x0005e80000000800 */
[----:B------:R2:W-:Y:S01]  /*5970*/  STS [R26+0x100], R17 ;  /* 0x000100111a007388 */ /* 0x0005e20000000800 */
[----:B0-----:R-:W0:Y:S03]  /*5980*/  MUFU.RCP64H R11, R7 ;  /* 0x00000007000b7308 */ /* 0x001e260000001800 */
[----:B------:R2:W-:Y:S01]  /*5990*/  STS [R26+0x200], R9 ;  /* 0x000200091a007388 */ /* 0x0005e20000000800 */
        /* <DEDUP_REMOVED lines=8> */
[----:B------:R-:W-:-:S09]  /*5a20*/  IMAD.WIDE R10, R27, 0x8, R52 ;  /* 0x000000081b0a7825 */ /* 0x000fd200078e0234 */
[----:B------:R-:W-:-:S05]  /*5a30*/  FFMA R8, RZ, R7, R13 ;  /* 0x00000007ff087223 */ /* 0x000fca000000000d */
[----:B------:R-:W-:-:S13]  /*5a40*/  FSETP.GT.AND P0, PT, |R8|, 1.469367938527859385e-39, PT ;  /* 0x001000000800780b */ /* 0x000fda0003f04200 */
[----:B--2---:R-:W-:Y:S05]  /*5a50*/  @P0 BRA P1, `(.L_x_251) ;  /* 0x0000000000200947 */ /* 0x004fea0000800000 */
        /* <DEDUP_REMOVED lines=8> */
.L_x_251:
[----:B------:R-:W-:Y:S05]  /*5ae0*/  BSYNC.RECONVERGENT B2 ;  /* 0x0000000000027941 */ /* 0x000fea0003800200 */
.L_x_250:
[C---:B------:R-:W-:Y:S01]  /*5af0*/  DFMA R74, R12.reuse, R74, 2 ;  /* 0x400000000c4a742b */ /* 0x040fe2000000004a */
        /* <DEDUP_REMOVED lines=20> */
.L_x_253:
[----:B------:R-:W-:Y:S05]  /*5c40*/  BSYNC.RECONVERGENT B2 ;  /* 0x0000000000027941 */ /* 0x000fea0003800200 */
.L_x_252:
        /* <DEDUP_REMOVED lines=17> */
[----:B------:R-:W-:Y:S02]  /*5d60*/  FSETP.GT.AND P0, PT, |R4|, 1.469367938527859385e-39, PT ;  /* 0x001000000400780b */ /* 0x000fe40003f04200 */
[----:B------:R-:W-:-:S11]  /*5d70*/  MOV R4, R26 ;  /* 0x0000001a00047202 */ /* 0x000fd60000000f00 */
[----:B------:R-:W-:Y:S05]  /*5d80*/  @P0 BRA P1, `(.L_x_255) ;  /* 0x0000000000100947 */ /* 0x000fea0000800000 */
[----:B------:R-:W-:-:S07]  /*5d90*/  MOV R24, 0x5db0 ;  /* 0x00005db000187802 */ /* 0x000fce0000000f00 */
[----:B------:R-:W-:Y:S05]  /*5da0*/  CALL.REL.NOINC `($__internal_7_$__cuda_sm20_div_rn_f64_full) ;  /* 0x0000007c00bc7944 */ /* 0x000fea0003c00000 */
[----:B------:R-:W-:Y:S01]  /*5db0*/  IMAD.MOV.U32 R24, RZ, RZ, R26 ;  /* 0x000000ffff187224 */ /* 0x000fe200078e001a */
[----:B------:R-:W-:-:S07]  /*5dc0*/  MOV R25, R27 ;  /* 0x0000001b00197202 */ /* 0x000fce0000000f00 */
.L_x_255:
[----:B------:R-:W-:Y:S05]  /*5dd0*/  BSYNC.RECONVERGENT B2 ;  /* 0x0000000000027941 */ /* 0x000fea0003800200 */
.L_x_254:
        /* <DEDUP_REMOVED lines=21> */
.L_x_257:
[----:B------:R-:W-:Y:S05]  /*5f30*/  BSYNC.RECONVERGENT B2 ;  /* 0x0000000000027941 */ /* 0x000fea0003800200 */
.L_x_256:
        /* <DEDUP_REMOVED lines=20> */
.L_x_259:
[----:B------:R-:W-:Y:S05]  /*6080*/  BSYNC.RECONVERGENT B2 ;  /* 0x0000000000027941 */ /* 0x000fea0003800200 */
.L_x_258:
[----:B------:R-:W0:Y:S01]  /*6090*/  LDCU UR4, c[0x0][0x3e0] ;  /* 0x00007c00ff0477ac */ /* 0x000e220008000800 */
[----:B------:R4:W-:Y:S01]  /*60a0*/  STG.E.64 desc[UR8][R72.64], R4 ;  /* 0x0000000448007986 */ /* 0x0009e2000c101b08 */
[----:B------:R-:W-:Y:S01]  /*60b0*/  MOV R2, R68 ;  /* 0x0000004400027202 */ /* 0x000fe20000000f00 */
[----:B------:R-:W-:Y:S01]  /*60c0*/  IMAD.MOV.U32 R3, RZ, RZ, R69 ;  /* 0x000000ffff037224 */ /* 0x000fe200078e0045 */
[----:B------:R-:W-:Y:S01]  /*60d0*/  MOV R90, R0 ;  /* 0x00000000005a7202 */ /* 0x000fe20000000f00 */
[----:B------:R4:W-:Y:S01]  /*60e0*/  STG.E.64 desc[UR8][R10.64], R26 ;  /* 0x0000001a0a007986 */ /* 0x0009e2000c101b08 */
        /* <DEDUP_REMOVED lines=8> */
[----:B------:R-:W-:Y:S02]  /*6170*/  IMAD.MOV.U32 R69, RZ, RZ, R67 ;  /* 0x000000ffff457224 */ /* 0x000fe400078e0043 */
[----:B0-----:R-:W-:-:S04]  /*6180*/  IMAD.U32 R25, RZ, RZ, UR4 ;  /* 0x00000004ff197e24 */ /* 0x001fc8000f8e00ff */
[----:B------:R-:W-:-:S04]  /*6190*/  IMAD.WIDE R48, R25, 0x8, R72 ;  /* 0x0000000819307825 */ /* 0x000fc800078e0248 */
[----:B------:R-:W-:Y:S01]  /*61a0*/  IMAD.WIDE R52, R25, 0x8, R10 ;  /* 0x0000000819347825 */ /* 0x000fe200078e020a */
[----:B----4-:R-:W-:Y:S06]  /*61b0*/  BRA `(.L_x_233) ;  /* 0x0000000800c87947 */ /* 0x010fec0003800000 */
.L_x_235:
        /* <DEDUP_REMOVED lines=8> */
.L_x_234:
[----:B------:R-:W-:Y:S01]  /*6240*/  IADD3 R2, PT, PT, R27, -R16, RZ ;  /* 0x800000101b027210 */ /* 0x000fe20007ffe0ff */
[----:B------:R-:W-:Y:S01]  /*6250*/  IMAD.MOV.U32 R6, RZ, RZ, 0x1 ;  /* 0x00000001ff067424 */ /* 0x000fe200078e00ff */
[----:B------:R-:W1:Y:S01]  /*6260*/  S2R R24, SR_TID.X ;  /* 0x0000000000187919 */ /* 0x000e620000002100 */
[----:B------:R-:W2:Y:S01]  /*6270*/  S2UR UR5, SR_CgaCtaId ;  /* 0x00000000000579c3 */ /* 0x000ea20000008800 */
[----:B------:R-:W-:Y:S01]  /*6280*/  UMOV UR4, 0x400 ;  /* 0x0000040000047882 */ /* 0x000fe20000000000 */
[----:B------:R-:W-:Y:S01]  /*6290*/  BSSY.RECONVERGENT B2, `(.L_x_260) ;  /* 0x0000023000027945 */ /* 0x000fe20003800200 */
[----:B------:R-:W4:Y:S01]  /*62a0*/  I2F.F64 R2, R2 ;  /* 0x0000000200027312 */ /* 0x000f220000201c00 */
[----:B------:R-:W-:Y:S01]  /*62b0*/  UIADD3 UR4, UPT, UPT, UR4, 0xc00, URZ ;  /* 0x00000c0004047890 */ /* 0x000fe2000fffe0ff */
[----:B------:R0:W-:Y:S04]  /*62c0*/  STS.64 [R23], R68 ;  /* 0x0000004417007388 */ /* 0x0001e80000000a00 */
[----:B------:R0:W-:Y:S04]  /*62d0*/  STS.64 [R23+0x200], R66 ;  /* 0x0002004217007388 */ /* 0x0001e80000000a00 */
[----:B------:R0:W-:Y:S01]  /*62e0*/  STS.64 [R23+0x400], R32 ;  /* 0x0004002017007388 */ /* 0x0001e20000000a00 */
[----:B----4-:R-:W4:Y:S01]  /*62f0*/  MUFU.RCP64H R7, R3 ;  /* 0x0000000300077308 */ /* 0x010f220000001800 */
[----:B--2---:R-:W-:-:S06]  /*6300*/  ULEA UR4, UR5, UR4, 0x18 ;  /* 0x0000000405047291 */ /* 0x004fcc000f8ec0ff */
[----:B-1----:R-:W-:Y:S01]  /*6310*/  LEA R24, R24, UR4, 0x2 ;  /* 0x0000000418187c11 */ /* 0x002fe2000f8e10ff */
[----:B----4-:R-:W-:-:S04]  /*6320*/  DFMA R8, -R2, R6, 1 ;  /* 0x3ff000000208742b */ /* 0x010fc80000000106 */
[----:B------:R0:W-:Y:S04]  /*6330*/  STS [R24], R16 ;  /* 0x0000001018007388 */ /* 0x0001e80000000800 */
[----:B------:R0:W-:Y:S01]  /*6340*/  STS [R24+0x100], R17 ;  /* 0x0001001118007388 */ /* 0x0001e20000000800 */
[----:B------:R-:W-:-:S03]  /*6350*/  DFMA R8, R8, R8, R8 ;  /* 0x000000080808722b */ /* 0x000fc60000000008 */
[----:B------:R0:W-:Y:S05]  /*6360*/  STS [R24+0x200], R27 ;  /* 0x0002001b18007388 */ /* 0x0001ea0000000800 */
[----:B------:R-:W-:Y:S01]  /*6370*/  DFMA R8, R6, R8, R6 ;  /* 0x000000080608722b */ /* 0x000fe20000000006 */
[----:B------:R-:W-:-:S07]  /*6380*/  IMAD.IADD R6, R17, 0x1, -R16 ;  /* 0x0000000111067824 */ /* 0x000fce00078e0a10 */
[----:B------:R-:W-:Y:S01]  /*6390*/  DFMA R10, -R2, R8, 1 ;  /* 0x3ff00000020a742b */ /* 0x000fe20000000108 */
[----:B------:R-:W1:Y:S07]  /*63a0*/  I2F.F64 R6, R6 ;  /* 0x0000000600067312 */ /* 0x000e6e0000201c00 */
[----:B------:R-:W-:-:S08]  /*63b0*/  DFMA R10, R8, R10, R8 ;  /* 0x0000000a080a722b */ /* 0x000fd00000000008 */
[----:B-1----:R-:W-:Y:S01]  /*63c0*/  DMUL R72, R6, R10 ;  /* 0x0000000a06487228 */ /* 0x002fe20000000000 */
[----:B------:R-:W-:-:S07]  /*63d0*/  FSETP.GEU.AND P1, PT, |R7|, 6.5827683646048100446e-37, PT ;  /* 0x036000000700780b */ /* 0x000fce0003f2e200 */
[----:B------:R-:W-:-:S08]  /*63e0*/  DFMA R8, -R2, R72, R6 ;  /* 0x000000480208722b */ /* 0x000fd00000000106 */
[----:B------:R-:W-:Y:S01]  /*63f0*/  DFMA R72, R10, R8, R72 ;  /* 0x000000080a48722b */ /* 0x000fe20000000048 */
[----:B------:R-:W-:-:S09]  /*6400*/  MOV R9, R27 ;  /* 0x0000001b00097202 */ /* 0x000fd20000000f00 */
        /* <DEDUP_REMOVED lines=8> */
[----:B---3--:R-:W-:Y:S05]  /*6490*/  CALL.REL.NOINC `($__internal_7_$__cuda_sm20_div_rn_f64_full) ;  /* 0x0000007800007944 */ /* 0x008fea0003c00000 */
[----:B------:R-:W-:Y:S01]  /*64a0*/  IMAD.MOV.U32 R72, RZ, RZ, R26 ;  /* 0x000000ffff487224 */ /* 0x000fe200078e001a */
[----:B------:R-:W-:-:S07]  /*64b0*/  MOV R73, R27 ;  /* 0x0000001b00497202 */ /* 0x000fce0000000f00 */
.L_x_261:
[----:B------:R-:W-:Y:S05]  /*64c0*/  BSYNC.RECONVERGENT B2 ;  /* 0x0000000000027941 */ /* 0x000fea0003800200 */
.L_x_260:
[C---:B------:R-:W-:Y:S01]  /*64d0*/  DFMA R10, R72.reuse, R4, 2 ;  /* 0x40000000480a742b */ /* 0x040fe20000000004 */
[----:B------:R-:W-:Y:S01]  /*64e0*/  BSSY.RECONVERGENT B2, `(.L_x_262) ;  /* 0x0000014000027945 */ /* 0x000fe20003800200 */
[----:B------:R-:W-:Y:S01]  /*64f0*/  IMAD.MOV.U32 R4, RZ, RZ, 0x1 ;  /* 0x00000001ff047424 */ /* 0x000fe200078e00ff */
        /* <DEDUP_REMOVED lines=17> */
[----:B---3--:R-:W-:Y:S05]  /*6610*/  CALL.REL.NOINC `($__internal_7_$__cuda_sm20_div_rn_f64_full) ;  /* 0x0000007400a07944 */ /* 0x008fea0003c00000 */
.L_x_263:
[----:B------:R-:W-:Y:S05]  /*6620*/  BSYNC.RECONVERGENT B2 ;  /* 0x0000000000027941 */ /* 0x000fea0003800200 */
.L_x_262:
        /* <DEDUP_REMOVED lines=21> */
[----:B---3--:R-:W-:Y:S05]  /*6780*/  CALL.REL.NOINC `($__internal_7_$__cuda_sm20_div_rn_f64_full) ;  /* 0x0000007400447944 */ /* 0x008fea0003c00000 */
[----:B------:R-:W-:Y:S01]  /*6790*/  IMAD.MOV.U32 R70, RZ, RZ, R26 ;  /* 0x000000ffff467224 */ /* 0x000fe200078e001a */
[----:B------:R-:W-:-:S07]  /*67a0*/  MOV R71, R27 ;  /* 0x0000001b00477202 */ /* 0x000fce0000000f00 */
.L_x_265:
[----:B------:R-:W-:Y:S05]  /*67b0*/  BSYNC.RECONVERGENT B2 ;  /* 0x0000000000027941 */ /* 0x000fea0003800200 */
.L_x_264:
        /* <DEDUP_REMOVED lines=11> */
[----:B---3--:R-:W-:-:S08]  /*6870*/  DFMA R28, -R6, R26, R82 ;  /* 0x0000001a061c722b */ /* 0x008fd00000000152 */
        /* <DEDUP_REMOVED lines=8> */
.L_x_267:
[----:B------:R-:W-:Y:S05]  /*6900*/  BSYNC.RECONVERGENT B2 ;  /* 0x0000000000027941 */ /* 0x000fea0003800200 */
.L_x_266:
        /* <DEDUP_REMOVED lines=21> */
.L_x_269:
[----:B------:R-:W-:Y:S05]  /*6a60*/  BSYNC.RECONVERGENT B2 ;  /* 0x0000000000027941 */ /* 0x000fea0003800200 */
.L_x_268:
        /* <DEDUP_REMOVED lines=20> */
.L_x_271:
[----:B------:R-:W-:Y:S05]  /*6bb0*/  BSYNC.RECONVERGENT B2 ;  /* 0x0000000000027941 */ /* 0x000fea0003800200 */
.L_x_270:
        /* <DEDUP_REMOVED lines=16> */
[----:B-1----:R-:W-:-:S04]  /*6cc0*/  IMAD.WIDE R48, R25, 0x8, R48 ;  /* 0x0000000819307825 */ /* 0x002fc800078e0230 */
[----:B--2---:R-:W-:-:S07]  /*6cd0*/  IMAD.WIDE R52, R25, 0x8, R52 ;  /* 0x0000000819347825 */ /* 0x004fce00078e0234 */
.L_x_233:
[----:B------:R-:W-:Y:S05]  /*6ce0*/  BSYNC.RECONVERGENT B1 ;  /* 0x0000000000017941 */ /* 0x000fea0003800200 */
.L_x_232:
[----:B------:R-:W-:Y:S01]  /*6cf0*/  DSETP.GTU.AND P0, PT, R32, R34, PT ;  /* 0x000000222000722a */ /* 0x000fe20003f0c000 */
[----:B------:R-:W-:Y:S01]  /*6d00*/  BSSY.RECONVERGENT B1, `(.L_x_272) ;  /* 0x0000206000017945 */ /* 0x000fe20003800200 */
[----:B------:R-:W-:-:S04]  /*6d10*/  IMAD.MOV.U32 R0, RZ, RZ, R18 ;  /* 0x000000ffff007224 */ /* 0x000fc800078e0012 */
[----:B------:R-:W-:Y:S01]  /*6d20*/  DSETP.GTU.OR P0, PT, R32, R30, P0 ;  /* 0x0000001e2000722a */ /* 0x000fe2000070c400 */
[----:B0--3--:R-:W-:Y:S01]  /*6d30*/  IMAD.MOV.U32 R30, RZ, RZ, R62 ;  /* 0x000000ffff1e7224 */ /* 0x009fe200078e003e */
[----:B------:R-:W-:-:S12]  /*6d40*/  MOV R31, R63 ;  /* 0x0000003f001f7202 */ /* 0x000fd80000000f00 */
[----:B------:R-:W-:Y:S05]  /*6d50*/  @P0 BRA `(.L_x_273) ;  /* 0x0000002000000947 */ /* 0x000fea0003800000 */
[----:B------:R-:W0:Y:S01]  /*6d60*/  LDC R10, c[0x0][0x3d8] ;  /* 0x0000f600ff0a7b82 */ /* 0x000e220000000800 */
[----:B------:R-:W-:Y:S01]  /*6d70*/  LOP3.LUT P0, RZ, R14, 0xff, RZ, 0xc0, !PT ;  /* 0x000000ff0eff7812 */ /* 0x000fe2000780c0ff */
[----:B-12---:R-:W-:Y:S02]  /*6d80*/  VIADD R8, R15, 0x1 ;  /* 0x000000010f087836 */ /* 0x006fe40000000000 */
[----:B0-----:R-:W-:-:S05]  /*6d90*/  VIADD R10, R10, 0xfffffffe ;  /* 0xfffffffe0a0a7836 */ /* 0x001fca0000000000 */
[----:B------:R0:W-:Y:S04]  /*6da0*/  STG.E desc[UR8][R46.64], R10 ;  /* 0x0000000a2e007986 */ /* 0x0001e8000c101908 */
[----:B------:R1:W-:Y:S01]  /*6db0*/  STG.E.64 desc[UR8][R58.64], R32 ;  /* 0x000000203a007986 */ /* 0x0003e2000c101b08 */
[----:B0-----:R-:W-:-:S04]  /*6dc0*/  IMAD.WIDE R46, R25, 0x4, R46 ;  /* 0x00000004192e7825 */ /* 0x001fc800078e022e */
[----:B-1----:R-:W-:Y:S01]  /*6dd0*/  IMAD.WIDE R58, R25, 0x8, R58 ;  /* 0x00000008193a7825 */ /* 0x002fe200078e023a */
[----:B------:R-:W-:Y:S06]  /*6de0*/  @!P0 BRA `(.L_x_274) ;  /* 0x0000001400508947 */ /* 0x000fec0003800000 */
[----:B------:R-:W-:-:S13]  /*6df0*/  ISETP.NE.AND P0, PT, R15, 0x2, PT ;  /* 0x000000020f00780c */ /* 0x000fda0003f05270 */
[----:B------:R-:W-:Y:S05]  /*6e00*/  @!P0 BRA `(.L_x_275) ;  /* 0x0000001400288947 */ /* 0x000fea0003800000 */
[----:B------:R-:W-:Y:S01]  /*6e10*/  ISETP.NE.AND P0, PT, R15, 0x1, PT ;  /* 0x000000010f00780c */ /* 0x000fe20003f05270 */
[----:B------:R-:W-:-:S12]  /*6e20*/  HFMA2 R14, -RZ, RZ, 0, 5.9604644775390625e-08 ;  /* 0x00000001ff0e7431 */ /* 0x000fd800000001ff */
        /* <DEDUP_REMOVED lines=10> */
[----:B------:R-:W-:Y:S01]  /*6ed0*/  IMAD.IADD R80, R19, 0x1, -R18 ;  /* 0x0000000113507824 */ /* 0x000fe200078e0a12 */
[----:B---3--:R-:W-:Y:S01]  /*6ee0*/  MOV R10, 0x1 ;  /* 0x00000001000a7802 */ /* 0x008fe20000000f00 */
        /* <DEDUP_REMOVED lines=18> */
.L_x_277:
[----:B------:R-:W-:Y:S05]  /*7010*/  BSYNC.RECONVERGENT B2 ;  /* 0x0000000000027941 */ /* 0x000fea0003800200 */
.L_x_276:
[----:B------:R-:W-:Y:S01]  /*7020*/  IMAD.IADD R10, R18, 0x1, -R20 ;  /* 0x00000001120a7824 */ /* 0x000fe200078e0a14 */
[----:B------:R-:W-:Y:S01]  /*7030*/  IADD3 R0, PT, PT, -R19, R20, RZ ;  /* 0x0000001413007210 */ /* 0x000fe20007ffe1ff */
[----:B------:R-:W-:Y:S01]  /*7040*/  IMAD.MOV.U32 R14, RZ, RZ, 0x1 ;  /* 0x00000001ff0e7424 */ /* 0x000fe200078e00ff */
[----:B------:R-:W-:Y:S03]  /*7050*/  BSSY.RECONVERGENT B2, `(.L_x_278) ;  /* 0x000001f000027945 */ /* 0x000fe60003800200 */
[----:B------:R-:W0:Y:S08]  /*7060*/  I2F.F64 R10, R10 ;  /* 0x0000000a000a7312 */ /* 0x000e300000201c00 */
[----:B0-----:R-:W0:Y:S02]  /*7070*/  MUFU.RCP64H R15, R11 ;  /* 0x0000000b000f7308 */ /* 0x001e240000001800 */
[----:B0-----:R-:W-:-:S08]  /*7080*/  DFMA R24, -R10, R14, 1 ;  /* 0x3ff000000a18742b */ /* 0x001fd0000000010e */
[----:B------:R-:W-:-:S08]  /*7090*/  DFMA R24, R24, R24, R24 ;  /* 0x000000181818722b */ /* 0x000fd00000000018 */
[----:B------:R-:W-:Y:S01]  /*70a0*/  DFMA R28, R14, R24, R14 ;  /* 0x000000180e1c722b */ /* 0x000fe2000000000e */
[----:B------:R-:W-:Y:S01]  /*70b0*/  IMAD.IADD R14, R19, 0x1, -R20 ;  /* 0x00000001130e7824 */ /* 0x000fe200078e0a14 */
[----:B------:R-:W0:Y:S06]  /*70c0*/  I2F.F64 R24, R0 ;  /* 0x0000000000187312 */ /* 0x000e2c0000201c00 */
[----:B------:R-:W-:Y:S02]  /*70d0*/  DFMA R30, -R10, R28, 1 ;  /* 0x3ff000000a1e742b */ /* 0x000fe4000000011c */
[----:B------:R-:W1:Y:S06]  /*70e0*/  I2F.F64 R14, R14 ;  /* 0x0000000e000e7312 */ /* 0x000e6c0000201c00 */
[----:B------:R-:W-:-:S02]  /*70f0*/  DFMA R30, R28, R30, R28 ;  /* 0x0000001e1c1e722b */ /* 0x000fc4000000001c */
[----:B0-----:R-:W-:-:S06]  /*7100*/  DFMA R24, R24, R26, R64 ;  /* 0x0000001a1818722b */ /* 0x001fcc0000000040 */
[----:B-1----:R-:W-:Y:S01]  /*7110*/  DMUL R72, R14, R30 ;  /* 0x0000001e0e487228 */ /* 0x002fe20000000000 */
[----:B------:R-:W-:Y:S01]  /*7120*/  FSETP.GEU.AND P1, PT, |R15|, 6.5827683646048100446e-37, PT ;  /* 0x036000000f00780b */ /* 0x000fe20003f2e200 */
        /* <DEDUP_REMOVED lines=17> */
.L_x_279:
[----:B------:R-:W-:Y:S05]  /*7240*/  BSYNC.RECONVERGENT B2 ;  /* 0x0000000000027941 */ /* 0x000fea0003800200 */
.L_x_278:
        /* <DEDUP_REMOVED lines=23> */
.L_x_281:
[----:B------:R-:W-:Y:S05]  /*73c0*/  BSYNC.RECONVERGENT B2 ;  /* 0x0000000000027941 */ /* 0x000fea0003800200 */
.L_x_280:
        /* <DEDUP_REMOVED lines=24> */
.L_x_283:
[----:B------:R-:W-:Y:S05]  /*7550*/  BSYNC.RECONVERGENT B2 ;  /* 0x0000000000027941 */ /* 0x000fea0003800200 */
.L_x_282:
        /* <DEDUP_REMOVED lines=20> */
.L_x_285:
[----:B------:R-:W-:Y:S05]  /*76a0*/  BSYNC.RECONVERGENT B2 ;  /* 0x0000000000027941 */ /* 0x000fea0003800200 */
.L_x_284:
        /* <DEDUP_REMOVED lines=21> */
.L_x_287:
[----:B------:R-:W-:Y:S05]  /*7800*/  BSYNC.RECONVERGENT B2 ;  /* 0x0000000000027941 */ /* 0x000fea0003800200 */
.L_x_286:
        /* <DEDUP_REMOVED lines=22> */
.L_x_289:
[----:B------:R-:W-:Y:S05]  /*7970*/  BSYNC.RECONVERGENT B2 ;  /* 0x0000000000027941 */ /* 0x000fea0003800200 */
.L_x_288:
[----:B------:R-:W0:Y:S01]  /*7980*/  LDC R0, c[0x0][0x3d8] ;  /* 0x0000f600ff007b82 */ /* 0x000e220000000800 */
[----:B------:R-:W-:Y:S01]  /*7990*/  IMAD.MOV.U32 R24, RZ, RZ, 0x1 ;  /* 0x00000001ff187424 */ /* 0x000fe200078e00ff */
[----:B------:R1:W-:Y:S01]  /*79a0*/  STG.E.64 desc[UR8][R50.64], R66 ;  /* 0x0000004232007986 */ /* 0x0003e2000c101b08 */
[----:B------:R-:W-:Y:S01]  /*79b0*/  FSETP.GEU.AND P1, PT, |R41|, 6.5827683646048100446e-37, PT ;  /* 0x036000002900780b */ /* 0x000fe20003f2e200 */
[----:B------:R-:W-:Y:S02]  /*79c0*/  BSSY.RECONVERGENT B2, `(.L_x_290) ;  /* 0x0000022000027945 */ /* 0x000fe40003800200 */
[----:B------:R1:W-:Y:S02]  /*79d0*/  STS.64 [R22], R64 ;  /* 0x0000004016007388 */ /* 0x0003e40000000a00 */
[----:B------:R-:W2:Y:S02]  /*79e0*/  LDC R73, c[0x0][0x3e0] ;  /* 0x0000f800ff497b82 */ /* 0x000ea40000000800 */
[----:B------:R1:W-:Y:S04]  /*79f0*/  STS.64 [R22+0x200], R62 ;  /* 0x0002003e16007388 */ /* 0x0003e80000000a00 */
[----:B------:R1:W-:Y:S04]  /*7a00*/  STS.64 [R22+0x400], R32 ;  /* 0x0004002016007388 */ /* 0x0003e80000000a00 */
[----:B------:R1:W-:Y:S04]  /*7a10*/  STG.E.64 desc[UR8][R54.64], R10 ;  /* 0x0000000a36007986 */ /* 0x0003e8000c101b08 */
[----:B------:R1:W-:Y:S01]  /*7a20*/  STS [R21], R19 ;  /* 0x0000001315007388 */ /* 0x0003e20000000800 */
[----:B0-----:R-:W-:-:S03]  /*7a30*/  IADD3 R0, PT, PT, R0, -0x2, RZ ;  /* 0xfffffffe00007810 */ /* 0x001fc60007ffe0ff */
[----:B------:R1:W-:Y:S02]  /*7a40*/  STS [R21+0x100], R18 ;  /* 0x0001001215007388 */ /* 0x0003e40000000800 */
[----:B------:R-:W-:Y:S02]  /*7a50*/  IMAD.IADD R14, R0, 0x1, -R19 ;  /* 0x00000001000e7824 */ /* 0x000fe400078e0a13 */
[----:B------:R1:W-:Y:S01]  /*7a60*/  STS [R21+0x200], R0 ;  /* 0x0002000015007388 */ /* 0x0003e20000000800 */
[----:B--2---:R-:W-:-:S03]  /*7a70*/  IMAD.WIDE R74, R73, 0x8, R50 ;  /* 0x00000008494a7825 */ /* 0x004fc600078e0232 */
[----:B------:R-:W0:Y:S01]  /*7a80*/  I2F.F64 R14, R14 ;  /* 0x0000000e000e7312 */ /* 0x000e220000201c00 */
[----:B------:R-:W-:-:S07]  /*7a90*/  IMAD.WIDE R72, R73, 0x8, R54 ;  /* 0x0000000849487825 */ /* 0x000fce00078e0236 */
        /* <DEDUP_REMOVED lines=20> */
.L_x_291:
[----:B------:R-:W-:Y:S05]  /*7be0*/  BSYNC.RECONVERGENT B2 ;  /* 0x0000000000027941 */ /* 0x000fea0003800200 */
.L_x_290:
        /* <DEDUP_REMOVED lines=21> */
.L_x_293:
[----:B------:R-:W-:Y:S05]  /*7d40*/  BSYNC.RECONVERGENT B2 ;  /* 0x0000000000027941 */ /* 0x000fea0003800200 */
.L_x_292:
        /* <DEDUP_REMOVED lines=24> */
.L_x_295:
[----:B------:R-:W-:Y:S05]  /*7ed0*/  BSYNC.RECONVERGENT B2 ;  /* 0x0000000000027941 */ /* 0x000fea0003800200 */
.L_x_294:
        /* <DEDUP_REMOVED lines=21> */
.L_x_297:
[----:B------:R-:W-:Y:S05]  /*8030*/  BSYNC.RECONVERGENT B2 ;  /* 0x0000000000027941 */ /* 0x000fea0003800200 */
.L_x_296:
        /* <DEDUP_REMOVED lines=20> */
.L_x_299:
[----:B------:R-:W-:Y:S05]  /*8180*/  BSYNC.RECONVERGENT B2 ;  /* 0x0000000000027941 */ /* 0x000fea0003800200 */
.L_x_298:
        /* <DEDUP_REMOVED lines=16> */
[----:B------:R-:W-:Y:S01]  /*8290*/  IMAD.WIDE R54, R55, 0x8, R72 ;  /* 0x0000000837367825 */ /* 0x000fe200078e0248 */
[----:B----4-:R-:W-:Y:S06]  /*82a0*/  BRA `(.L_x_273) ;  /* 0x0000000800ac7947 */ /* 0x010fec0003800000 */
.L_x_275:
[----:B------:R0:W-:Y:S01]  /*82b0*/  STS.64 [R22+0x400], R32 ;  /* 0x0004002016007388 */ /* 0x0001e20000000a00 */
[----:B------:R-:W-:Y:S02]  /*82c0*/  HFMA2 R15, -RZ, RZ, 0, 1.78813934326171875e-07 ;  /* 0x00000003ff0f7431 */ /* 0x000fe400000001ff */
[----:B------:R-:W-:Y:S01]  /*82d0*/  IMAD.MOV.U32 R14, RZ, RZ, 0x1 ;  /* 0x00000001ff0e7424 */ /* 0x000fe200078e00ff */
[----:B------:R-:W-:Y:S01]  /*82e0*/  MOV R0, R10 ;  /* 0x0000000a00007202 */ /* 0x000fe20000000f00 */
[----:B------:R0:W-:Y:S01]  /*82f0*/  STS [R21+0x200], R10 ;  /* 0x0002000a15007388 */ /* 0x0001e20000000800 */
[----:B------:R-:W-:Y:S02]  /*8300*/  IMAD.MOV.U32 R30, RZ, RZ, R32 ;  /* 0x000000ffff1e7224 */ /* 0x000fe400078e0020 */
[----:B------:R-:W-:Y:S01]  /*8310*/  IMAD.MOV.U32 R31, RZ, RZ, R33 ;  /* 0x000000ffff1f7224 */ /* 0x000fe200078e0021 */
[----:B------:R-:W-:Y:S06]  /*8320*/  BRA `(.L_x_273) ;  /* 0x00000008008c7947 */ /* 0x000fec0003800000 */
.L_x_274:
[----:B------:R-:W-:Y:S01]  /*8330*/  IMAD.IADD R14, R10, 0x1, -R19 ;  /* 0x000000010a0e7824 */ /* 0x000fe200078e0a13 */
[----:B------:R-:W-:Y:S01]  /*8340*/  IADD3 R30, PT, PT, R18, -R19, RZ ;  /* 0x80000013121e7210 */ /* 0x000fe20007ffe0ff */
[----:B------:R-:W-:Y:S01]  /*8350*/  IMAD.MOV.U32 R24, RZ, RZ, 0x1 ;  /* 0x00000001ff187424 */ /* 0x000fe200078e00ff */
[----:B------:R0:W-:Y:S01]  /*8360*/  STS.64 [R22], R64 ;  /* 0x0000004016007388 */ /* 0x0001e20000000a00 */
[----:B------:R-:W-:Y:S02]  /*8370*/  BSSY.RECONVERGENT B2, `(.L_x_300) ;  /* 0x000001d000027945 */ /* 0x000fe40003800200 */
[----:B------:R-:W1:Y:S01]  /*8380*/  I2F.F64 R14, R14 ;  /* 0x0000000e000e7312 */ /* 0x000e620000201c00 */
[----:B------:R0:W-:Y:S04]  /*8390*/  STS.64 [R22+0x200], R62 ;  /* 0x0002003e16007388 */ /* 0x0001e80000000a00 */
[----:B------:R0:W-:Y:S03]  /*83a0*/  STS.64 [R22+0x400], R32 ;  /* 0x0004002016007388 */ /* 0x0001e60000000a00 */
[----:B------:R-:W2:Y:S01]  /*83b0*/  I2F.F64 R30, R30 ;  /* 0x0000001e001e7312 */ /* 0x000ea20000201c00 */
[----:B------:R0:W-:Y:S04]  /*83c0*/  STS [R21], R19 ;  /* 0x0000001315007388 */ /* 0x0001e80000000800 */
[----:B------:R0:W-:Y:S03]  /*83d0*/  STS [R21+0x100], R18 ;  /* 0x0001001215007388 */ /* 0x0001e60000000800 */
[----:B-1----:R-:W1:Y:S01]  /*83e0*/  MUFU.RCP64H R25, R15 ;  /* 0x0000000f00197308 */ /* 0x002e620000001800 */
[----:B------:R0:W-:Y:S01]  /*83f0*/  STS [R21+0x200], R10 ;  /* 0x0002000a15007388 */ /* 0x0001e20000000800 */
[----:B--2---:R-:W-:Y:S01]  /*8400*/  FSETP.GEU.AND P1, PT, |R31|, 6.5827683646048100446e-37, PT ;  /* 0x036000001f00780b */ /* 0x004fe20003f2e200 */
        /* <DEDUP_REMOVED lines=19> */
.L_x_301:
[----:B------:R-:W-:Y:S05]  /*8540*/  BSYNC.RECONVERGENT B2 ;  /* 0x0000000000027941 */ /* 0x000fea0003800200 */
.L_x_300:
        /* <DEDUP_REMOVED lines=21> */
.L_x_303:
[----:B------:R-:W-:Y:S05]  /*86a0*/  BSYNC.RECONVERGENT B2 ;  /* 0x0000000000027941 */ /* 0x000fea0003800200 */
.L_x_302:
[----:B------:R-:W-:Y:S01]  /*86b0*/  IMAD.IADD R80, R10, 0x1, -R18 ;  /* 0x000000010a507824 */ /* 0x000fe200078e0a12 */
[----:B------:R-:W-:Y:S01]  /*86c0*/  DADD R82, -R62, R32 ;  /* 0x000000003e527229 */ /* 0x000fe20000000120 */
[----:B------:R-:W-:Y:S01]  /*86d0*/  IMAD.MOV.U32 R24, RZ, RZ, 0x1 ;  /* 0x00000001ff187424 */ /* 0x000fe200078e00ff */
[----:B------:R-:W-:Y:S01]  /*86e0*/  BSSY.RECONVERGENT B2, `(.L_x_304) ;  /* 0x0000015000027945 */ /* 0x000fe20003800200 */
[----:B------:R-:W-:Y:S01]  /*86f0*/  MOV R40, R26 ;  /* 0x0000001a00287202 */ /* 0x000fe20000000f00 */
[----:B------:R-:W-:Y:S01]  /*8700*/  IMAD.MOV.U32 R41, RZ, RZ, R27 ;  /* 0x000000ffff297224 */ /* 0x000fe200078e001b */
        /* <DEDUP_REMOVED lines=16> */
[----:B------:R-:W-:Y:S01]  /*8810*/  IMAD.MOV.U32 R66, RZ, RZ, R26 ;  /* 0x000000ffff427224 */ /* 0x000fe200078e001a */
[----:B------:R-:W-:-:S07]  /*8820*/  MOV R67, R27 ;  /* 0x0000001b00437202 */ /* 0x000fce0000000f00 */
.L_x_305:
[----:B------:R-:W-:Y:S05]  /*8830*/  BSYNC.RECONVERGENT B2 ;  /* 0x0000000000027941 */ /* 0x000fea0003800200 */
.L_x_304:
        /* <DEDUP_REMOVED lines=20> */
.L_x_307:
[----:B------:R-:W-:Y:S05]  /*8980*/  BSYNC.RECONVERGENT B2 ;  /* 0x0000000000027941 */ /* 0x000fea0003800200 */
.L_x_306:
        /* <DEDUP_REMOVED lines=21> */
.L_x_309:
[----:B------:R-:W-:Y:S05]  /*8ae0*/  BSYNC.RECONVERGENT B2 ;  /* 0x0000000000027941 */ /* 0x000fea0003800200 */
.L_x_308:
        /* <DEDUP_REMOVED lines=20> */
.L_x_311:
[----:B------:R-:W-:Y:S05]  /*8c30*/  BSYNC.RECONVERGENT B2 ;  /* 0x0000000000027941 */ /* 0x000fea0003800200 */
.L_x_310:
[----:B------:R-:W0:Y:S01]  /*8c40*/  LDC R11, c[0x0][0x3e0] ;  /* 0x0000f800ff0b7b82 */ /* 0x000e220000000800 */
[----:B------:R0:W-:Y:S01]  /*8c50*/  STG.E.64 desc[UR8][R50.64], R40 ;  /* 0x0000002832007986 */ /* 0x0001e2000c101b08 */
[----:B------:R-:W-:Y:S01]  /*8c60*/  MOV R60, R64 ;  /* 0x00000040003c7202 */ /* 0x000fe20000000f00 */
[----:B------:R-:W-:Y:S01]  /*8c70*/  IMAD.MOV.U32 R61, RZ, RZ, R65 ;  /* 0x000000ffff3d7224 */ /* 0x000fe200078e0041 */
[----:B------:R-:W-:Y:S01]  /*8c80*/  MOV R0, R10 ;  /* 0x0000000a00007202 */ /* 0x000fe20000000f00 */
        /* <DEDUP_REMOVED lines=10> */
[----:B------:R-:W-:Y:S02]  /*8d30*/  IMAD.MOV.U32 R65, RZ, RZ, R63 ;  /* 0x000000ffff417224 */ /* 0x000fe400078e003f */
[----:B0-----:R-:W-:-:S04]  /*8d40*/  IMAD.WIDE R50, R11, 0x8, R50 ;  /* 0x000000080b327825 */ /* 0x001fc800078e0232 */
[----:B-1----:R-:W-:-:S07]  /*8d50*/  IMAD.WIDE R54, R11, 0x8, R54 ;  /* 0x000000080b367825 */ /* 0x002fce00078e0236 */
.L_x_273:
[----:B------:R-:W-:Y:S05]  /*8d60*/  BSYNC.RECONVERGENT B1 ;  /* 0x0000000000017941 */ /* 0x000fea0003800200 */
.L_x_272:
[----:B-12---:R-:W1:Y:S01]  /*8d70*/  LDC R8, c[0x0][0x3d8] ;  /* 0x0000f600ff087b82 */ /* 0x006e620000000800 */
[----:B------:R-:W2:Y:S01]  /*8d80*/  S2R R11, SR_TID.X ;  /* 0x00000000000b7919 */ /* 0x000ea20000002100 */
[----:B------:R-:W-:Y:S01]  /*8d90*/  UMOV UR4, 0x400 ;  /* 0x0000040000047882 */ /* 0x000fe20000000000 */
[----:B------:R-:W-:Y:S01]  /*8da0*/  LOP3.LUT P0, RZ, R6, 0xff, RZ, 0xc0, !PT ;  /* 0x000000ff06ff7812 */ /* 0x000fe2000780c0ff */
[----:B------:R-:W-:Y:S01]  /*8db0*/  UIADD3 UR4, UPT, UPT, UR4, 0xc00, URZ ;  /* 0x00000c0004047890 */ /* 0x000fe2000fffe0ff */
[----:B------:R-:W-:Y:S03]  /*8dc0*/  BSSY.RECONVERGENT B1, `(.L_x_312) ;  /* 0x000026f000017945 */ /* 0x000fe60003800200 */
[----:B------:R-:W4:Y:S01]  /*8dd0*/  S2UR UR5, SR_CgaCtaId ;  /* 0x00000000000579c3 */ /* 0x000f220000008800 */
[----:B-1----:R-:W-:-:S05]  /*8de0*/  VIADD R8, R8, 0xffffffff ;  /* 0xffffffff08087836 */ /* 0x002fca0000000000 */
[----:B------:R1:W-:Y:S01]  /*8df0*/  STG.E desc[UR8][R44.64], R8 ;  /* 0x000000082c007986 */ /* 0x0003e2000c101908 */
[----:B----4-:R-:W-:-:S06]  /*8e00*/  ULEA UR4, UR5, UR4, 0x18 ;  /* 0x0000000405047291 */ /* 0x010fcc000f8ec0ff */
[----:B--2---:R-:W-:Y:S01]  /*8e10*/  LEA R11, R11, UR4, 0x2 ;  /* 0x000000040b0b7c11 */ /* 0x004fe2000f8e10ff */
[----:B------:R-:W-:Y:S06]  /*8e20*/  @!P0 BRA `(.L_x_313) ;  /* 0x0000001c00308947 */ /* 0x000fec0003800000 */
[----:B------:R-:W-:-:S13]  /*8e30*/  ISETP.NE.AND P0, PT, R90, 0x2, PT ;  /* 0x000000025a00780c */ /* 0x000fda0003f05270 */
[----:B------:R-:W-:Y:S05]  /*8e40*/  @!P0 BRA `(.L_x_314) ;  /* 0x0000001000dc8947 */ /* 0x000fea0003800000 */
[----:B------:R-:W-:-:S13]  /*8e50*/  ISETP.NE.AND P0, PT, R90, 0x1, PT ;  /* 0x000000015a00780c */ /* 0x000fda0003f05270 */
[----:B------:R2:W-:Y:S01]  /*8e60*/  @!P0 STG.E.64 desc[UR8][R56.64], R34 ;  /* 0x0000002238008986 */ /* 0x0005e2000c101b08 */
[----:B------:R-:W-:Y:S05]  /*8e70*/  @!P0 BRA `(.L_x_315) ;  /* 0x00000024008c8947 */ /* 0x000fea0003800000 */
[----:B------:R-:W-:Y:S02]  /*8e80*/  IMAD.IADD R80, R16, 0x1, -R9 ;  /* 0x0000000110507824 */ /* 0x000fe400078e0a09 */
[----:B------:R-:W-:Y:S01]  /*8e90*/  HFMA2 R24, -RZ, RZ, 0, 5.9604644775390625e-08 ;  /* 0x00000001ff187431 */ /* 0x000fe200000001ff */
[----:B------:R-:W-:Y:S01]  /*8ea0*/  DADD R82, -R70, R68 ;  /* 0x0000000046527229 */ /* 0x000fe20000000144 */
[----:B------:R-:W-:Y:S02]  /*8eb0*/  BSSY.RECONVERGENT B2, `(.L_x_316) ;  /* 0x0000011000027945 */ /* 0x000fe40003800200 */
[----:B------:R-:W4:Y:S07]  /*8ec0*/  I2F.F64 R80, R80 ;  /* 0x0000005000507312 */ /* 0x000f2e0000201c00 */
[----:B------:R-:W-:Y:S01]  /*8ed0*/  FSETP.GEU.AND P1, PT, |R83|, 6.5827683646048100446e-37, PT ;  /* 0x036000005300780b */ /* 0x000fe20003f2e200 */
[----:B----4-:R-:W4:Y:S02]  /*8ee0*/  MUFU.RCP64H R25, R81 ;  /* 0x0000005100197308 */ /* 0x010f240000001800 */
[----:B----4-:R-:W-:-:S08]  /*8ef0*/  DFMA R26, -R80, R24, 1 ;  /* 0x3ff00000501a742b */ /* 0x010fd00000000118 */
        /* <DEDUP_REMOVED lines=11> */
[----:B0123--:R-:W-:Y:S05]  /*8fb0*/  CALL.REL.NOINC `($__internal_7_$__cuda_sm20_div_rn_f64_full) ;  /* 0x0000004c00387944 */ /* 0x00ffea0003c00000 */
.L_x_317:
[----:B------:R-:W-:Y:S05]  /*8fc0*/  BSYNC.RECONVERGENT B2 ;  /* 0x0000000000027941 */ /* 0x000fea0003800200 */
.L_x_316:
[--C-:B0--3--:R-:W-:Y:S01]  /*8fd0*/  IMAD.IADD R32, R9, 0x1, -R7.reuse ;  /* 0x0000000109207824 */ /* 0x109fe200078e0a07 */
[C---:B------:R-:W-:Y:S01]  /*8fe0*/  IADD3 R10, PT, PT, -R16.reuse, R7, RZ ;  /* 0x00000007100a7210 */ /* 0x040fe20007ffe1ff */
[----:B------:R-:W-:Y:S01]  /*8ff0*/  IMAD.MOV.U32 R24, RZ, RZ, 0x1 ;  /* 0x00000001ff187424 */ /* 0x000fe200078e00ff */
[----:B------:R-:W-:Y:S01]  /*9000*/  BSSY.RECONVERGENT B2, `(.L_x_318) ;  /* 0x000001f000027945 */ /* 0x000fe20003800200 */
[----:B------:R-:W-:Y:S02]  /*9010*/  IMAD.IADD R6, R16, 0x1, -R7 ;  /* 0x0000000110067824 */ /* 0x000fe400078e0a07 */
[----:B------:R-:W0:Y:S08]  /*9020*/  I2F.F64 R32, R32 ;  /* 0x0000002000207312 */ /* 0x000e300000201c00 */
[----:B------:R-:W3:Y:S08]  /*9030*/  I2F.F64 R6, R6 ;  /* 0x0000000600067312 */ /* 0x000ef00000201c00 */
[----:B0-----:R-:W0:Y:S01]  /*9040*/  MUFU.RCP64H R25, R33 ;  /* 0x0000002100197308 */ /* 0x001e220000001800 */
[----:B---3--:R-:W-:Y:S01]  /*9050*/  FSETP.GEU.AND P1, PT, |R7|, 6.5827683646048100446e-37, PT ;  /* 0x036000000700780b */ /* 0x008fe20003f2e200 */
[----:B0-----:R-:W-:-:S08]  /*9060*/  DFMA R28, -R32, R24, 1 ;  /* 0x3ff00000201c742b */ /* 0x001fd00000000118 */
[----:B------:R-:W-:-:S08]  /*9070*/  DFMA R28, R28, R28, R28 ;  /* 0x0000001c1c1c722b */ /* 0x000fd0000000001c */
[----:B------:R-:W-:Y:S01]  /*9080*/  DFMA R28, R24, R28, R24 ;  /* 0x0000001c181c722b */ /* 0x000fe20000000018 */
[----:B------:R-:W0:Y:S07]  /*9090*/  I2F.F64 R24, R10 ;  /* 0x0000000a00187312 */ /* 0x000e2e0000201c00 */
[----:B-1----:R-:W-:-:S08]  /*90a0*/  DFMA R44, -R32, R28, 1 ;  /* 0x3ff00000202c742b */ /* 0x002fd0000000011c */
        /* <DEDUP_REMOVED lines=17> */
[----:B--2---:R-:W-:Y:S05]  /*91c0*/  CALL.REL.NOINC `($__internal_7_$__cuda_sm20_div_rn_f64_full) ;  /* 0x0000004800b47944 */ /* 0x004fea0003c00000 */
[----:B------:R-:W-:Y:S01]  /*91d0*/  MOV R44, R26 ;  /* 0x0000001a002c7202 */ /* 0x000fe20000000f00 */
[----:B------:R-:W-:-:S07]  /*91e0*/  IMAD.MOV.U32 R45, RZ, RZ, R27 ;  /* 0x000000ffff2d7224 */ /* 0x000fce00078e001b */
.L_x_319:
[----:B------:R-:W-:Y:S05]  /*91f0*/  BSYNC.RECONVERGENT B2 ;  /* 0x0000000000027941 */ /* 0x000fea0003800200 */
.L_x_318:
        /* <DEDUP_REMOVED lines=20> */
[----:B--2---:R-:W-:Y:S05]  /*9340*/  CALL.REL.NOINC `($__internal_7_$__cuda_sm20_div_rn_f64_full) ;  /* 0x0000004800547944 */ /* 0x004fea0003c00000 */
[----:B------:R-:W-:Y:S01]  /*9350*/  IMAD.MOV.U32 R66, RZ, RZ, R26 ;  /* 0x000000ffff427224 */ /* 0x000fe200078e001a */
[----:B------:R-:W-:-:S07]  /*9360*/  MOV R67, R27 ;  /* 0x0000001b00437202 */ /* 0x000fce0000000f00 */
.L_x_321:
[----:B------:R-:W-:Y:S05]  /*9370*/  BSYNC.RECONVERGENT B2 ;  /* 0x0000000000027941 */ /* 0x000fea0003800200 */
.L_x_320:
        /* <DEDUP_REMOVED lines=24> */
.L_x_323:
[----:B------:R-:W-:Y:S05]  /*9500*/  BSYNC.RECONVERGENT B2 ;  /* 0x0000000000027941 */ /* 0x000fea0003800200 */
.L_x_322:
        /* <DEDUP_REMOVED lines=19> */
[----:B--2---:R-:W-:Y:S05]  /*9640*/  CALL.REL.NOINC `($__internal_7_$__cuda_sm20_div_rn_f64_full) ;  /* 0x0000004400947944 */ /* 0x004fea0003c00000 */
.L_x_325:
[----:B------:R-:W-:Y:S05]  /*9650*/  BSYNC.RECONVERGENT B2 ;  /* 0x0000000000027941 */ /* 0x000fea0003800200 */
.L_x_324:
        /* <DEDUP_REMOVED lines=21> */
.L_x_327:
[----:B------:R-:W-:Y:S05]  /*97b0*/  BSYNC.RECONVERGENT B2 ;  /* 0x0000000000027941 */ /* 0x000fea0003800200 */
.L_x_326:
        /* <DEDUP_REMOVED lines=20> */
[----:B------:R-:W-:Y:S02]  /*9900*/  IMAD.MOV.U32 R2, RZ, RZ, R26 ;  /* 0x000000ffff027224 */ /* 0x000fe400078e001a */
[----:B------:R-:W-:-:S07]  /*9910*/  IMAD.MOV.U32 R3, RZ, RZ, R27 ;  /* 0x000000ffff037224 */ /* 0x000fce00078e001b */
.L_x_329:
[----:B------:R-:W-:Y:S05]  /*9920*/  BSYNC.RECONVERGENT B2 ;  /* 0x0000000000027941 */ /* 0x000fea0003800200 */
.L_x_328:
[----:B------:R-:W-:Y:S01]  /*9930*/  IADD3 R6, PT, PT, R8, -R16, RZ ;  /* 0x8000001008067210 */ /* 0x000fe20007ffe0ff */
[----:B------:R-:W-:Y:S01]  /*9940*/  IMAD.MOV.U32 R12, RZ, RZ, 0x1 ;  /* 0x00000001ff0c7424 */ /* 0x000fe200078e00ff */
[----:B------:R-:W0:Y:S01]  /*9950*/  LDC R45, c[0x0][0x3e0] ;  /* 0x0000f800ff2d7b82 */ /* 0x000e220000000800 */
[----:B------:R-:W-:Y:S01]  /*9960*/  STS.64 [R23], R68 ;  /* 0x0000004417007388 */ /* 0x000fe20000000a00 */
[----:B------:R-:W-:Y:S01]  /*9970*/  FSETP.GEU.AND P1, PT, |R5|, 6.5827683646048100446e-37, PT ;  /* 0x036000000500780b */ /* 0x000fe20003f2e200 */
[----:B------:R-:W-:Y:S01]  /*9980*/  BSSY.RECONVERGENT B2, `(.L_x_330) ;  /* 0x0000026000027945 */ /* 0x000fe20003800200 */
[----:B------:R-:W1:Y:S01]  /*9990*/  I2F.F64 R6, R6 ;  /* 0x0000000600067312 */ /* 0x000e620000201c00 */
[----:B------:R-:W-:Y:S04]  /*99a0*/  STS.64 [R23+0x200], R70 ;  /* 0x0002004617007388 */ /* 0x000fe80000000a00 */
[----:B------:R-:W-:Y:S04]  /*99b0*/  STG.E.64 desc[UR8][R48.64], R66 ;  /* 0x0000004230007986 */ /* 0x000fe8000c101b08 */
[----:B------:R0:W-:Y:S04]  /*99c0*/  STS [R11], R16 ;  /* 0x000000100b007388 */ /* 0x0001e80000000800 */
[----:B------:R3:W-:Y:S01]  /*99d0*/  STS [R11+0x100], R9 ;  /* 0x000100090b007388 */ /* 0x0007e20000000800 */
[----:B-1----:R-:W1:Y:S03]  /*99e0*/  MUFU.RCP64H R13, R7 ;  /* 0x00000007000d7308 */ /* 0x002e660000001800 */
[----:B------:R3:W-:Y:S01]  /*99f0*/  STS [R11+0x200], R8 ;  /* 0x000200080b007388 */ /* 0x0007e20000000800 */
[----:B0-----:R-:W-:-:S03]  /*9a00*/  IMAD.WIDE R16, R45, 0x8, R48 ;  /* 0x000000082d107825 */ /* 0x001fc600078e0230 */
[----:B------:R3:W-:Y:S01]  /*9a10*/  STG.E.64 desc[UR8][R52.64], R2 ;  /* 0x0000000234007986 */ /* 0x0007e2000c101b08 */
[----:B------:R-:W-:Y:S01]  /*9a20*/  IMAD.WIDE R44, R45, 0x8, R52 ;  /* 0x000000082d2c7825 */ /* 0x000fe200078e0234 */
[----:B-1----:R-:W-:-:S08]  /*9a30*/  DFMA R24, -R6, R12, 1 ;  /* 0x3ff000000618742b */ /* 0x002fd0000000010c */
[----:B------:R-:W-:-:S08]  /*9a40*/  DFMA R24, R24, R24, R24 ;  /* 0x000000181818722b */ /* 0x000fd00000000018 */
[----:B------:R-:W-:Y:S01]  /*9a50*/  DFMA R24, R12, R24, R12 ;  /* 0x000000180c18722b */ /* 0x000fe2000000000c */
[----:B------:R-:W-:-:S07]  /*9a60*/  IMAD.IADD R12, R8, 0x1, -R9 ;  /* 0x00000001080c7824 */ /* 0x000fce00078e0a09 */
[----:B------:R-:W-:Y:S01]  /*9a70*/  DFMA R26, -R6, R24, 1 ;  /* 0x3ff00000061a742b */ /* 0x000fe20000000118 */
[----:B------:R-:W0:Y:S07]  /*9a80*/  I2F.F64 R12, R12 ;  /* 0x0000000c000c7312 */ /* 0x000e2e0000201c00 */
[----:B------:R-:W-:-:S08]  /*9a90*/  DFMA R26, R24, R26, R24 ;  /* 0x0000001a181a722b */ /* 0x000fd00000000018 */
[----:B------:R-:W-:Y:S02]  /*9aa0*/  DMUL R36, R4, R26 ;  /* 0x0000001a04247228 */ /* 0x000fe40000000000 */
[----:B0-----:R-:W-:-:S06]  /*9ab0*/  DFMA R24, R12, R62, R70 ;  /* 0x0000003e0c18722b */ /* 0x001fcc0000000046 */
[----:B------:R-:W-:Y:S02]  /*9ac0*/  DFMA R28, -R6, R36, R4 ;  /* 0x00000024061c722b */ /* 0x000fe40000000104 */
[----:B------:R-:W-:-:S06]  /*9ad0*/  DSETP.GEU.AND P0, PT, R34, R24, PT ;  /* 0x000000182200722a */ /* 0x000fcc0003f0e000 */
[----:B------:R-:W-:Y:S01]  /*9ae0*/  DFMA R36, R26, R28, R36 ;  /* 0x0000001c1a24722b */ /* 0x000fe20000000024 */
[----:B------:R-:W-:Y:S02]  /*9af0*/  FSEL R32, R24, R34, !P0 ;  /* 0x0000002218207208 */ /* 0x000fe40004000000 */
[----:B------:R-:W-:-:S05]  /*9b00*/  FSEL R33, R25, R35, !P0 ;  /* 0x0000002319217208 */ /* 0x000fca0004000000 */
[----:B------:R3:W-:Y:S02]  /*9b10*/  STG.E.64 desc[UR8][R56.64], R32 ;  /* 0x0000002038007986 */ /* 0x0007e4000c101b08 */
[----:B------:R-:W-:Y:S02]  /*9b20*/  FFMA R10, RZ, R7, R37 ;  /* 0x00000007ff0a7223 */ /* 0x000fe40000000025 */
[----:B------:R3:W-:Y:S03]  /*9b30*/  STS.64 [R23+0x400], R32 ;  /* 0x0004002017007388 */ /* 0x0007e60000000a00 */
[----:B------:R-:W-:-:S13]  /*9b40*/  FSETP.GT.AND P0, PT, |R10|, 1.469367938527859385e-39, PT ;  /* 0x001000000a00780b */ /* 0x000fda0003f04200 */
[----:B---3--:R-:W-:Y:S05]  /*9b50*/  @P0 BRA P1, `(.L_x_331) ;  /* 0x0000000000200947 */ /* 0x008fea0000800000 */
[----:B------:R-:W-:Y:S01]  /*9b60*/  MOV R82, R4 ;  /* 0x0000000400527202 */ /* 0x000fe20000000f00 */
[----:B------:R-:W-:Y:S01]  /*9b70*/  IMAD.MOV.U32 R83, RZ, RZ, R5 ;  /* 0x000000ffff537224 */ /* 0x000fe200078e0005 */
[----:B------:R-:W-:Y:S01]  /*9b80*/  MOV R81, R7 ;  /* 0x0000000700517202 */ /* 0x000fe20000000f00 */
[----:B------:R-:W-:Y:S01]  /*9b90*/  IMAD.MOV.U32 R80, RZ, RZ, R6 ;  /* 0x000000ffff507224 */ /* 0x000fe200078e0006 */
[----:B------:R-:W-:-:S07]  /*9ba0*/  MOV R24, 0x9bc0 ;  /* 0x00009bc000187802 */ /* 0x000fce0000000f00 */
[----:B--2---:R-:W-:Y:S05]  /*9bb0*/  CALL.REL.NOINC `($__internal_7_$__cuda_sm20_div_rn_f64_full) ;  /* 0x0000004000387944 */ /* 0x004fea0003c00000 */
[----:B------:R-:W-:Y:S02]  /*9bc0*/  IMAD.MOV.U32 R36, RZ, RZ, R26 ;  /* 0x000000ffff247224 */ /* 0x000fe400078e001a */
[----:B------:R-:W-:-:S07]  /*9bd0*/  IMAD.MOV.U32 R37, RZ, RZ, R27 ;  /* 0x000000ffff257224 */ /* 0x000fce00078e001b */
.L_x_331:
[----:B------:R-:W-:Y:S05]  /*9be0*/  BSYNC.RECONVERGENT B2 ;  /* 0x0000000000027941 */ /* 0x000fea0003800200 */
.L_x_330:
        /* <DEDUP_REMOVED lines=20> */
[----:B--2---:R-:W-:Y:S05]  /*9d30*/  CALL.REL.NOINC `($__internal_7_$__cuda_sm20_div_rn_f64_full) ;  /* 0x0000003c00d87944 */ /* 0x004fea0003c00000 */
[----:B------:R-:W-:Y:S01]  /*9d40*/  MOV R4, R26 ;  /* 0x0000001a00047202 */ /* 0x000fe20000000f00 */
[----:B------:R-:W-:-:S07]  /*9d50*/  IMAD.MOV.U32 R5, RZ, RZ, R27 ;  /* 0x000000ffff057224 */ /* 0x000fce00078e001b */
.L_x_333:
[----:B------:R-:W-:Y:S05]  /*9d60*/  BSYNC.RECONVERGENT B2 ;  /* 0x0000000000027941 */ /* 0x000fea0003800200 */
.L_x_332:
        /* <DEDUP_REMOVED lines=20> */
.L_x_335:
[----:B------:R-:W-:Y:S05]  /*9eb0*/  BSYNC.RECONVERGENT B2 ;  /* 0x0000000000027941 */ /* 0x000fea0003800200 */
.L_x_334:
        /* <DEDUP_REMOVED lines=21> */
.L_x_337:
[----:B------:R-:W-:Y:S05]  /*a010*/  BSYNC.RECONVERGENT B2 ;  /* 0x0000000000027941 */ /* 0x000fea0003800200 */
.L_x_336:
        /* <DEDUP_REMOVED lines=20> */
.L_x_339:
[----:B------:R-:W-:Y:S05]  /*a160*/  BSYNC.RECONVERGENT B2 ;  /* 0x0000000000027941 */ /* 0x000fea0003800200 */
.L_x_338:
[----:B------:R-:W0:Y:S01]  /*a170*/  LDC R49, c[0x0][0x3e0] ;  /* 0x0000f800ff317b82 */ /* 0x000e220000000800 */
[----:B------:R4:W-:Y:S04]  /*a180*/  STG.E.64 desc[UR8][R16.64], R4 ;  /* 0x0000000410007986 */ /* 0x0009e8000c101b08 */
[----:B------:R4:W-:Y:S01]  /*a190*/  STG.E.64 desc[UR8][R44.64], R26 ;  /* 0x0000001a2c007986 */ /* 0x0009e2000c101b08 */
[----:B0-----:R-:W-:Y:S01]  /*a1a0*/  IMAD.WIDE R48, R49, 0x8, R16 ;  /* 0x0000000831307825 */ /* 0x001fe200078e0210 */
[----:B----4-:R-:W-:Y:S06]  /*a1b0*/  BRA `(.L_x_315) ;  /* 0x0000001000bc7947 */ /* 0x010fec0003800000 */
.L_x_314:
[--C-:B0--3--:R-:W-:Y:S01]  /*a1c0*/  IMAD.IADD R32, R8, 0x1, -R7.reuse ;  /* 0x0000000108207824 */ /* 0x109fe200078e0a07 */
[----:B------:R-:W-:Y:S01]  /*a1d0*/  MOV R24, 0x1 ;  /* 0x0000000100187802 */ /* 0x000fe20000000f00 */
[----:B------:R-:W-:Y:S01]  /*a1e0*/  IMAD.IADD R6, R16, 0x1, -R7 ;  /* 0x0000000110067824 */ /* 0x000fe200078e0a07 */
[----:B------:R0:W-:Y:S01]  /*a1f0*/  STS.64 [R23+0x400], R34 ;  /* 0x0004002217007388 */ /* 0x0001e20000000a00 */
[----:B------:R-:W-:Y:S02]  /*a200*/  BSSY.RECONVERGENT B2, `(.L_x_340) ;  /* 0x000001a000027945 */ /* 0x000fe40003800200 */
[----:B------:R-:W2:Y:S01]  /*a210*/  I2F.F64 R32, R32 ;  /* 0x0000002000207312 */ /* 0x000ea20000201c00 */
[----:B------:R0:W-:Y:S04]  /*a220*/  STG.E.64 desc[UR8][R56.64], R34 ;  /* 0x0000002238007986 */ /* 0x0001e8000c101b08 */
[----:B------:R0:W-:Y:S03]  /*a230*/  STS [R11+0x200], R8 ;  /* 0x000200080b007388 */ /* 0x0001e60000000800 */
[----:B------:R-:W3:Y:S08]  /*a240*/  I2F.F64 R6, R6 ;  /* 0x0000000600067312 */ /* 0x000ef00000201c00 */
[----:B--2---:R-:W2:Y:S01]  /*a250*/  MUFU.RCP64H R25, R33 ;  /* 0x0000002100197308 */ /* 0x004ea20000001800 */
[----:B---3--:R-:W-:Y:S01]  /*a260*/  FSETP.GEU.AND P1, PT, |R7|, 6.5827683646048100446e-37, PT ;  /* 0x036000000700780b */ /* 0x008fe20003f2e200 */
        /* <DEDUP_REMOVED lines=16> */
[----:B-1----:R-:W-:Y:S05]  /*a370*/  CALL.REL.NOINC `($__internal_7_$__cuda_sm20_div_rn_f64_full) ;  /* 0x0000003800487944 */ /* 0x002fea0003c00000 */
[----:B------:R-:W-:Y:S01]  /*a380*/  MOV R36, R26 ;  /* 0x0000001a00247202 */ /* 0x000fe20000000f00 */
[----:B------:R-:W-:-:S07]  /*a390*/  IMAD.MOV.U32 R37, RZ, RZ, R27 ;  /* 0x000000ffff257224 */ /* 0x000fce00078e001b */
.L_x_341:
[----:B------:R-:W-:Y:S05]  /*a3a0*/  BSYNC.RECONVERGENT B2 ;  /* 0x0000000000027941 */ /* 0x000fea0003800200 */
.L_x_340:
        /* <DEDUP_REMOVED lines=20> */
[----:B-1----:R-:W-:Y:S05]  /*a4f0*/  CALL.REL.NOINC `($__internal_7_$__cuda_sm20_div_rn_f64_full) ;  /* 0x0000003400e87944 */ /* 0x002fea0003c00000 */
[----:B------:R-:W-:Y:S01]  /*a500*/  IMAD.MOV.U32 R10, RZ, RZ, R26 ;  /* 0x000000ffff0a7224 */ /* 0x000fe200078e001a */
[----:B------:R-:W-:-:S07]  /*a510*/  MOV R11, R27 ;  /* 0x0000001b000b7202 */ /* 0x000fce0000000f00 */
.L_x_343:
[----:B------:R-:W-:Y:S05]  /*a520*/  BSYNC.RECONVERGENT B2 ;  /* 0x0000000000027941 */ /* 0x000fea0003800200 */
.L_x_342:
        /* <DEDUP_REMOVED lines=19> */
[----:B-1----:R-:W-:Y:S05]  /*a660*/  CALL.REL.NOINC `($__internal_7_$__cuda_sm20_div_rn_f64_full) ;  /* 0x00000034008c7944 */ /* 0x002fea0003c00000 */
[----:B------:R-:W-:Y:S01]  /*a670*/  MOV R16, R26 ;  /* 0x0000001a00107202 */ /* 0x000fe20000000f00 */
[----:B------:R-:W-:-:S07]  /*a680*/  IMAD.MOV.U32 R17, RZ, RZ, R27 ;  /* 0x000000ffff117224 */ /* 0x000fce00078e001b */
.L_x_345:
[----:B------:R-:W-:Y:S05]  /*a690*/  BSYNC.RECONVERGENT B2 ;  /* 0x0000000000027941 */ /* 0x000fea0003800200 */
.L_x_344:
        /* <DEDUP_REMOVED lines=20> */
.L_x_347:
[----:B------:R-:W-:Y:S05]  /*a7e0*/  BSYNC.RECONVERGENT B2 ;  /* 0x0000000000027941 */ /* 0x000fea0003800200 */
.L_x_346:
        /* <DEDUP_REMOVED lines=21> */
.L_x_349:
[----:B------:R-:W-:Y:S05]  /*a940*/  BSYNC.RECONVERGENT B2 ;  /* 0x0000000000027941 */ /* 0x000fea0003800200 */
.L_x_348:
        /* <DEDUP_REMOVED lines=20> */
.L_x_351:
[----:B------:R-:W-:Y:S05]  /*aa90*/  BSYNC.RECONVERGENT B2 ;  /* 0x0000000000027941 */ /* 0x000fea0003800200 */
.L_x_350:
[----:B------:R-:W0:Y:S01]  /*aaa0*/  LDC R3, c[0x0][0x3e0] ;  /* 0x0000f800ff037b82 */ /* 0x000e220000000800 */
[----:B------:R0:W-:Y:S04]  /*aab0*/  STG.E.64 desc[UR8][R48.64], R10 ;  /* 0x0000000a30007986 */ /* 0x0001e8000c101b08 */
[----:B------:R2:W-:Y:S01]  /*aac0*/  STG.E.64 desc[UR8][R52.64], R26 ;  /* 0x0000001a34007986 */ /* 0x0005e2000c101b08 */
[----:B0-----:R-:W-:Y:S01]  /*aad0*/  IMAD.WIDE R48, R3, 0x8, R48 ;  /* 0x0000000803307825 */ /* 0x001fe200078e0230 */
[----:B--2---:R-:W-:Y:S06]  /*aae0*/  BRA `(.L_x_315) ;  /* 0x0000000800707947 */ /* 0x004fec0003800000 */
.L_x_313:
[----:B------:R-:W-:Y:S01]  /*aaf0*/  IMAD.IADD R2, R9, 0x1, -R16 ;  /* 0x0000000109027824 */ /* 0x000fe200078e0a10 */
[----:B------:R-:W-:Y:S01]  /*ab00*/  MOV R6, 0x1 ;  /* 0x0000000100067802 */ /* 0x000fe20000000f00 */
[----:B------:R-:W-:Y:S01]  /*ab10*/  DADD R82, R70, -R68 ;  /* 0x0000000046527229 */ /* 0x000fe20000000844 */
[----:B------:R2:W-:Y:S01]  /*ab20*/  STS.64 [R23], R68 ;  /* 0x0000004417007388 */ /* 0x0005e20000000a00 */
[----:B------:R-:W-:Y:S02]  /*ab30*/  BSSY.RECONVERGENT B2, `(.L_x_352) ;  /* 0x0000019000027945 */ /* 0x000fe40003800200 */
[----:B------:R-:W4:Y:S01]  /*ab40*/  I2F.F64 R2, R2 ;  /* 0x0000000200027312 */ /* 0x000f220000201c00 */
[----:B------:R2:W-:Y:S04]  /*ab50*/  STS.64 [R23+0x200], R70 ;  /* 0x0002004617007388 */ /* 0x0005e80000000a00 */
[----:B------:R2:W-:Y:S01]  /*ab60*/  STS [R11], R16 ;  /* 0x000000100b007388 */ /* 0x0005e20000000800 */
[----:B------:R-:W-:-:S03]  /*ab70*/  FSETP.GEU.AND P1, PT, |R83|, 6.5827683646048100446e-37, PT ;  /* 0x036000005300780b */ /* 0x000fc60003f2e200 */
[----:B------:R2:W-:Y:S04]  /*ab80*/  STS [R11+0x100], R9 ;  /* 0x000100090b007388 */ /* 0x0005e80000000800 */
[----:B------:R2:W-:Y:S01]  /*ab90*/  STS [R11+0x200], R8 ;  /* 0x000200080b007388 */ /* 0x0005e20000000800 */
        /* <DEDUP_REMOVED lines=9> */
[----:B0--3--:R-:W-:-:S05]  /*ac30*/  FFMA R10, RZ, R3, R7 ;  /* 0x00000003ff0a7223 */ /* 0x009fca0000000007 */
[----:B------:R-:W-:-:S13]  /*ac40*/  FSETP.GT.AND P0, PT, |R10|, 1.469367938527859385e-39, PT ;  /* 0x001000000a00780b */ /* 0x000fda0003f04200 */
[----:B--2---:R-:W-:Y:S05]  /*ac50*/  @P0 BRA P1, `(.L_x_353) ;  /* 0x0000000000180947 */ /* 0x004fea0000800000 */
[----:B------:R-:W-:Y:S01]  /*ac60*/  IMAD.MOV.U32 R80, RZ, RZ, R2 ;  /* 0x000000ffff507224 */ /* 0x000fe200078e0002 */
[----:B------:R-:W-:Y:S01]  /*ac70*/  MOV R24, 0xaca0 ;  /* 0x0000aca000187802 */ /* 0x000fe20000000f00 */
[----:B------:R-:W-:-:S07]  /*ac80*/  IMAD.MOV.U32 R81, RZ, RZ, R3 ;  /* 0x000000ffff517224 */ /* 0x000fce00078e0003 */
[----:B-1----:R-:W-:Y:S05]  /*ac90*/  CALL.REL.NOINC `($__internal_7_$__cuda_sm20_div_rn_f64_full) ;  /* 0x0000003000007944 */ /* 0x002fea0003c00000 */
[----:B------:R-:W-:Y:S01]  /*aca0*/  MOV R6, R26 ;  /* 0x0000001a00067202 */ /* 0x000fe20000000f00 */
[----:B------:R-:W-:-:S07]  /*acb0*/  IMAD.MOV.U32 R7, RZ, RZ, R27 ;  /* 0x000000ffff077224 */ /* 0x000fce00078e001b */
.L_x_353:
[----:B------:R-:W-:Y:S05]  /*acc0*/  BSYNC.RECONVERGENT B2 ;  /* 0x0000000000027941 */ /* 0x000fea0003800200 */
.L_x_352:
[----:B------:R-:W-:Y:S02]  /*acd0*/  IMAD.IADD R10, R8, 0x1, -R16 ;  /* 0x00000001080a7824 */ /* 0x000fe400078e0a10 */
[----:B------:R-:W-:Y:S01]  /*ace0*/  HFMA2 R16, -RZ, RZ, 0, 5.9604644775390625e-08 ;  /* 0x00000001ff107431 */ /* 0x000fe200000001ff */
[----:B------:R-:W-:Y:S01]  /*acf0*/  FSETP.GEU.AND P1, PT, |R3|, 6.5827683646048100446e-37, PT ;  /* 0x036000000300780b */ /* 0x000fe20003f2e200 */
[----:B------:R-:W-:Y:S02]  /*ad00*/  BSSY.RECONVERGENT B2, `(.L_x_354) ;  /* 0x000001e000027945 */ /* 0x000fe40003800200 */
[----:B------:R-:W0:Y:S08]  /*ad10*/  I2F.F64 R10, R10 ;  /* 0x0000000a000a7312 */ /* 0x000e300000201c00 */
[----:B0-----:R-:W0:Y:S02]  /*ad20*/  MUFU.RCP64H R17, R11 ;  /* 0x0000000b00117308 */ /* 0x001e240000001800 */
[----:B0-----:R-:W-:-:S08]  /*ad30*/  DFMA R24, -R10, R16, 1 ;  /* 0x3ff000000a18742b */ /* 0x001fd00000000110 */
        /* <DEDUP_REMOVED lines=26> */
.L_x_355:
[----:B------:R-:W-:Y:S05]  /*aee0*/  BSYNC.RECONVERGENT B2 ;  /* 0x0000000000027941 */ /* 0x000fea0003800200 */
.L_x_354:
        /* <DEDUP_REMOVED lines=23> */
.L_x_357:
[----:B------:R-:W-:Y:S05]  /*b060*/  BSYNC.RECONVERGENT B2 ;  /* 0x0000000000027941 */ /* 0x000fea0003800200 */
.L_x_356:
        /* <DEDUP_REMOVED lines=19> */
[----:B-1----:R-:W-:Y:S05]  /*b1a0*/  CALL.REL.NOINC `($__internal_7_$__cuda_sm20_div_rn_f64_full) ;  /* 0x0000002800bc7944 */ /* 0x002fea0003c00000 */
.L_x_359:
[----:B------:R-:W-:Y:S05]  /*b1b0*/  BSYNC.RECONVERGENT B2 ;  /* 0x0000000000027941 */ /* 0x000fea0003800200 */
.L_x_358:
        /* <DEDUP_REMOVED lines=21> */
.L_x_361:
[----:B------:R-:W-:Y:S05]  /*b310*/  BSYNC.RECONVERGENT B2 ;  /* 0x0000000000027941 */ /* 0x000fea0003800200 */
.L_x_360:
        /* <DEDUP_REMOVED lines=20> */
.L_x_363:
[----:B------:R-:W-:Y:S05]  /*b460*/  BSYNC.RECONVERGENT B2 ;  /* 0x0000000000027941 */ /* 0x000fea0003800200 */
.L_x_362:
[----:B------:R-:W0:Y:S01]  /*b470*/  LDC R5, c[0x0][0x3e0] ;  /* 0x0000f800ff057b82 */ /* 0x000e220000000800 */
[----:B------:R0:W-:Y:S04]  /*b480*/  STG.E.64 desc[UR8][R48.64], R2 ;  /* 0x0000000230007986 */ /* 0x0001e8000c101b08 */
[----:B------:R2:W-:Y:S02]  /*b490*/  STG.E.64 desc[UR8][R52.64], R26 ;  /* 0x0000001a34007986 */ /* 0x0005e4000c101b08 */
[----:B0-2---:R-:W-:-:S07]  /*b4a0*/  IMAD.WIDE R48, R5, 0x8, R48 ;  /* 0x0000000805307825 */ /* 0x005fce00078e0230 */
.L_x_315:
[----:B------:R-:W-:Y:S05]  /*b4b0*/  BSYNC.RECONVERGENT B1 ;  /* 0x0000000000017941 */ /* 0x000fea0003800200 */
.L_x_312:
[----:B------:R4:W-:Y:S01]  /*b4c0*/  STG.E.64 desc[UR8][R48.64], RZ ;  /* 0x000000ff30007986 */ /* 0x0009e2000c101b08 */
[----:B------:R-:W-:Y:S01]  /*b4d0*/  LOP3.LUT P0, RZ, R14, 0xff, RZ, 0xc0, !PT ;  /* 0x000000ff0eff7812 */ /* 0x000fe2000780c0ff */
[----:B------:R-:W-:Y:S02]  /*b4e0*/  BSSY.RECONVERGENT B1, `(.L_x_364) ;  /* 0x0000269000017945 */ /* 0x000fe40003800200 */
[----:B------:R4:W-:Y:S10]  /*b4f0*/  STG.E desc[UR8][R46.64], R8 ;  /* 0x000000082e007986 */ /* 0x0009f4000c101908 */
[----:B------:R-:W-:Y:S05]  /*b500*/  @!P0 BRA `(.L_x_365) ;  /* 0x0000001c00288947 */ /* 0x000fea0003800000 */
[----:B------:R-:W-:-:S13]  /*b510*/  ISETP.NE.AND P0, PT, R15, 0x2, PT ;  /* 0x000000020f00780c */ /* 0x000fda0003f05270 */
[----:B------:R-:W-:Y:S05]  /*b520*/  @!P0 BRA `(.L_x_366) ;  /* 0x0000001000d48947 */ /* 0x000fea0003800000 */
[----:B------:R-:W-:-:S13]  /*b530*/  ISETP.NE.AND P0, PT, R15, 0x1, PT ;  /* 0x000000010f00780c */ /* 0x000fda0003f05270 */
[----:B------:R0:W-:Y:S01]  /*b540*/  @!P0 STG.E.64 desc[UR8][R58.64], R34 ;  /* 0x000000223a008986 */ /* 0x0001e2000c101b08 */
[----:B------:R-:W-:Y:S05]  /*b550*/  @!P0 BRA `(.L_x_367) ;  /* 0x0000002400848947 */ /* 0x000fea0003800000 */
[----:B------:R-:W-:Y:S01]  /*b560*/  IMAD.IADD R80, R19, 0x1, -R0 ;  /* 0x0000000113507824 */ /* 0x000fe200078e0a00 */
[----:B------:R-:W-:Y:S01]  /*b570*/  DADD R82, -R30, R64 ;  /* 0x000000001e527229 */ /* 0x000fe20000000140 */
[----:B------:R-:W-:Y:S01]  /*b580*/  IMAD.MOV.U32 R2, RZ, RZ, 0x1 ;  /* 0x00000001ff027424 */ /* 0x000fe200078e00ff */
[----:B------:R-:W-:Y:S03]  /*b590*/  BSSY.RECONVERGENT B2, `(.L_x_368) ;  /* 0x0000011000027945 */ /* 0x000fe60003800200 */
[----:B------:R-:W5:Y:S05]  /*b5a0*/  I2F.F64 R80, R80 ;  /* 0x0000005000507312 */ /* 0x000f6a0000201c00 */
[----:B------:R-:W-:-:S03]  /*b5b0*/  FSETP.GEU.AND P1, PT, |R83|, 6.5827683646048100446e-37, PT ;  /* 0x036000005300780b */ /* 0x000fc60003f2e200 */
[----:B-----5:R-:W5:Y:S02]  /*b5c0*/  MUFU.RCP64H R3, R81 ;  /* 0x0000005100037308 */ /* 0x020f640000001800 */
[----:B-----5:R-:W-:-:S08]  /*b5d0*/  DFMA R4, -R80, R2, 1 ;  /* 0x3ff000005004742b */ /* 0x020fd00000000102 */
        /* <DEDUP_REMOVED lines=11> */
[----:B01234-:R-:W-:Y:S05]  /*b690*/  CALL.REL.NOINC `($__internal_7_$__cuda_sm20_div_rn_f64_full) ;  /* 0x0000002400807944 */ /* 0x01ffea0003c00000 */
.L_x_369:
[----:B------:R-:W-:Y:S05]  /*b6a0*/  BSYNC.RECONVERGENT B2 ;  /* 0x0000000000027941 */ /* 0x000fea0003800200 */
.L_x_368:
[----:B------:R-:W-:Y:S01]  /*b6b0*/  IADD3 R2, PT, PT, R0, -R20, RZ ;  /* 0x8000001400027210 */ /* 0x000fe20007ffe0ff */
[----:B------:R-:W-:Y:S01]  /*b6c0*/  IMAD.MOV.U32 R4, RZ, RZ, 0x1 ;  /* 0x00000001ff047424 */ /* 0x000fe200078e00ff */
[----:B------:R-:W-:Y:S01]  /*b6d0*/  BSSY.RECONVERGENT B2, `(.L_x_370) ;  /* 0x0000020000027945 */ /* 0x000fe20003800200 */
[----:B------:R-:W-:-:S03]  /*b6e0*/  IMAD.IADD R9, R20, 0x1, -R19 ;  /* 0x0000000114097824 */ /* 0x000fc600078e0a13 */
[----:B------:R-:W5:Y:S08]  /*b6f0*/  I2F.F64 R2, R2 ;  /* 0x0000000200027312 */ /* 0x000f700000201c00 */
[----:B-----5:R-:W5:Y:S02]  /*b700*/  MUFU.RCP64H R5, R3 ;  /* 0x0000000300057308 */ /* 0x020f640000001800 */
[----:B-----5:R-:W-:-:S08]  /*b710*/  DFMA R6, -R2, R4, 1 ;  /* 0x3ff000000206742b */ /* 0x020fd00000000104 */
[----:B------:R-:W-:-:S08]  /*b720*/  DFMA R6, R6, R6, R6 ;  /* 0x000000060606722b */ /* 0x000fd00000000006 */
[----:B0--3--:R-:W-:Y:S01]  /*b730*/  DFMA R10, R4, R6, R4 ;  /* 0x00000006040a722b */ /* 0x009fe20000000004 */
[----:B------:R-:W-:Y:S01]  /*b740*/  IADD3 R4, PT, PT, R19, -R20, RZ ;  /* 0x8000001413047210 */ /* 0x000fe20007ffe0ff */
[----:B------:R-:W0:Y:S06]  /*b750*/  I2F.F64 R6, R9 ;  /* 0x0000000900067312 */ /* 0x000e2c0000201c00 */
[----:B------:R-:W-:Y:S02]  /*b760*/  DFMA R12, -R2, R10, 1 ;  /* 0x3ff00000020c742b */ /* 0x000fe4000000010a */
[----:B------:R-:W3:Y:S06]  /*b770*/  I2F.F64 R4, R4 ;  /* 0x0000000400047312 */ /* 0x000eec0000201c00 */
[----:B------:R-:W-:-:S02]  /*b780*/  DFMA R10, R10, R12, R10 ;  /* 0x0000000c0a0a722b */ /* 0x000fc4000000000a */
[----:B0-----:R-:W-:-:S06]  /*b790*/  DFMA R6, R6, R26, R64 ;  /* 0x0000001a0606722b */ /* 0x001fcc0000000040 */
[----:B---3--:R-:W-:Y:S01]  /*b7a0*/  DMUL R12, R4, R10 ;  /* 0x0000000a040c7228 */ /* 0x008fe20000000000 */
        /* <DEDUP_REMOVED lines=15> */
[----:B-12-4-:R-:W-:Y:S05]  /*b8a0*/  CALL.REL.NOINC `($__internal_7_$__cuda_sm20_div_rn_f64_full) ;  /* 0x0000002000fc7944 */ /* 0x016fea0003c00000 */
[----:B------:R-:W-:Y:S01]  /*b8b0*/  IMAD.MOV.U32 R10, RZ, RZ, R26 ;  /* 0x000000ffff0a7224 */ /* 0x000fe200078e001a */
[----:B------:R-:W-:-:S07]  /*b8c0*/  MOV R11, R27 ;  /* 0x0000001b000b7202 */ /* 0x000fce0000000f00 */
.L_x_371:
[----:B------:R-:W-:Y:S05]  /*b8d0*/  BSYNC.RECONVERGENT B2 ;  /* 0x0000000000027941 */ /* 0x000fea0003800200 */
.L_x_370:
        /* <DEDUP_REMOVED lines=20> */
[----:B-12-4-:R-:W-:Y:S05]  /*ba20*/  CALL.REL.NOINC `($__internal_7_$__cuda_sm20_div_rn_f64_full) ;  /* 0x00000020009c7944 */ /* 0x016fea0003c00000 */
[----:B------:R-:W-:Y:S02]  /*ba30*/  IMAD.MOV.U32 R16, RZ, RZ, R26 ;  /* 0x000000ffff107224 */ /* 0x000fe400078e001a */
[----:B------:R-:W-:-:S07]  /*ba40*/  IMAD.MOV.U32 R17, RZ, RZ, R27 ;  /* 0x000000ffff117224 */ /* 0x000fce00078e001b */
.L_x_373:
[----:B------:R-:W-:Y:S05]  /*ba50*/  BSYNC.RECONVERGENT B2 ;  /* 0x0000000000027941 */ /* 0x000fea0003800200 */
.L_x_372:
[----:B------:R-:W-:Y:S01]  /*ba60*/  IADD3 R9, PT, PT, R0, -R19, RZ ;  /* 0x8000001300097210 */ /* 0x000fe20007ffe0ff */
[----:B------:R-:W-:Y:S01]  /*ba70*/  IMAD.MOV.U32 R12, RZ, RZ, 0x1 ;  /* 0x00000001ff0c7424 */ /* 0x000fe200078e00ff */
[----:B------:R-:W-:Y:S01]  /*ba80*/  DADD R82, R30, -R64 ;  /* 0x000000001e527229 */ /* 0x000fe20000000840 */
[----:B------:R-:W-:Y:S01]  /*ba90*/  BSSY.RECONVERGENT B2, `(.L_x_374) ;  /* 0x0000013000027945 */ /* 0x000fe20003800200 */
[----:B------:R-:W0:Y:S08]  /*baa0*/  I2F.F64 R80, R9 ;  /* 0x0000000900507312 */ /* 0x000e300000201c00 */
        /* <DEDUP_REMOVED lines=14> */
[----:B-12-4-:R-:W-:Y:S05]  /*bb90*/  CALL.REL.NOINC `($__internal_7_$__cuda_sm20_div_rn_f64_full) ;  /* 0x0000002000407944 */ /* 0x016fea0003c00000 */
[----:B------:R-:W-:Y:S01]  /*bba0*/  IMAD.MOV.U32 R12, RZ, RZ, R26 ;  /* 0x000000ffff0c7224 */ /* 0x000fe200078e001a */
[----:B------:R-:W-:-:S07]  /*bbb0*/  MOV R13, R27 ;  /* 0x0000001b000d7202 */ /* 0x000fce0000000f00 */
.L_x_375:
[----:B------:R-:W-:Y:S05]  /*bbc0*/  BSYNC.RECONVERGENT B2 ;  /* 0x0000000000027941 */ /* 0x000fea0003800200 */
.L_x_374:
        /* <DEDUP_REMOVED lines=20> */
.L_x_377:
[----:B------:R-:W-:Y:S05]  /*bd10*/  BSYNC.RECONVERGENT B2 ;  /* 0x0000000000027941 */ /* 0x000fea0003800200 */
.L_x_376:
        /* <DEDUP_REMOVED lines=21> */
.L_x_379:
[----:B------:R-:W-:Y:S05]  /*be70*/  BSYNC.RECONVERGENT B2 ;  /* 0x0000000000027941 */ /* 0x000fea0003800200 */
.L_x_378:
        /* <DEDUP_REMOVED lines=22> */
.L_x_381:
[----:B------:R-:W-:Y:S05]  /*bfe0*/  BSYNC.RECONVERGENT B2 ;  /* 0x0000000000027941 */ /* 0x000fea0003800200 */
.L_x_380:
[----:B------:R-:W-:Y:S01]  /*bff0*/  IADD3 R14, PT, PT, R8, -R19, RZ ;  /* 0x80000013080e7210 */ /* 0x000fe20007ffe0ff */
[----:B------:R-:W0:Y:S01]  /*c000*/  LDC R23, c[0x0][0x3e0] ;  /* 0x0000f800ff177b82 */ /* 0x000e220000000800 */
[----:B------:R-:W-:Y:S01]  /*c010*/  IABS R18, R9 ;  /* 0x0000000900127213 */ /* 0x000fe20000000000 */
[----:B------:R-:W-:Y:S01]  /*c020*/  STG.E.64 desc[UR8][R50.64], R16 ;  /* 0x0000001032007986 */ /* 0x000fe2000c101b08 */
[-C--:B------:R-:W-:Y:S01]  /*c030*/  IABS R7, R14.reuse ;  /* 0x0000000e00077213 */ /* 0x080fe20000000000 */
[----:B------:R-:W-:Y:S01]  /*c040*/  BSSY.RECONVERGENT B2, `(.L_x_382) ;  /* 0x000003f000027945 */ /* 0x000fe20003800200 */
[-C--:B------:R-:W-:Y:S01]  /*c050*/  IABS R20, R14.reuse ;  /* 0x0000000e00147213 */ /* 0x080fe20000000000 */
[----:B------:R-:W-:Y:S01]  /*c060*/  STS.64 [R22], R64 ;  /* 0x0000004016007388 */ /* 0x000fe20000000a00 */
[----:B------:R-:W3:Y:S01]  /*c070*/  I2F.RP R6, R7 ;  /* 0x0000000700067306 */ /* 0x000ee20000209400 */
[----:B------:R-:W-:Y:S02]  /*c080*/  LOP3.LUT R9, R9, R14, RZ, 0x3c, !PT ;  /* 0x0000000e09097212 */ /* 0x000fe400078e3cff */
[----:B------:R-:W-:Y:S02]  /*c090*/  STS.64 [R22+0x200], R30 ;  /* 0x0002001e16007388 */ /* 0x000fe40000000a00 */
[----:B------:R-:W-:-:S02]  /*c0a0*/  ISETP.GE.AND P2, PT, R9, RZ, PT ;  /* 0x000000ff0900720c */ /* 0x000fc40003f46270 */
[----:B------:R0:W-:Y:S04]  /*c0b0*/  STS [R21], R19 ;  /* 0x0000001315007388 */ /* 0x0001e80000000800 */
[----:B------:R0:W-:Y:S01]  /*c0c0*/  STS [R21+0x100], R0 ;  /* 0x0001000015007388 */ /* 0x0001e20000000800 */
[----:B---3--:R-:W3:Y:S03]  /*c0d0*/  MUFU.RCP R6, R6 ;  /* 0x0000000600067308 */ /* 0x008ee60000001000 */
[----:B------:R0:W-:Y:S04]  /*c0e0*/  STS [R21+0x200], R8 ;  /* 0x0002000815007388 */ /* 0x0001e80000000800 */
[----:B------:R0:W-:Y:S01]  /*c0f0*/  STG.E.64 desc[UR8][R54.64], R2 ;  /* 0x0000000236007986 */ /* 0x0001e2000c101b08 */
[----:B---3--:R-:W-:-:S02]  /*c100*/  VIADD R4, R6, 0xffffffe ;  /* 0x0ffffffe06047836 */ /* 0x008fc40000000000 */
[----:B------:R-:W-:Y:S02]  /*c110*/  IMAD.MOV R6, RZ, RZ, -R20 ;  /* 0x000000ffff067224 */ /* 0x000fe400078e0a14 */
[----:B------:R3:W5:Y:S02]  /*c120*/  F2I.FTZ.U32.TRUNC.NTZ R5, R4 ;  /* 0x0000000400057305 */ /* 0x000764000021f000 */
[----:B---3--:R-:W-:Y:S02]  /*c130*/  IMAD.MOV.U32 R4, RZ, RZ, RZ ;  /* 0x000000ffff047224 */ /* 0x008fe400078e00ff */
[----:B-----5:R-:W-:-:S04]  /*c140*/  IMAD.MOV R10, RZ, RZ, -R5 ;  /* 0x000000ffff0a7224 */ /* 0x020fc800078e0a05 */
[----:B------:R-:W-:Y:S01]  /*c150*/  IMAD R11, R10, R7, RZ ;  /* 0x000000070a0b7224 */ /* 0x000fe200078e02ff */
[----:B------:R-:W-:Y:S01]  /*c160*/  MOV R10, R18 ;  /* 0x00000012000a7202 */ /* 0x000fe20000000f00 */
[----:B0-----:R-:W-:-:S04]  /*c170*/  IMAD.WIDE R18, R23, 0x8, R54 ;  /* 0x0000000817127825 */ /* 0x001fc800078e0236 */
[----:B------:R-:W-:-:S06]  /*c180*/  IMAD.HI.U32 R5, R5, R11, R4 ;  /* 0x0000000b05057227 */ /* 0x000fcc00078e0004 */
[----:B------:R-:W-:-:S04]  /*c190*/  IMAD.HI.U32 R5, R5, R10, RZ ;  /* 0x0000000a05057227 */ /* 0x000fc800078e00ff */
[----:B------:R-:W-:Y:S02]  /*c1a0*/  IMAD R4, R5, R6, R10 ;  /* 0x0000000605047224 */ /* 0x000fe400078e020a */
[----:B------:R-:W-:-:S03]  /*c1b0*/  IMAD.MOV.U32 R10, RZ, RZ, 0x1 ;  /* 0x00000001ff0a7424 */ /* 0x000fc600078e00ff */
[----:B------:R-:W-:-:S13]  /*c1c0*/  ISETP.GT.U32.AND P1, PT, R7, R4, PT ;  /* 0x000000040700720c */ /* 0x000fda0003f24070 */
[-C--:B------:R-:W-:Y:S01]  /*c1d0*/  @!P1 IADD3 R4, PT, PT, R4, -R7.reuse, RZ ;  /* 0x8000000704049210 */ /* 0x080fe20007ffe0ff */
[----:B------:R-:W-:Y:S01]  /*c1e0*/  @!P1 VIADD R5, R5, 0x1 ;  /* 0x0000000105059836 */ /* 0x000fe20000000000 */
[----:B------:R-:W-:Y:S02]  /*c1f0*/  ISETP.NE.AND P1, PT, R14, RZ, PT ;  /* 0x000000ff0e00720c */ /* 0x000fe40003f25270 */
[----:B------:R-:W-:-:S13]  /*c200*/  ISETP.GE.U32.AND P0, PT, R4, R7, PT ;  /* 0x000000070400720c */ /* 0x000fda0003f06070 */
[----:B------:R-:W-:-:S05]  /*c210*/  @P0 VIADD R5, R5, 0x1 ;  /* 0x0000000105050836 */ /* 0x000fca0000000000 */
[----:B------:R-:W-:Y:S02]  /*c220*/  @!P2 IADD3 R5, PT, PT, -R5, RZ, RZ ;  /* 0x000000ff0505a210 */ /* 0x000fe40007ffe1ff */
[----:B------:R-:W-:-:S04]  /*c230*/  @!P1 LOP3.LUT R5, RZ, R14, RZ, 0x33, !PT ;  /* 0x0000000eff059212 */ /* 0x000fc800078e33ff */
[----:B------:R-:W0:Y:S02]  /*c240*/  I2F.F64 R6, R5 ;  /* 0x0000000500067312 */ /* 0x000e240000201c00 */
[C---:B0-----:R-:W-:Y:S02]  /*c250*/  DFMA R4, R6.reuse, R16, 2 ;  /* 0x400000000604742b */ /* 0x041fe40000000010 */
[----:B------:R-:W-:Y:S01]  /*c260*/  DADD R82, R6, -1 ;  /* 0xbff0000006527429 */ /* 0x000fe20000000000 */
[----:B------:R-:W-:-:S03]  /*c270*/  IMAD.WIDE R16, R23, 0x8, R50 ;  /* 0x0000000817107825 */ /* 0x000fc600078e0232 */
[----:B------:R-:W0:Y:S06]  /*c280*/  MUFU.RCP64H R11, R5 ;  /* 0x00000005000b7308 */ /* 0x000e2c0000001800 */
[----:B------:R-:W-:Y:S01]  /*c290*/  FSETP.GEU.AND P1, PT, |R83|, 6.5827683646048100446e-37, PT ;  /* 0x036000005300780b */ /* 0x000fe20003f2e200 */
        /* <DEDUP_REMOVED lines=10> */
[----:B------:R-:W-:-:S06]  /*c340*/  DSETP.GT.AND P0, PT, R34, R24, PT ;  /* 0x000000182200722a */ /* 0x000fcc0003f04000 */
[----:B------:R-:W-:Y:S02]  /*c350*/  FSEL R32, R24, R34, P0 ;  /* 0x0000002218207208 */ /* 0x000fe40000000000 */
[----:B------:R-:W-:Y:S01]  /*c360*/  FSEL R33, R25, R35, P0 ;  /* 0x0000002319217208 */ /* 0x000fe20000000000 */
[----:B--2---:R-:W-:-:S04]  /*c370*/  DFMA R34, R26, R36, R28 ;  /* 0x000000241a22722b */ /* 0x004fc8000000001c */
[----:B------:R0:W-:Y:S04]  /*c380*/  STG.E.64 desc[UR8][R58.64], R32 ;  /* 0x000000203a007986 */ /* 0x0001e8000c101b08 */
[----:B------:R0:W-:Y:S02]  /*c390*/  STS.64 [R22+0x400], R32 ;  /* 0x0004002016007388 */ /* 0x0001e40000000a00 */
[----:B------:R-:W-:-:S05]  /*c3a0*/  FFMA R9, RZ, R5, R35 ;  /* 0x00000005ff097223 */ /* 0x000fca0000000023 */
[----:B------:R-:W-:-:S13]  /*c3b0*/  FSETP.GT.AND P0, PT, |R9|, 1.469367938527859385e-39, PT ;  /* 0x001000000900780b */ /* 0x000fda0003f04200 */
[----:B0-----:R-:W-:Y:S05]  /*c3c0*/  @P0 BRA P1, `(.L_x_383) ;  /* 0x0000000000180947 */ /* 0x001fea0000800000 */
[----:B------:R-:W-:Y:S01]  /*c3d0*/  MOV R80, R4 ;  /* 0x0000000400507202 */ /* 0x000fe20000000f00 */
[----:B------:R-:W-:Y:S01]  /*c3e0*/  IMAD.MOV.U32 R81, RZ, RZ, R5 ;  /* 0x000000ffff517224 */ /* 0x000fe200078e0005 */
[----:B------:R-:W-:-:S07]  /*c3f0*/  MOV R24, 0xc410 ;  /* 0x0000c41000187802 */ /* 0x000fce0000000f00 */
[----:B-1--4-:R-:W-:Y:S05]  /*c400*/  CALL.REL.NOINC `($__internal_7_$__cuda_sm20_div_rn_f64_full) ;  /* 0x0000001800247944 */ /* 0x012fea0003c00000 */
[----:B------:R-:W-:Y:S01]  /*c410*/  IMAD.MOV.U32 R34, RZ, RZ, R26 ;  /* 0x000000ffff227224 */ /* 0x000fe200078e001a */
[----:B------:R-:W-:-:S07]  /*c420*/  MOV R35, R27 ;  /* 0x0000001b00237202 */ /* 0x000fce0000000f00 */
.L_x_383:
[----:B------:R-:W-:Y:S05]  /*c430*/  BSYNC.RECONVERGENT B2 ;  /* 0x0000000000027941 */ /* 0x000fea0003800200 */
.L_x_382:
[----:B------:R-:W0:Y:S01]  /*c440*/  MUFU.RCP64H R9, R11 ;  /* 0x0000000b00097308 */ /* 0x000e220000001800 */
[----:B-1--4-:R-:W-:Y:S01]  /*c450*/  IMAD.MOV.U32 R8, RZ, RZ, 0x1 ;  /* 0x00000001ff087424 */ /* 0x012fe200078e00ff */
        /* <DEDUP_REMOVED lines=18> */
.L_x_385:
[----:B------:R-:W-:Y:S05]  /*c580*/  BSYNC.RECONVERGENT B2 ;  /* 0x0000000000027941 */ /* 0x000fea0003800200 */
.L_x_384:
[----:B------:R-:W0:Y:S01]  /*c590*/  I2F.F64 R80, R14 ;  /* 0x0000000e00507312 */ /* 0x000e220000201c00 */
[----:B------:R-:W-:Y:S01]  /*c5a0*/  IMAD.MOV.U32 R8, RZ, RZ, 0x1 ;  /* 0x00000001ff087424 */ /* 0x000fe200078e00ff */
[----:B------:R-:W-:Y:S01]  /*c5b0*/  DADD R12, R26, -R12 ;  /* 0x000000001a0c7229 */ /* 0x000fe2000000080c */
[----:B------:R-:W-:Y:S07]  /*c5c0*/  BSSY.RECONVERGENT B2, `(.L_x_386) ;  /* 0x0000011000027945 */ /* 0x000fee0003800200 */
[----:B------:R-:W-:Y:S01]  /*c5d0*/  DMUL R82, R12, 6 ;  /* 0x401800000c527828 */ /* 0x000fe20000000000 */
[----:B0-----:R-:W0:Y:S09]  /*c5e0*/  MUFU.RCP64H R9, R81 ;  /* 0x0000005100097308 */ /* 0x001e320000001800 */
        /* <DEDUP_REMOVED lines=14> */
.L_x_387:
[----:B------:R-:W-:Y:S05]  /*c6d0*/  BSYNC.RECONVERGENT B2 ;  /* 0x0000000000027941 */ /* 0x000fea0003800200 */
.L_x_386:
        /* <DEDUP_REMOVED lines=20> */
.L_x_389:
[----:B------:R-:W-:Y:S05]  /*c820*/  BSYNC.RECONVERGENT B2 ;  /* 0x0000000000027941 */ /* 0x000fea0003800200 */
.L_x_388:
[----:B------:R-:W0:Y:S01]  /*c830*/  LDC R51, c[0x0][0x3e0] ;  /* 0x0000f800ff337b82 */ /* 0x000e220000000800 */
[----:B------:R1:W-:Y:S04]  /*c840*/  STG.E.64 desc[UR8][R16.64], R34 ;  /* 0x0000002210007986 */ /* 0x0003e8000c101b08 */
[----:B------:R1:W-:Y:S01]  /*c850*/  STG.E.64 desc[UR8][R18.64], R26 ;  /* 0x0000001a12007986 */ /* 0x0003e2000c101b08 */
[----:B0-----:R-:W-:Y:S01]  /*c860*/  IMAD.WIDE R50, R51, 0x8, R16 ;  /* 0x0000000833327825 */ /* 0x001fe200078e0210 */
[----:B-1----:R-:W-:Y:S06]  /*c870*/  BRA `(.L_x_367) ;  /* 0x0000001000bc7947 */ /* 0x002fec0003800000 */
.L_x_366:
[----:B------:R-:W-:Y:S01]  /*c880*/  IMAD.IADD R2, R8, 0x1, -R20 ;  /* 0x0000000108027824 */ /* 0x000fe200078e0a14 */
[----:B------:R-:W-:Y:S01]  /*c890*/  MOV R4, 0x1 ;  /* 0x0000000100047802 */ /* 0x000fe20000000f00 */
[----:B------:R0:W-:Y:S01]  /*c8a0*/  STS.64 [R22+0x400], R34 ;  /* 0x0004002216007388 */ /* 0x0001e20000000a00 */
[----:B------:R-:W-:Y:S03]  /*c8b0*/  BSSY.RECONVERGENT B2, `(.L_x_390) ;  /* 0x000001b000027945 */ /* 0x000fe60003800200 */
[----:B------:R-:W5:Y:S01]  /*c8c0*/  I2F.F64 R2, R2 ;  /* 0x0000000200027312 */ /* 0x000f620000201c00 */
[----:B------:R0:W-:Y:S04]  /*c8d0*/  STG.E.64 desc[UR8][R58.64], R34 ;  /* 0x000000223a007986 */ /* 0x0001e8000c101b08 */
[----:B------:R0:W-:Y:S03]  /*c8e0*/  STS [R21+0x200], R8 ;  /* 0x0002000815007388 */ /* 0x0001e60000000800 */
[----:B-----5:R-:W5:Y:S02]  /*c8f0*/  MUFU.RCP64H R5, R3 ;  /* 0x0000000300057308 */ /* 0x020f640000001800 */
[----:B-----5:R-:W-:-:S08]  /*c900*/  DFMA R6, -R2, R4, 1 ;  /* 0x3ff000000206742b */ /* 0x020fd00000000104 */
[----:B------:R-:W-:-:S08]  /*c910*/  DFMA R6, R6, R6, R6 ;  /* 0x000000060606722b */ /* 0x000fd00000000006 */
[----:B------:R-:W-:Y:S01]  /*c920*/  DFMA R6, R4, R6, R4 ;  /* 0x000000060406722b */ /* 0x000fe20000000004 */
[----:B------:R-:W-:-:S07]  /*c930*/  IMAD.IADD R4, R19, 0x1, -R20 ;  /* 0x0000000113047824 */ /* 0x000fce00078e0a14 */
[----:B0--3--:R-:W-:Y:S01]  /*c940*/  DFMA R10, -R2, R6, 1 ;  /* 0x3ff00000020a742b */ /* 0x009fe20000000106 */
[----:B------:R-:W0:Y:S07]  /*c950*/  I2F.F64 R4, R4 ;  /* 0x0000000400047312 */ /* 0x000e2e0000201c00 */
[----:B------:R-:W-:-:S08]  /*c960*/  DFMA R6, R6, R10, R6 ;  /* 0x0000000a0606722b */ /* 0x000fd00000000006 */
[----:B0-----:R-:W-:Y:S01]  /*c970*/  DMUL R10, R4, R6 ;  /* 0x00000006040a7228 */ /* 0x001fe20000000000 */
[----:B------:R-:W-:-:S07]  /*c980*/  FSETP.GEU.AND P1, PT, |R5|, 6.5827683646048100446e-37, PT ;  /* 0x036000000500780b */ /* 0x000fce0003f2e200 */
        /* <DEDUP_REMOVED lines=10> */
[----:B-12-4-:R-:W-:Y:S05]  /*ca30*/  CALL.REL.NOINC `($__internal_7_$__cuda_sm20_div_rn_f64_full) ;  /* 0x0000001000987944 */ /* 0x016fea0003c00000 */
[----:B------:R-:W-:Y:S01]  /*ca40*/  MOV R6, R26 ;  /* 0x0000001a00067202 */ /* 0x000fe20000000f00 */
[----:B------:R-:W-:-:S07]  /*ca50*/  IMAD.MOV.U32 R7, RZ, RZ, R27 ;  /* 0x000000ffff077224 */ /* 0x000fce00078e001b */
.L_x_391:
[----:B------:R-:W-:Y:S05]  /*ca60*/  BSYNC.RECONVERGENT B2 ;  /* 0x0000000000027941 */ /* 0x000fea0003800200 */
.L_x_390:
        /* <DEDUP_REMOVED lines=20> */
[----:B-12-4-:R-:W-:Y:S05]  /*cbb0*/  CALL.REL.NOINC `($__internal_7_$__cuda_sm20_div_rn_f64_full) ;  /* 0x0000001000387944 */ /* 0x016fea0003c00000 */
[----:B------:R-:W-:Y:S01]  /*cbc0*/  IMAD.MOV.U32 R10, RZ, RZ, R26 ;  /* 0x000000ffff0a7224 */ /* 0x000fe200078e001a */
[----:B------:R-:W-:-:S07]  /*cbd0*/  MOV R11, R27 ;  /* 0x0000001b000b7202 */ /* 0x000fce0000000f00 */
.L_x_393:
[----:B------:R-:W-:Y:S05]  /*cbe0*/  BSYNC.RECONVERGENT B2 ;  /* 0x0000000000027941 */ /* 0x000fea0003800200 */
.L_x_392:
[----:B------:R-:W-:Y:S01]  /*cbf0*/  IMAD.IADD R80, R8, 0x1, -R19 ;  /* 0x0000000108507824 */ /* 0x000fe200078e0a13 */
[----:B------:R-:W-:Y:S01]  /*cc00*/  DADD R82, -R64, R34 ;  /* 0x0000000040527229 */ /* 0x000fe20000000122 */
[----:B-1--4-:R-:W-:Y:S01]  /*cc10*/  IMAD.MOV.U32 R8, RZ, RZ, 0x1 ;  /* 0x00000001ff087424 */ /* 0x012fe200078e00ff */
        /* <DEDUP_REMOVED lines=16> */
[----:B--2---:R-:W-:Y:S05]  /*cd20*/  CALL.REL.NOINC `($__internal_7_$__cuda_sm20_div_rn_f64_full) ;  /* 0x0000000c00dc7944 */ /* 0x004fea0003c00000 */
[----:B------:R-:W-:Y:S01]  /*cd30*/  MOV R8, R26 ;  /* 0x0000001a00087202 */ /* 0x000fe20000000f00 */
[----:B------:R-:W-:-:S07]  /*cd40*/  IMAD.MOV.U32 R9, RZ, RZ, R27 ;  /* 0x000000ffff097224 */ /* 0x000fce00078e001b */
.L_x_395:
[----:B------:R-:W-:Y:S05]  /*cd50*/  BSYNC.RECONVERGENT B2 ;  /* 0x0000000000027941 */ /* 0x000fea0003800200 */
.L_x_394:
        /* <DEDUP_REMOVED lines=20> */
.L_x_397:
[----:B------:R-:W-:Y:S05]  /*cea0*/  BSYNC.RECONVERGENT B2 ;  /* 0x0000000000027941 */ /* 0x000fea0003800200 */
.L_x_396:
        /* <DEDUP_REMOVED lines=21> */
.L_x_399:
[----:B------:R-:W-:Y:S05]  /*d000*/  BSYNC.RECONVERGENT B2 ;  /* 0x0000000000027941 */ /* 0x000fea0003800200 */
.L_x_398:
        /* <DEDUP_REMOVED lines=20> */
.L_x_401:
[----:B------:R-:W-:Y:S05]  /*d150*/  BSYNC.RECONVERGENT B2 ;  /* 0x0000000000027941 */ /* 0x000fea0003800200 */
.L_x_400:
[----:B------:R-:W0:Y:S01]  /*d160*/  LDC R3, c[0x0][0x3e0] ;  /* 0x0000f800ff037b82 */ /* 0x000e220000000800 */
[----:B------:R0:W-:Y:S04]  /*d170*/  STG.E.64 desc[UR8][R50.64], R10 ;  /* 0x0000000a32007986 */ /* 0x0001e8000c101b08 */
[----:B------:R1:W-:Y:S01]  /*d180*/  STG.E.64 desc[UR8][R54.64], R26 ;  /* 0x0000001a36007986 */ /* 0x0003e2000c101b08 */
[----:B0-----:R-:W-:Y:S01]  /*d190*/  IMAD.WIDE R50, R3, 0x8, R50 ;  /* 0x0000000803327825 */ /* 0x001fe200078e0232 */
[----:B-1----:R-:W-:Y:S06]  /*d1a0*/  BRA `(.L_x_367) ;  /* 0x0000000800707947 */ /* 0x002fec0003800000 */
.L_x_365:
[----:B------:R-:W-:Y:S01]  /*d1b0*/  IMAD.IADD R2, R0, 0x1, -R19 ;  /* 0x0000000100027824 */ /* 0x000fe200078e0a13 */
[----:B------:R-:W-:Y:S01]  /*d1c0*/  MOV R4, 0x1 ;  /* 0x0000000100047802 */ /* 0x000fe20000000f00 */
[----:B------:R-:W-:Y:S01]  /*d1d0*/  DADD R82, R30, -R64 ;  /* 0x000000001e527229 */ /* 0x000fe20000000840 */
[----:B------:R0:W-:Y:S01]  /*d1e0*/  STS.64 [R22], R64 ;  /* 0x0000004016007388 */ /* 0x0001e20000000a00 */
[----:B------:R-:W-:Y:S02]  /*d1f0*/  BSSY.RECONVERGENT B2, `(.L_x_402) ;  /* 0x0000019000027945 */ /* 0x000fe40003800200 */
[----:B------:R-:W5:Y:S01]  /*d200*/  I2F.F64 R2, R2 ;  /* 0x0000000200027312 */ /* 0x000f620000201c00 */
[----:B------:R0:W-:Y:S04]  /*d210*/  STS.64 [R22+0x200], R30 ;  /* 0x0002001e16007388 */ /* 0x0001e80000000a00 */
[----:B------:R0:W-:Y:S01]  /*d220*/  STS [R21], R19 ;  /* 0x0000001315007388 */ /* 0x0001e20000000800 */
[----:B------:R-:W-:-:S03]  /*d230*/  FSETP.GEU.AND P1, PT, |R83|, 6.5827683646048100446e-37, PT ;  /* 0x036000005300780b */ /* 0x000fc60003f2e200 */
[----:B------:R0:W-:Y:S04]  /*d240*/  STS [R21+0x100], R0 ;  /* 0x0001000015007388 */ /* 0x0001e80000000800 */
[----:B------:R0:W-:Y:S01]  /*d250*/  STS [R21+0x200], R8 ;  /* 0x0002000815007388 */ /* 0x0001e20000000800 */
[----:B-----5:R-:W5:Y:S02]  /*d260*/  MUFU.RCP64H R5, R3 ;  /* 0x0000000300057308 */ /* 0x020f640000001800 */
[----:B-----5:R-:W-:-:S08]  /*d270*/  DFMA R6, -R2, R4, 1 ;  /* 0x3ff000000206742b */ /* 0x020fd00000000104 */
[----:B------:R-:W-:-:S08]  /*d280*/  DFMA R6, R6, R6, R6 ;  /* 0x000000060606722b */ /* 0x000fd00000000006 */
[----:B------:R-:W-:-:S08]  /*d290*/  DFMA R6, R4, R6, R4 ;  /* 0x000000060406722b */ /* 0x000fd00000000004 */
[----:B------:R-:W-:-:S08]  /*d2a0*/  DFMA R4, -R2, R6, 1 ;  /* 0x3ff000000204742b */ /* 0x000fd00000000106 */
[----:B------:R-:W-:-:S08]  /*d2b0*/  DFMA R4, R6, R4, R6 ;  /* 0x000000040604722b */ /* 0x000fd00000000006 */
[----:B------:R-:W-:-:S08]  /*d2c0*/  DMUL R6, R82, R4 ;  /* 0x0000000452067228 */ /* 0x000fd00000000000 */
[----:B0--3--:R-:W-:-:S08]  /*d2d0*/  DFMA R10, -R2, R6, R82 ;  /* 0x00000006020a722b */ /* 0x009fd00000000152 */
[----:B------:R-:W-:-:S10]  /*d2e0*/  DFMA R4, R4, R10, R6 ;  /* 0x0000000a0404722b */ /* 0x000fd40000000006 */
[----:B------:R-:W-:-:S05]  /*d2f0*/  FFMA R6, RZ, R3, R5 ;  /* 0x00000003ff067223 */ /* 0x000fca0000000005 */
[----:B------:R-:W-:-:S13]  /*d300*/  FSETP.GT.AND P0, PT, |R6|, 1.469367938527859385e-39, PT ;  /* 0x001000000600780b */ /* 0x000fda0003f04200 */
[----:B------:R-:W-:Y:S05]  /*d310*/  @P0 BRA P1, `(.L_x_403) ;  /* 0x0000000000180947 */ /* 0x000fea0000800000 */
[----:B------:R-:W-:Y:S01]  /*d320*/  IMAD.MOV.U32 R80, RZ, RZ, R2 ;  /* 0x000000ffff507224 */ /* 0x000fe200078e0002 */
[----:B------:R-:W-:Y:S01]  /*d330*/  MOV R24, 0xd360 ;  /* 0x0000d36000187802 */ /* 0x000fe20000000f00 */
[----:B------:R-:W-:-:S07]  /*d340*/  IMAD.MOV.U32 R81, RZ, RZ, R3 ;  /* 0x000000ffff517224 */ /* 0x000fce00078e0003 */
[----:B-12-4-:R-:W-:Y:S05]  /*d350*/  CALL.REL.NOINC `($__internal_7_$__cuda_sm20_div_rn_f64_full) ;  /* 0x0000000800507944 */ /* 0x016fea0003c00000 */
[----:B------:R-:W-:Y:S01]  /*d360*/  MOV R4, R26 ;  /* 0x0000001a00047202 */ /* 0x000fe20000000f00 */
[----:B------:R-:W-:-:S07]  /*d370*/  IMAD.MOV.U32 R5, RZ, RZ, R27 ;  /* 0x000000ffff057224 */ /* 0x000fce00078e001b */
.L_x_403:
[----:B------:R-:W-:Y:S05]  /*d380*/  BSYNC.RECONVERGENT B2 ;  /* 0x0000000000027941 */ /* 0x000fea0003800200 */
.L_x_402:
[C---:B------:R-:W-:Y:S02]  /*d390*/  IMAD.IADD R6, R8.reuse, 0x1, -R19 ;  /* 0x0000000108067824 */ /* 0x040fe400078e0a13 */
[----:B------:R-:W-:Y:S02]  /*d3a0*/  HFMA2 R10, -RZ, RZ, 0, 5.9604644775390625e-08 ;  /* 0x00000001ff0a7431 */ /* 0x000fe400000001ff */
[----:B-1--4-:R-:W-:Y:S01]  /*d3b0*/  IMAD.IADD R8, R8, 0x1, -R0 ;  /* 0x0000000108087824 */ /* 0x012fe200078e0a00 */
[----:B------:R-:W-:Y:S01]  /*d3c0*/  FSETP.GEU.AND P1, PT, |R3|, 6.5827683646048100446e-37, PT ;  /* 0x036000000300780b */ /* 0x000fe20003f2e200 */
[----:B------:R-:W-:Y:S01]  /*d3d0*/  BSSY.RECONVERGENT B2, `(.L_x_404) ;  /* 0x000001d000027945 */ /* 0x000fe20003800200 */
[----:B------:R-:W0:Y:S08]  /*d3e0*/  I2F.F64 R6, R6 ;  /* 0x0000000600067312 */ /* 0x000e300000201c00 */
[----:B------:R-:W1:Y:S08]  /*d3f0*/  I2F.F64 R8, R8 ;  /* 0x0000000800087312 */ /* 0x000e700000201c00 */
[----:B0-----:R-:W0:Y:S02]  /*d400*/  MUFU.RCP64H R11, R7 ;  /* 0x00000007000b7308 */ /* 0x001e240000001800 */
[----:B0-----:R-:W-:-:S08]  /*d410*/  DFMA R12, -R6, R10, 1 ;  /* 0x3ff00000060c742b */ /* 0x001fd0000000010a */
[----:B------:R-:W-:-:S08]  /*d420*/  DFMA R12, R12, R12, R12 ;  /* 0x0000000c0c0c722b */ /* 0x000fd0000000000c */
[----:B------:R-:W-:-:S08]  /*d430*/  DFMA R12, R10, R12, R10 ;  /* 0x0000000c0a0c722b */ /* 0x000fd0000000000a */
[----:B------:R-:W-:-:S08]  /*d440*/  DFMA R10, -R6, R12, 1 ;  /* 0x3ff00000060a742b */ /* 0x000fd0000000010c */
[----:B------:R-:W-:Y:S02]  /*d450*/  DFMA R12, R12, R10, R12 ;  /* 0x0000000a0c0c722b */ /* 0x000fe4000000000c */
[----:B-1----:R-:W-:-:S06]  /*d460*/  DFMA R10, R8, R4, R30 ;  /* 0x00000004080a722b */ /* 0x002fcc000000001e */
[----:B------:R-:W-:Y:S02]  /*d470*/  DMUL R16, R2, R12 ;  /* 0x0000000c02107228 */ /* 0x000fe40000000000 */
[----:B------:R-:W-:-:S06]  /*d480*/  DSETP.GT.AND P0, PT, R34, R10, PT ;  /* 0x0000000a2200722a */ /* 0x000fcc0003f04000 */
[----:B------:R-:W-:Y:S01]  /*d490*/  DFMA R18, -R6, R16, R2 ;  /* 0x000000100612722b */ /* 0x000fe20000000102 */
[----:B------:R-:W-:Y:S02]  /*d4a0*/  FSEL R10, R10, R34, P0 ;  /* 0x000000220a0a7208 */ /* 0x000fe40000000000 */
[----:B------:R-:W-:-:S05]  /*d4b0*/  FSEL R11, R11, R35, P0 ;  /* 0x000000230b0b7208 */ /* 0x000fca0000000000 */
[----:B------:R-:W-:Y:S01]  /*d4c0*/  DFMA R12, R12, R18, R16 ;  /* 0x000000120c0c722b */ /* 0x000fe20000000010 */
[----:B------:R0:W-:Y:S04]  /*d4d0*/  STG.E.64 desc[UR8][R58.64], R10 ;  /* 0x0000000a3a007986 */ /* 0x0001e8000c101b08 */
[----:B------:R0:W-:Y:S05]  /*d4e0*/  STS.64 [R22+0x400], R10 ;  /* 0x0004000a16007388 */ /* 0x0001ea0000000a00 */
        /* <DEDUP_REMOVED lines=11> */
.L_x_405:
[----:B------:R-:W-:Y:S05]  /*d5a0*/  BSYNC.RECONVERGENT B2 ;  /* 0x0000000000027941 */ /* 0x000fea0003800200 */
.L_x_404:
        /* <DEDUP_REMOVED lines=23> */
.L_x_407:
[----:B------:R-:W-:Y:S05]  /*d720*/  BSYNC.RECONVERGENT B2 ;  /* 0x0000000000027941 */ /* 0x000fea0003800200 */
.L_x_406:
        /* <DEDUP_REMOVED lines=20> */
.L_x_409:
[----:B------:R-:W-:Y:S05]  /*d870*/  BSYNC.RECONVERGENT B2 ;  /* 0x0000000000027941 */ /* 0x000fea0003800200 */
.L_x_408:
        /* <DEDUP_REMOVED lines=21> */
.L_x_411:
[----:B------:R-:W-:Y:S05]  /*d9d0*/  BSYNC.RECONVERGENT B2 ;  /* 0x0000000000027941 */ /* 0x000fea0003800200 */
.L_x_410:
        /* <DEDUP_REMOVED lines=20> */
.L_x_413:
[----:B------:R-:W-:Y:S05]  /*db20*/  BSYNC.RECONVERGENT B2 ;  /* 0x0000000000027941 */ /* 0x000fea0003800200 */
.L_x_412:
[----:B------:R-:W0:Y:S01]  /*db30*/  LDC R5, c[0x0][0x3e0] ;  /* 0x0000f800ff057b82 */ /* 0x000e220000000800 */
[----:B------:R0:W-:Y:S04]  /*db40*/  STG.E.64 desc[UR8][R50.64], R2 ;  /* 0x0000000232007986 */ /* 0x0001e8000c101b08 */
[----:B------:R1:W-:Y:S02]  /*db50*/  STG.E.64 desc[UR8][R54.64], R26 ;  /* 0x0000001a36007986 */ /* 0x0003e4000c101b08 */
[----:B01----:R-:W-:-:S07]  /*db60*/  IMAD.WIDE R50, R5, 0x8, R50 ;  /* 0x0000000805327825 */ /* 0x003fce00078e0232 */
.L_x_367:
[----:B------:R-:W-:Y:S05]  /*db70*/  BSYNC.RECONVERGENT B1 ;  /* 0x0000000000017941 */ /* 0x000fea0003800200 */
.L_x_364:
[----:B------:R-:W5:Y:S01]  /*db80*/  S2R R0, SR_TID.X ;  /* 0x0000000000007919 */ /* 0x000f620000002100 */
[----:B------:R-:W0:Y:S01]  /*db90*/  S2UR UR5, SR_CTAID.Y ;  /* 0x00000000000579c3 */ /* 0x000e220000002600 */
[----:B------:R-:W0:Y:S01]  /*dba0*/  LDCU UR4, c[0x0][0x370] ;  /* 0x00006e00ff0477ac */ /* 0x000e220008000800 */
[----:B------:R-:W-:Y:S01]  /*dbb0*/  VIADD R7, R90, 0x1 ;  /* 0x000000015a077836 */ /* 0x000fe20000000000 */
[----:B------:R-:W-:Y:S01]  /*dbc0*/  STG.E.64 desc[UR8][R50.64], RZ ;  /* 0x000000ff32007986 */ /* 0x000fe2000c101b08 */
[----:B------:R-:W-:-:S04]  /*dbd0*/  VIADD R15, R15, 0x1 ;  /* 0x000000010f0f7836 */ /* 0x000fc80000000000 */
[----:B------:R-:W5:Y:S08]  /*dbe0*/  S2UR UR6, SR_CTAID.X ;  /* 0x00000000000679c3 */ /* 0x000f700000002500 */
[----:B------:R-:W5:Y:S08]  /*dbf0*/  LDC R9, c[0x0][0x360] ;  /* 0x0000d800ff097b82 */ /* 0x000f700000000800 */
[----:B------:R-:W1:Y:S01]  /*dc00*/  LDC.64 R2, c[0x0][0x3c0] ;  /* 0x0000f000ff027b82 */ /* 0x000e620000000a00 */
[----:B0-----:R-:W-:-:S07]  /*dc10*/  UIMAD UR4, UR5, UR4, URZ ;  /* 0x00000004050472a4 */ /* 0x001fce000f8e02ff */
[----:B------:R-:W0:Y:S01]  /*dc20*/  LDC.64 R4, c[0x0][0x3c8] ;  /* 0x0000f200ff047b82 */ /* 0x000e220000000a00 */
[----:B-----5:R-:W-:-:S04]  /*dc30*/  IMAD R0, R9, UR6, R0 ;  /* 0x0000000609007c24 */ /* 0x020fc8000f8e0200 */
[----:B------:R-:W-:-:S04]  /*dc40*/  IMAD R9, R9, UR4, R0 ;  /* 0x0000000409097c24 */ /* 0x000fc8000f8e0200 */
[----:B-1----:R-:W-:-:S05]  /*dc50*/  IMAD.WIDE R2, R9, 0x4, R2 ;  /* 0x0000000409027825 */ /* 0x002fca00078e0202 */
[----:B------:R-:W-:Y:S01]  /*dc60*/  STG.E desc[UR8][R2.64], R7 ;  /* 0x0000000702007986 */ /* 0x000fe2000c101908 */
[----:B0-----:R-:W-:-:S05]  /*dc70*/  IMAD.WIDE R4, R9, 0x4, R4 ;  /* 0x0000000409047825 */ /* 0x001fca00078e0204 */
[----:B------:R-:W-:Y:S01]  /*dc80*/  STG.E desc[UR8][R4.64], R15 ;  /* 0x0000000f04007986 */ /* 0x000fe2000c101908 */
[----:B------:R-:W-:Y:S05]  /*dc90*/  EXIT ;  /* 0x000000000000794d */ /* 0x000fea0003800000 */
        .weak           $__internal_7_$__cuda_sm20_div_rn_f64_full
        .type           $__internal_7_$__cuda_sm20_div_rn_f64_full,@function
        .size           $__internal_7_$__cuda_sm20_div_rn_f64_full,(.L_x_763 - $__internal_7_$__cuda_sm20_div_rn_f64_full)
$__internal_7_$__cuda_sm20_div_rn_f64_full:
[C---:B------:R-:W-:Y:S01]  /*dca0*/  FSETP.GEU.AND P0, PT, |R81|.reuse, 1.469367938527859385e-39, PT ;  /* 0x001000005100780b */ /* 0x040fe20003f0e200 */
[----:B------:R-:W-:Y:S01]  /*dcb0*/  IMAD.MOV.U32 R84, RZ, RZ, 0x1 ;  /* 0x00000001ff547424 */ /* 0x000fe200078e00ff */
[----:B------:R-:W-:Y:S01]  /*dcc0*/  LOP3.LUT R78, R81, 0x800fffff, RZ, 0xc0, !PT ;  /* 0x800fffff514e7812 */ /* 0x000fe200078ec0ff */
[----:B------:R-:W-:Y:S01]  /*dcd0*/  BSSY.RECONVERGENT B0, `(.L_x_414) ;  /* 0x0000055000007945 */ /* 0x000fe20003800200 */
[C---:B------:R-:W-:Y:S02]  /*dce0*/  FSETP.GEU.AND P3, PT, |R83|.reuse, 1.469367938527859385e-39, PT ;  /* 0x001000005300780b */ /* 0x040fe40003f6e200 */
[----:B------:R-:W-:Y:S02]  /*dcf0*/  LOP3.LUT R79, R78, 0x3ff00000, RZ, 0xfc, !PT ;  /* 0x3ff000004e4f7812 */ /* 0x000fe400078efcff */
[----:B------:R-:W-:Y:S02]  /*dd00*/  MOV R78, R80 ;  /* 0x00000050004e7202 */ /* 0x000fe40000000f00 */
[----:B------:R-:W-:-:S02]  /*dd10*/  LOP3.LUT R25, R83, 0x7ff00000, RZ, 0xc0, !PT ;  /* 0x7ff0000053197812 */ /* 0x000fc400078ec0ff */
[----:B------:R-:W-:Y:S01]  /*dd20*/  LOP3.LUT R88, R81, 0x7ff00000, RZ, 0xc0, !PT ;  /* 0x7ff0000051587812 */ /* 0x000fe200078ec0ff */
[----:B------:R-:W-:-:S03]  /*dd30*/  @!P0 DMUL R78, R80, 8.98846567431157953865e+307 ;  /* 0x7fe00000504e8828 */ /* 0x000fc60000000000 */
[----:B------:R-:W-:Y:S01]  /*dd40*/  ISETP.GE.U32.AND P2, PT, R25, R88, PT ;  /* 0x000000581900720c */ /* 0x000fe20003f46070 */
[----:B------:R-:W-:Y:S01]  /*dd50*/  @!P3 IMAD.MOV.U32 R100, RZ, RZ, RZ ;  /* 0x000000ffff64b224 */ /* 0x000fe200078e00ff */
[----:B------:R-:W-:Y:S01]  /*dd60*/  @!P3 LOP3.LUT R26, R81, 0x7ff00000, RZ, 0xc0, !PT ;  /* 0x7ff00000511ab812 */ /* 0x000fe200078ec0ff */
[----:B------:R-:W0:Y:S03]  /*dd70*/  MUFU.RCP64H R85, R79 ;  /* 0x0000004f00557308 */ /* 0x000e260000001800 */
[----:B------:R-:W-:Y:S01]  /*dd80*/  @!P3 ISETP.GE.U32.AND P4, PT, R25, R26, PT ;  /* 0x0000001a1900b20c */ /* 0x000fe20003f86070 */
[----:B------:R-:W-:-:S05]  /*dd90*/  IMAD.MOV.U32 R26, RZ, RZ, 0x1ca00000 ;  /* 0x1ca00000ff1a7424 */ /* 0x000fca00078e00ff */
[----:B------:R-:W-:-:S04]  /*dda0*/  @!P3 SEL R27, R26, 0x63400000, !P4 ;  /* 0x634000001a1bb807 */ /* 0x000fc80006000000 */
[----:B------:R-:W-:Y:S01]  /*ddb0*/  @!P3 LOP3.LUT R27, R27, 0x80000000, R83, 0xf8, !PT ;  /* 0x800000001b1bb812 */ /* 0x000fe200078ef853 */
[----:B0-----:R-:W-:-:S03]  /*ddc0*/  DFMA R28, R84, -R78, 1 ;  /* 0x3ff00000541c742b */ /* 0x001fc6000000084e */
[----:B------:R-:W-:-:S05]  /*ddd0*/  @!P3 LOP3.LUT R101, R27, 0x100000, RZ, 0xfc, !PT ;  /* 0x001000001b65b812 */ /* 0x000fca00078efcff */
[----:B------:R-:W-:-:S08]  /*dde0*/  DFMA R28, R28, R28, R28 ;  /* 0x0000001c1c1c722b */ /* 0x000fd0000000001c */
[----:B------:R-:W-:Y:S01]  /*ddf0*/  DFMA R84, R84, R28, R84 ;  /* 0x0000001c5454722b */ /* 0x000fe20000000054 */
[----:B------:R-:W-:Y:S02]  /*de00*/  SEL R29, R26, 0x63400000, !P2 ;  /* 0x634000001a1d7807 */ /* 0x000fe40005000000 */
[----:B------:R-:W-:Y:S02]  /*de10*/  MOV R28, R82 ;  /* 0x00000052001c7202 */ /* 0x000fe40000000f00 */
[----:B------:R-:W-:-:S03]  /*de20*/  LOP3.LUT R29, R29, 0x800fffff, R83, 0xf8, !PT ;  /* 0x800fffff1d1d7812 */ /* 0x000fc600078ef853 */
[----:B------:R-:W-:-:S03]  /*de30*/  DFMA R86, R84, -R78, 1 ;  /* 0x3ff000005456742b */ /* 0x000fc6000000084e */
[----:B------:R-:W-:Y:S01]  /*de40*/  @!P3 DFMA R28, R28, 2, -R100 ;  /* 0x400000001c1cb82b */ /* 0x000fe20000000864 */
[----:B------:R-:W-:Y:S01]  /*de50*/  IMAD.MOV.U32 R100, RZ, RZ, R25 ;  /* 0x000000ffff647224 */ /* 0x000fe200078e0019 */
[----:B------:R-:W-:-:S03]  /*de60*/  MOV R101, R88 ;  /* 0x0000005800657202 */ /* 0x000fc60000000f00 */
[----:B------:R-:W-:Y:S01]  /*de70*/  DFMA R84, R84, R86, R84 ;  /* 0x000000565454722b */ /* 0x000fe20000000054 */
[----:B------:R-:W-:-:S04]  /*de80*/  @!P0 LOP3.LUT R101, R79, 0x7ff00000, RZ, 0xc0, !PT ;  /* 0x7ff000004f658812 */ /* 0x000fc800078ec0ff */
[----:B------:R-:W-:Y:S01]  /*de90*/  @!P3 LOP3.LUT R100, R29, 0x7ff00000, RZ, 0xc0, !PT ;  /* 0x7ff000001d64b812 */ /* 0x000fe200078ec0ff */
[----:B------:R-:W-:Y:S02]  /*dea0*/  VIADD R102, R101, 0xffffffff ;  /* 0xffffffff65667836 */ /* 0x000fe40000000000 */
[----:B------:R-:W-:Y:S02]  /*deb0*/  DMUL R86, R84, R28 ;  /* 0x0000001c54567228 */ /* 0x000fe40000000000 */
[----:B------:R-:W-:-:S05]  /*dec0*/  VIADD R27, R100, 0xffffffff ;  /* 0xffffffff641b7836 */ /* 0x000fca0000000000 */
[----:B------:R-:W-:Y:S01]  /*ded0*/  ISETP.GT.U32.AND P0, PT, R27, 0x7feffffe, PT ;  /* 0x7feffffe1b00780c */ /* 0x000fe20003f04070 */
        /* <DEDUP_REMOVED lines=16> */
[----:B------:R-:W-:-:S09]  /*dfe0*/  MOV R82, RZ ;  /* 0x000000ff00527202 */ /* 0x000fd20000000f00 */
[C---:B------:R-:W-:Y:S02]  /*dff0*/  FSETP.NEU.AND P0, PT, R29.reuse, RZ, PT ;  /* 0x000000ff1d00720b */ /* 0x040fe40003f0d000 */
[----:B------:R-:W-:-:S04]  /*e000*/  LOP3.LUT R80, R29, 0x80000000, R81, 0x48, !PT ;  /* 0x800000001d507812 */ /* 0x000fc800078e4851 */
[----:B------:R-:W-:-:S07]  /*e010*/  LOP3.LUT R83, R80, R83, RZ, 0xfc, !PT ;  /* 0x0000005350537212 */ /* 0x000fce00078efcff */
[----:B------:R-:W-:Y:S05]  /*e020*/  @!P0 BRA `(.L_x_416) ;  /* 0x00000000007c8947 */ /* 0x000fea0003800000 */
[----:B------:R-:W-:Y:S01]  /*e030*/  IMAD.MOV R29, RZ, RZ, -R25 ;  /* 0x000000ffff1d7224 */ /* 0x000fe200078e0a19 */
[----:B------:R-:W-:Y:S01]  /*e040*/  IADD3 R25, PT, PT, -R25, -0x43300000, RZ ;  /* 0xbcd0000019197810 */ /* 0x000fe20007ffe1ff */
[----:B------:R-:W-:-:S06]  /*e050*/  IMAD.MOV.U32 R28, RZ, RZ, RZ ;  /* 0x000000ffff1c7224 */ /* 0x000fcc00078e00ff */
[----:B------:R-:W-:Y:S02]  /*e060*/  DFMA R28, R26, -R28, R88 ;  /* 0x8000001c1a1c722b */ /* 0x000fe40000000058 */
[----:B------:R-:W-:-:S08]  /*e070*/  DMUL.RP R88, R88, R82 ;  /* 0x0000005258587228 */ /* 0x000fd00000008000 */
[----:B------:R-:W-:Y:S02]  /*e080*/  FSETP.NEU.AND P0, PT, |R29|, R25, PT ;  /* 0x000000191d00720b */ /* 0x000fe40003f0d200 */
[----:B------:R-:W-:Y:S02]  /*e090*/  LOP3.LUT R25, R89, R80, RZ, 0x3c, !PT ;  /* 0x0000005059197212 */ /* 0x000fe400078e3cff */
[----:B------:R-:W-:Y:S02]  /*e0a0*/  FSEL R26, R88, R26, !P0 ;  /* 0x0000001a581a7208 */ /* 0x000fe40004000000 */
[----:B------:R-:W-:Y:S01]  /*e0b0*/  FSEL R27, R25, R27, !P0 ;  /* 0x0000001b191b7208 */ /* 0x000fe20004000000 */
[----:B------:R-:W-:Y:S06]  /*e0c0*/  BRA `(.L_x_416) ;  /* 0x0000000000547947 */ /* 0x000fec0003800000 */
.L_x_415:
        /* <DEDUP_REMOVED lines=13> */
[----:B------:R-:W-:-:S03]  /*e1a0*/  @P0 MOV R26, RZ ;  /* 0x000000ff001a0202 */ /* 0x000fc60000000f00 */
[----:B------:R-:W-:Y:S01]  /*e1b0*/  @P0 IMAD.MOV.U32 R27, RZ, RZ, R25 ;  /* 0x000000ffff1b0224 */ /* 0x000fe200078e0019 */
[----:B------:R-:W-:Y:S06]  /*e1c0*/  BRA `(.L_x_416) ;  /* 0x0000000000147947 */ /* 0x000fec0003800000 */
.L_x_418:
[----:B------:R-:W-:Y:S01]  /*e1d0*/  LOP3.LUT R27, R81, 0x80000, RZ, 0xfc, !PT ;  /* 0x00080000511b7812 */ /* 0x000fe200078efcff */
[----:B------:R-:W-:Y:S01]  /*e1e0*/  IMAD.MOV.U32 R26, RZ, RZ, R80 ;  /* 0x000000ffff1a7224 */ /* 0x000fe200078e0050 */
[----:B------:R-:W-:Y:S06]  /*e1f0*/  BRA `(.L_x_416) ;  /* 0x0000000000087947 */ /* 0x000fec0003800000 */
.L_x_417:
[----:B------:R-:W-:Y:S02]  /*e200*/  LOP3.LUT R27, R83, 0x80000, RZ, 0xfc, !PT ;  /* 0x00080000531b7812 */ /* 0x000fe400078efcff */
[----:B------:R-:W-:-:S07]  /*e210*/  MOV R26, R82 ;  /* 0x00000052001a7202 */ /* 0x000fce0000000f00 */
.L_x_416:
[----:B------:R-:W-:Y:S05]  /*e220*/  BSYNC.RECONVERGENT B0 ;  /* 0x0000000000007941 */ /* 0x000fea0003800200 */
.L_x_414:
[----:B------:R-:W-:-:S04]  /*e230*/  IMAD.MOV.U32 R25, RZ, RZ, 0x0 ;  /* 0x00000000ff197424 */ /* 0x000fc800078e00ff */
[----:B------:R-:W-:Y:S05]  /*e240*/  RET.REL.NODEC R24 `(_Z15extreme_forwardPdS_S_S_S_S_PiS0_S0_S0_PKdiii) ;  /* 0xffffff1c186c7950 */ /* 0x000fea0003c3ffff */
.L_x_419:
        /* <DEDUP_REMOVED lines=11> */
.L_x_763:


//--------------------- .text._Z7forwardPdS_S_S_S_S_PiS0_S0_S0_ii --------------------------
	.section	.text._Z7forwardPdS_S_S_S_S_PiS0_S0_S0_ii,"ax",@progbits
	.align	128
        .global         _Z7forwardPdS_S_S_S_S_PiS0_S0_S0_ii
        .type           _Z7forwardPdS_S_S_S_S_PiS0_S0_S0_ii,@function
        .size           _Z7forwardPdS_S_S_S_S_PiS0_S0_S0_ii,(.L_x_764 - _Z7forwardPdS_S_S_S_S_PiS0_S0_S0_ii)
        .other          _Z7forwardPdS_S_S_S_S_PiS0_S0_S0_ii,@"STO_CUDA_ENTRY STV_DEFAULT"
_Z7forwardPdS_S_S_S_S_PiS0_S0_S0_ii:
.text._Z7forwardPdS_S_S_S_S_PiS0_S0_S0_ii:
[----:B------:R-:W-:Y:S01]  /*0000*/  LDC R1, c[0x0][0x37c] ;  /* 0x0000df00ff017b82 */ /* 0x000fe20000000800 */
[----:B------:R-:W0:Y:S07]  /*0010*/  S2R R15, SR_TID.X ;  /* 0x00000000000f7919 */ /* 0x000e2e0000002100 */
[----:B------:R-:W0:Y:S01]  /*0020*/  S2UR UR6, SR_CTAID.X ;  /* 0x00000000000679c3 */ /* 0x000e220000002500 */
[----:B------:R-:W1:Y:S01]  /*0030*/  LDCU.64 UR8, c[0x0][0x3d0] ;  /* 0x00007a00ff0877ac */ /* 0x000e620008000a00 */
[----:B------:R-:W2:Y:S06]  /*0040*/  LDCU.64 UR4, c[0x0][0x358] ;  /* 0x00006b00ff0477ac */ /* 0x000eac0008000a00 */
[----:B------:R-:W0:Y:S01]  /*0050*/  LDC R0, c[0x0][0x360] ;  /* 0x0000d800ff007b82 */ /* 0x000e220000000800 */
[----:B------:R-:W3:Y:S07]  /*0060*/  LDCU UR7, c[0x0][0x3d4] ;  /* 0x00007a80ff0777ac */ /* 0x000eee0008000800 */
[----:B------:R-:W4:Y:S08]  /*0070*/  LDC.64 R24, c[0x0][0x380] ;  /* 0x0000e000ff187b82 */ /* 0x000f300000000a00 */
[----:B------:R-:W5:Y:S08]  /*0080*/  LDC.64 R44, c[0x0][0x388] ;  /* 0x0000e200ff2c7b82 */ /* 0x000f700000000a00 */
[----:B------:R-:W3:Y:S01]  /*0090*/  LDC.64 R6, c[0x0][0x390] ;  /* 0x0000e400ff067b82 */ /* 0x000ee20000000a00 */
[----:B0-----:R-:W-:-:S04]  /*00a0*/  IMAD R15, R0, UR6, R15 ;  /* 0x00000006000f7c24 */ /* 0x001fc8000f8e020f */
[----:B-1----:R-:W-:-:S03]  /*00b0*/  IMAD R14, R15, UR8, RZ ;  /* 0x000000080f0e7c24 */ /* 0x002fc6000f8e02ff */
[----:B------:R-:W0:Y:S01]  /*00c0*/  LDC.64 R10, c[0x0][0x398] ;  /* 0x0000e600ff0a7b82 */ /* 0x000e220000000a00 */
[----:B----4-:R-:W-:-:S05]  /*00d0*/  IMAD.WIDE R24, R14, 0x8, R24 ;  /* 0x000000080e187825 */ /* 0x010fca00078e0218 */
[----:B--2---:R-:W-:Y:S02]  /*00e0*/  STG.E.64 desc[UR4][R24.64], RZ ;  /* 0x000000ff18007986 */ /* 0x004fe4000c101b04 */
[----:B------:R-:W1:Y:S01]  /*00f0*/  LDC.64 R2, c[0x0][0x3c0] ;  /* 0x0000f000ff027b82 */ /* 0x000e620000000a00 */
[----:B-----5:R-:W-:-:S05]  /*0100*/  IMAD.WIDE R44, R14, 0x8, R44 ;  /* 0x000000080e2c7825 */ /* 0x020fca00078e022c */
[----:B------:R-:W-:Y:S01]  /*0110*/  STG.E.64 desc[UR4][R44.64], RZ ;  /* 0x000000ff2c007986 */ /* 0x000fe2000c101b04 */
[C---:B---3--:R-:W-:Y:S01]  /*0120*/  IMAD.WIDE R6, R14.reuse, 0x8, R6 ;  /* 0x000000080e067825 */ /* 0x048fe200078e0206 */
[----:B------:R-:W2:Y:S04]  /*0130*/  LDC.64 R48, c[0x0][0x3b0] ;  /* 0x0000ec00ff307b82 */ /* 0x000ea80000000a00 */
[----:B------:R-:W-:Y:S01]  /*0140*/  STG.E.64 desc[UR4][R6.64], RZ ;  /* 0x000000ff06007986 */ /* 0x000fe2000c101b04 */
[----:B0-----:R-:W-:-:S03]  /*0150*/  IMAD.WIDE R10, R14, 0x8, R10 ;  /* 0x000000080e0a7825 */ /* 0x001fc600078e020a */
[----:B------:R-:W0:Y:S02]  /*0160*/  LDC.64 R46, c[0x0][0x3b8] ;  /* 0x0000ee00ff2e7b82 */ /* 0x000e240000000a00 */
[----:B------:R3:W-:Y:S01]  /*0170*/  STG.E.64 desc[UR4][R10.64], RZ ;  /* 0x000000ff0a007986 */ /* 0x0007e2000c101b04 */
[----:B-1----:R-:W-:-:S05]  /*0180*/  IMAD.WIDE R2, R15, 0x4, R2 ;  /* 0x000000040f027825 */ /* 0x002fca00078e0202 */
[----:B------:R-:W3:Y:S01]  /*0190*/  LDC.64 R16, c[0x0][0x3a0] ;  /* 0x0000e800ff107b82 */ /* 0x000ee20000000a00 */
[----:B------:R-:W4:Y:S01]  /*01a0*/  LDG.E R3, desc[UR4][R2.64] ;  /* 0x0000000402037981 */ /* 0x000f22000c1e1900 */
[----:B------:R-:W-:Y:S01]  /*01b0*/  IMAD.U32 R5, RZ, RZ, UR9 ;  /* 0x00000009ff057e24 */ /* 0x000fe2000f8e00ff */
[----:B------:R-:W-:Y:S01]  /*01c0*/  BSSY.RECONVERGENT B1, `(.L_x_420) ;  /* 0x000046a000017945 */ /* 0x000fe20003800200 */
[----:B--2---:R-:W-:-:S04]  /*01d0*/  IMAD.WIDE R48, R14, 0x4, R48 ;  /* 0x000000040e307825 */ /* 0x004fc800078e0230 */
[----:B------:R-:W-:-:S04]  /*01e0*/  IMAD.WIDE R12, R5, 0x8, R10 ;  /* 0x00000008050c7825 */ /* 0x000fc800078e020a */
[----:B------:R-:W-:-:S04]  /*01f0*/  IMAD.WIDE R8, R5, 0x8, R6 ;  /* 0x0000000805087825 */ /* 0x000fc800078e0206 */
[----:B0-----:R-:W-:-:S04]  /*0200*/  IMAD.WIDE R46, R14, 0x4, R46 ;  /* 0x000000040e2e7825 */ /* 0x001fc800078e022e */
[----:B---3--:R-:W-:-:S04]  /*0210*/  IMAD.WIDE R10, R14, 0x8, R16 ;  /* 0x000000080e0a7825 */ /* 0x008fc800078e0210 */
[----:B------:R-:W-:-:S04]  /*0220*/  IMAD.WIDE R24, R5, 0x8, R24 ;  /* 0x0000000805187825 */ /* 0x000fc800078e0218 */
[----:B------:R-:W-:Y:S01]  /*0230*/  IMAD.WIDE R44, R5, 0x8, R44 ;  /* 0x00000008052c7825 */ /* 0x000fe200078e022c */
[----:B----4-:R-:W-:-:S13]  /*0240*/  ISETP.GE.AND P0, PT, R3, 0x4, PT ;  /* 0x000000040300780c */ /* 0x010fda0003f06270 */
[----:B------:R-:W-:Y:S05]  /*0250*/  @!P0 BRA `(.L_x_421) ;  /* 0x0000003c00108947 */ /* 0x000fea0003800000 */
[C---:B------:R-:W-:Y:S01]  /*0260*/  IMAD.WIDE R20, R5.reuse, 0x4, R48 ;  /* 0x0000000405147825 */ /* 0x040fe200078e0230 */
[----:B------:R0:W5:Y:S04]  /*0270*/  LDG.E R17, desc[UR4][R48.64] ;  /* 0x0000000430117981 */ /* 0x000168000c1e1900 */
[----:B------:R-:W2:Y:S01]  /*0280*/  LDG.E R0, desc[UR4][R20.64] ;  /* 0x0000000414007981 */ /* 0x000ea2000c1e1900 */
[----:B------:R-:W-:-:S03]  /*0290*/  IMAD.WIDE R28, R5, 0x4, R20 ;  /* 0x00000004051c7825 */ /* 0x000fc600078e0214 */
[----:B------:R0:W5:Y:S04]  /*02a0*/  LDG.E.64 R40, desc[UR4][R10.64] ;  /* 0x000000040a287981 */ /* 0x000168000c1e1b00 */
[----:B------:R-:W2:Y:S01]  /*02b0*/  LDG.E R2, desc[UR4][R28.64] ;  /* 0x000000041c027981 */ /* 0x000ea2000c1e1900 */
[----:B------:R-:W-:-:S04]  /*02c0*/  IMAD.WIDE R42, R5, 0x8, R10 ;  /* 0x00000008052a7825 */ /* 0x000fc800078e020a */
[----:B------:R-:W-:Y:S02]  /*02d0*/  IMAD.WIDE R6, R5, 0x8, R42 ;  /* 0x0000000805067825 */ /* 0x000fe400078e022a */
[----:B------:R-:W3:Y:S04]  /*02e0*/  LDG.E.64 R42, desc[UR4][R42.64] ;  /* 0x000000042a2a7981 */ /* 0x000ee8000c1e1b00 */
[----:B------:R-:W3:Y:S01]  /*02f0*/  LDG.E.64 R4, desc[UR4][R6.64] ;  /* 0x0000000406047981 */ /* 0x000ee2000c1e1b00 */
[----:B------:R-:W-:Y:S01]  /*0300*/  HFMA2 R22, -RZ, RZ, 0, 5.9604644775390625e-08 ;  /* 0x00000001ff167431 */ /* 0x000fe200000001ff */
[----:B------:R-:W-:Y:S01]  /*0310*/  BSSY.RECONVERGENT B2, `(.L_x_422) ;  /* 0x0000015000027945 */ /* 0x000fe20003800200 */
[----:B--2---:R-:W-:-:S06]  /*0320*/  IMAD.IADD R18, R0, 0x1, -R2 ;  /* 0x0000000100127824 */ /* 0x004fcc00078e0a02 */
[----:B------:R-:W1:Y:S08]  /*0330*/  I2F.F64 R18, R18 ;  /* 0x0000001200127312 */ /* 0x000e700000201c00 */
[----:B-1----:R-:W1:Y:S02]  /*0340*/  MUFU.RCP64H R23, R19 ;  /* 0x0000001300177308 */ /* 0x002e640000001800 */
[----:B-1----:R-:W-:-:S08]  /*0350*/  DFMA R20, -R18, R22, 1 ;  /* 0x3ff000001214742b */ /* 0x002fd00000000116 */
[----:B------:R-:W-:-:S08]  /*0360*/  DFMA R20, R20, R20, R20 ;  /* 0x000000141414722b */ /* 0x000fd00000000014 */
[----:B------:R-:W-:-:S08]  /*0370*/  DFMA R20, R22, R20, R22 ;  /* 0x000000141614722b */ /* 0x000fd00000000016 */
[----:B------:R-:W-:Y:S02]  /*0380*/  DFMA R22, -R18, R20, 1 ;  /* 0x3ff000001216742b */ /* 0x000fe40000000114 */
[----:B---3--:R-:W-:-:S06]  /*0390*/  DADD R54, R42, -R4 ;  /* 0x000000002a367229 */ /* 0x008fcc0000000804 */
[----:B------:R-:W-:-:S08]  /*03a0*/  DFMA R22, R20, R22, R20 ;  /* 0x000000161416722b */ /* 0x000fd00000000014 */
[----:B------:R-:W-:-:S08]  /*03b0*/  DMUL R50, R54, R22 ;  /* 0x0000001636327228 */ /* 0x000fd00000000000 */
[----:B------:R-:W-:-:S08]  /*03c0*/  DFMA R20, -R18, R50, R54 ;  /* 0x000000321214722b */ /* 0x000fd00000000136 */
[----:B------:R-:W-:Y:S01]  /*03d0*/  DFMA R50, R22, R20, R50 ;  /* 0x000000141632722b */ /* 0x000fe20000000032 */
[----:B------:R-:W-:-:S09]  /*03e0*/  FSETP.GEU.AND P1, PT, |R55|, 6.5827683646048100446e-37, PT ;  /* 0x036000003700780b */ /* 0x000fd20003f2e200 */
[----:B------:R-:W-:-:S05]  /*03f0*/  FFMA R16, RZ, R19, R51 ;  /* 0x00000013ff107223 */ /* 0x000fca0000000033 */
[----:B------:R-:W-:-:S13]  /*0400*/  FSETP.GT.AND P0, PT, |R16|, 1.469367938527859385e-39, PT ;  /* 0x001000001000780b */ /* 0x000fda0003f04200 */
[----:B0-----:R-:W-:Y:S05]  /*0410*/  @P0 BRA P1, `(.L_x_423) ;  /* 0x0000000000100947 */ /* 0x001fea0000800000 */
[----:B------:R-:W-:Y:S01]  /*0420*/  IMAD.MOV.U32 R50, RZ, RZ, R18 ;  /* 0x000000ffff327224 */ /* 0x000fe200078e0012 */
[----:B------:R-:W-:Y:S01]  /*0430*/  MOV R16, 0x460 ;  /* 0x0000046000107802 */ /* 0x000fe20000000f00 */
[----:B------:R-:W-:-:S07]  /*0440*/  IMAD.MOV.U32 R51, RZ, RZ, R19 ;  /* 0x000000ffff337224 */ /* 0x000fce00078e0013 */
[----:B-----5:R-:W-:Y:S05]  /*0450*/  CALL.REL.NOINC `($__internal_8_$__cuda_sm20_div_rn_f64_full) ;  /* 0x0000008800c47944 */ /* 0x020fea0003c00000 */
.L_x_423:
[----:B------:R-:W-:Y:S05]  /*0460*/  BSYNC.RECONVERGENT B2 ;  /* 0x0000000000027941 */ /* 0x000fea0003800200 */
.L_x_422:
[----:B-----5:R-:W-:Y:S01]  /*0470*/  IADD3 R18, PT, PT, R17, -R0, RZ ;  /* 0x8000000011127210 */ /* 0x020fe20007ffe0ff */
[----:B------:R-:W0:Y:S01]  /*0480*/  LDCU UR6, c[0x0][0x3d4] ;  /* 0x00007a80ff0677ac */ /* 0x000e220008000800 */
[C---:B------:R-:W-:Y:S01]  /*0490*/  ISETP.GE.U32.AND P1, PT, R3.reuse, 0x7, PT ;  /* 0x000000070300780c */ /* 0x040fe20003f26070 */
[----:B------:R-:W-:Y:S01]  /*04a0*/  VIADD R3, R3, 0xfffffffd ;  /* 0xfffffffd03037836 */ /* 0x000fe20000000000 */
[----:B------:R-:W-:Y:S01]  /*04b0*/  BSSY.RECONVERGENT B3, `(.L_x_424) ;  /* 0x0000245000037945 */ /* 0x000fe20003800200 */
[----:B------:R-:W-:Y:S01]  /*04c0*/  CS2R R26, SRZ ;  /* 0x00000000001a7805 */ /* 0x000fe2000001ff00 */
[----:B------:R-:W1:Y:S01]  /*04d0*/  I2F.F64 R18, R18 ;  /* 0x0000001200127312 */ /* 0x000e620000201c00 */
[----:B0-----:R-:W-:Y:S01]  /*04e0*/  IMAD.U32 R23, RZ, RZ, UR6 ;  /* 0x00000006ff177e24 */ /* 0x001fe2000f8e00ff */
[----:B-1----:R-:W-:-:S03]  /*04f0*/  DFMA R50, R18, R50, R42 ;  /* 0x000000321232722b */ /* 0x002fc6000000002a */
[----:B------:R-:W-:Y:S01]  /*0500*/  IMAD.WIDE R20, R23, 0x8, R6 ;  /* 0x0000000817147825 */ /* 0x000fe200078e0206 */
[----:B------:R-:W-:Y:S02]  /*0510*/  CS2R R6, SRZ ;  /* 0x0000000000067805 */ /* 0x000fe4000001ff00 */
[----:B------:R-:W-:Y:S02]  /*0520*/  LOP3.LUT R18, R3, 0x3, RZ, 0xc0, !PT ;  /* 0x0000000303127812 */ /* 0x000fe400078ec0ff */
[----:B------:R-:W-:-:S14]  /*0530*/  DSETP.GEU.AND P0, PT, R40, R50, PT ;  /* 0x000000322800722a */ /* 0x000fdc0003f0e000 */
[----:B------:R0:W-:Y:S01]  /*0540*/  @!P0 STG.E.64 desc[UR4][R10.64], R50 ;  /* 0x000000320a008986 */ /* 0x0001e2000c101b04 */
[----:B------:R-:W-:Y:S01]  /*0550*/  @!P0 MOV R40, R50 ;  /* 0x0000003200288202 */ /* 0x000fe20000000f00 */
[----:B------:R-:W-:Y:S01]  /*0560*/  @!P0 IMAD.MOV.U32 R41, RZ, RZ, R51 ;  /* 0x000000ffff298224 */ /* 0x000fe200078e0033 */
[----:B------:R-:W-:Y:S06]  /*0570*/  @!P1 BRA `(.L_x_425) ;  /* 0x0000002000e09947 */ /* 0x000fec0003800000 */
[----:B------:R-:W1:Y:S01]  /*0580*/  LDC.64 R38, c[0x0][0x380] ;  /* 0x0000e000ff267b82 */ /* 0x000e620000000a00 */
[----:B------:R-:W-:Y:S01]  /*0590*/  LOP3.LUT R3, R3, 0xfffffffc, RZ, 0xc0, !PT ;  /* 0xfffffffc03037812 */ /* 0x000fe200078ec0ff */
[----:B------:R-:W-:Y:S01]  /*05a0*/  BSSY.RECONVERGENT B2, `(.L_x_426) ;  /* 0x000022e000027945 */ /* 0x000fe20003800200 */
[----:B------:R-:W-:Y:S01]  /*05b0*/  IMAD.WIDE R20, R14, 0x8, RZ ;  /* 0x000000080e147825 */ /* 0x000fe200078e02ff */
[----:B------:R-:W-:-:S03]  /*05c0*/  CS2R R26, SRZ ;  /* 0x00000000001a7805 */ /* 0x000fc6000001ff00 */
[----:B------:R-:W-:Y:S01]  /*05d0*/  IMAD.MOV R19, RZ, RZ, -R3 ;  /* 0x000000ffff137224 */ /* 0x000fe200078e0a03 */
[----:B------:R-:W2:Y:S08]  /*05e0*/  LDC.64 R36, c[0x0][0x390] ;  /* 0x0000e400ff247b82 */ /* 0x000eb00000000a00 */
[----:B------:R-:W3:Y:S01]  /*05f0*/  LDC.64 R34, c[0x0][0x3a0] ;  /* 0x0000e800ff227b82 */ /* 0x000ee20000000a00 */
[----:B-1----:R-:W-:-:S04]  /*0600*/  IMAD.WIDE R38, R23, 0x8, R38 ;  /* 0x0000000817267825 */ /* 0x002fc800078e0226 */
[----:B--2---:R-:W-:-:S04]  /*0610*/  IMAD.WIDE R36, R23, 0x8, R36 ;  /* 0x0000000817247825 */ /* 0x004fc800078e0224 */
[----:B---3--:R-:W-:-:S07]  /*0620*/  IMAD.WIDE R34, R23, 0x18, R34 ;  /* 0x0000001817227825 */ /* 0x008fce00078e0222 */
.L_x_469:
[----:B------:R-:W-:Y:S01]  /*0630*/  IADD3 R52, P0, PT, R34, R20, RZ ;  /* 0x0000001422347210 */ /* 0x000fe20007f1e0ff */
[----:B-1----:R-:W1:Y:S03]  /*0640*/  LDC R9, c[0x0][0x3d4] ;  /* 0x0000f500ff097b82 */ /* 0x002e660000000800 */
[----:B------:R-:W-:-:S05]  /*0650*/  IADD3.X R53, PT, PT, R35, R21, RZ, P0, !PT ;  /* 0x0000001523357210 */ /* 0x000fca00007fe4ff */
[----:B0-----:R-:W5:Y:S01]  /*0660*/  LDG.E.64 R10, desc[UR4][R52.64] ;  /* 0x00000004340a7981 */ /* 0x001f62000c1e1b00 */
[----:B------:R-:W-:-:S06]  /*0670*/  IMAD.IADD R32, R2, 0x1, -R17 ;  /* 0x0000000102207824 */ /* 0x000fcc00078e0a11 */
[----:B------:R-:W0:Y:S01]  /*0680*/  I2F.F64 R32, R32 ;  /* 0x0000002000207312 */ /* 0x000e220000201c00 */
[----:B------:R-:W-:Y:S01]  /*0690*/  IMAD.MOV.U32 R24, RZ, RZ, 0x1 ;  /* 0x00000001ff187424 */ /* 0x000fe200078e00ff */
[----:B------:R-:W-:Y:S01]  /*06a0*/  IADD3 R66, PT, PT, R0, -R17, RZ ;  /* 0x8000001100427210 */ /* 0x000fe20007ffe0ff */
[----:B-1----:R-:W-:-:S05]  /*06b0*/  IMAD.WIDE R8, R9, 0xc, R48 ;  /* 0x0000000c09087825 */ /* 0x002fca00078e0230 */
[----:B0-----:R-:W0:Y:S01]  /*06c0*/  MUFU.RCP64H R25, R33 ;  /* 0x0000002100197308 */ /* 0x001e220000001800 */
[----:B------:R1:W5:Y:S01]  /*06d0*/  LDG.E R23, desc[UR4][R8.64] ;  /* 0x0000000408177981 */ /* 0x000362000c1e1900 */
[----:B0-----:R-:W-:-:S08]  /*06e0*/  DFMA R28, -R32, R24, 1 ;  /* 0x3ff00000201c742b */ /* 0x001fd00000000118 */
[----:B------:R-:W-:-:S08]  /*06f0*/  DFMA R28, R28, R28, R28 ;  /* 0x0000001c1c1c722b */ /* 0x000fd0000000001c */
[----:B------:R-:W-:Y:S01]  /*0700*/  DFMA R28, R24, R28, R24 ;  /* 0x0000001c181c722b */ /* 0x000fe20000000018 */
[----:B------:R-:W0:Y:S07]  /*0710*/  I2F.F64 R66, R66 ;  /* 0x0000004200427312 */ /* 0x000e2e0000201c00 */
[----:B------:R-:W-:-:S08]  /*0720*/  DFMA R16, -R32, R28, 1 ;  /* 0x3ff000002010742b */ /* 0x000fd0000000011c */
[----:B------:R-:W-:-:S08]  /*0730*/  DFMA R16, R28, R16, R28 ;  /* 0x000000101c10722b */ /* 0x000fd0000000001c */
[----:B0-----:R-:W-:-:S08]  /*0740*/  DMUL R70, R66, R16 ;  /* 0x0000001042467228 */ /* 0x001fd00000000000 */
[----:B-1----:R-:W-:-:S08]  /*0750*/  DFMA R8, -R32, R70, R66 ;  /* 0x000000462008722b */ /* 0x002fd00000000142 */
[----:B------:R-:W-:Y:S01]  /*0760*/  DFMA R70, R16, R8, R70 ;  /* 0x000000081046722b */ /* 0x000fe20000000046 */
[----:B------:R-:W-:-:S09]  /*0770*/  FSETP.GEU.AND P3, PT, |R67|, 6.5827683646048100446e-37, PT ;  /* 0x036000004300780b */ /* 0x000fd20003f6e200 */
[----:B------:R-:W-:-:S05]  /*0780*/  FFMA R3, RZ, R33, R71 ;  /* 0x00000021ff037223 */ /* 0x000fca0000000047 */
[----:B------:R-:W-:Y:S02]  /*0790*/  FSETP.GT.AND P0, PT, |R3|, 1.469367938527859385e-39, PT ;  /* 0x001000000300780b */ /* 0x000fe40003f04200 */
[-C--:B------:R-:W-:Y:S02]  /*07a0*/  IADD3 R30, P1, PT, R38, R20.reuse, RZ ;  /* 0x00000014261e7210 */ /* 0x080fe40007f3e0ff */
[----:B------:R-:W-:Y:S01]  /*07b0*/  IADD3 R28, P2, PT, R36, R20, RZ ;  /* 0x00000014241c7210 */ /* 0x000fe20007f5e0ff */
[----:B------:R-:W-:Y:S02]  /*07c0*/  BSSY.RECONVERGENT B4, `(.L_x_427) ;  /* 0x000000c000047945 */ /* 0x000fe40003800200 */
[--C-:B------:R-:W-:Y:S02]  /*07d0*/  IMAD.X R31, R39, 0x1, R21.reuse, P1 ;  /* 0x00000001271f7824 */ /* 0x100fe400008e0615 */
[----:B------:R-:W-:-:S04]  /*07e0*/  IMAD.X R29, R37, 0x1, R21, P2 ;  /* 0x00000001251d7824 */ /* 0x000fc800010e0615 */
[----:B------:R-:W-:Y:S05]  /*07f0*/  @P0 BRA P3, `(.L_x_428) ;  /* 0x0000000000200947 */ /* 0x000fea0001800000 */
[----:B------:R-:W-:Y:S01]  /*0800*/  MOV R54, R66 ;  /* 0x0000004200367202 */ /* 0x000fe20000000f00 */
[----:B------:R-:W-:Y:S01]  /*0810*/  IMAD.MOV.U32 R55, RZ, RZ, R67 ;  /* 0x000000ffff377224 */ /* 0x000fe200078e0043 */
[----:B------:R-:W-:Y:S01]  /*0820*/  MOV R51, R33 ;  /* 0x0000002100337202 */ /* 0x000fe20000000f00 */
[----:B------:R-:W-:Y:S01]  /*0830*/  IMAD.MOV.U32 R50, RZ, RZ, R32 ;  /* 0x000000ffff327224 */ /* 0x000fe200078e0020 */
[----:B------:R-:W-:-:S07]  /*0840*/  MOV R16, 0x860 ;  /* 0x0000086000107802 */ /* 0x000fce0000000f00 */
[----:B-----5:R-:W-:Y:S05]  /*0850*/  CALL.REL.NOINC `($__internal_8_$__cuda_sm20_div_rn_f64_full) ;  /* 0x0000008400c47944 */ /* 0x020fea0003c00000 */
[----:B------:R-:W-:Y:S02]  /*0860*/  IMAD.MOV.U32 R70, RZ, RZ, R50 ;  /* 0x000000ffff467224 */ /* 0x000fe400078e0032 */
[----:B------:R-:W-:-:S07]  /*0870*/  IMAD.MOV.U32 R71, RZ, RZ, R51 ;  /* 0x000000ffff477224 */ /* 0x000fce00078e0033 */
.L_x_428:
[----:B------:R-:W-:Y:S05]  /*0880*/  BSYNC.RECONVERGENT B4 ;  /* 0x0000000000047941 */ /* 0x000fea0003800200 */
.L_x_427:
        /* <DEDUP_REMOVED lines=20> */
[----:B-----5:R-:W-:Y:S05]  /*09d0*/  CALL.REL.NOINC `($__internal_8_$__cuda_sm20_div_rn_f64_full) ;  /* 0x0000008400647944 */ /* 0x020fea0003c00000 */
[----:B------:R-:W-:Y:S01]  /*09e0*/  MOV R8, R50 ;  /* 0x0000003200087202 */ /* 0x000fe20000000f00 */
[----:B------:R-:W-:-:S07]  /*09f0*/  IMAD.MOV.U32 R9, RZ, RZ, R51 ;  /* 0x000000ffff097224 */ /* 0x000fce00078e0033 */
.L_x_430:
[----:B------:R-:W-:Y:S05]  /*0a00*/  BSYNC.RECONVERGENT B4 ;  /* 0x0000000000047941 */ /* 0x000fea0003800200 */
.L_x_429:
        /* <DEDUP_REMOVED lines=24> */
.L_x_432:
[----:B------:R-:W-:Y:S05]  /*0b90*/  BSYNC.RECONVERGENT B4 ;  /* 0x0000000000047941 */ /* 0x000fea0003800200 */
.L_x_431:
        /* <DEDUP_REMOVED lines=19> */
[----:B-----5:R-:W-:Y:S05]  /*0cd0*/  CALL.REL.NOINC `($__internal_8_$__cuda_sm20_div_rn_f64_full) ;  /* 0x0000008000a47944 */ /* 0x020fea0003c00000 */
.L_x_434:
[----:B------:R-:W-:Y:S05]  /*0ce0*/  BSYNC.RECONVERGENT B4 ;  /* 0x0000000000047941 */ /* 0x000fea0003800200 */
.L_x_433:
        /* <DEDUP_REMOVED lines=21> */
.L_x_436:
[----:B------:R-:W-:Y:S05]  /*0e40*/  BSYNC.RECONVERGENT B4 ;  /* 0x0000000000047941 */ /* 0x000fea0003800200 */
.L_x_435:
        /* <DEDUP_REMOVED lines=20> */
[----:B------:R-:W-:Y:S01]  /*0f90*/  IMAD.MOV.U32 R66, RZ, RZ, R50 ;  /* 0x000000ffff427224 */ /* 0x000fe200078e0032 */
[----:B------:R-:W-:-:S07]  /*0fa0*/  MOV R67, R51 ;  /* 0x0000003300437202 */ /* 0x000fce0000000f00 */
.L_x_438:
[----:B------:R-:W-:Y:S05]  /*0fb0*/  BSYNC.RECONVERGENT B4 ;  /* 0x0000000000047941 */ /* 0x000fea0003800200 */
.L_x_437:
[----:B------:R-:W0:Y:S01]  /*0fc0*/  LDC R27, c[0x0][0x3d4] ;  /* 0x0000f500ff1b7b82 */ /* 0x000e220000000800 */
[----:B------:R1:W-:Y:S04]  /*0fd0*/  STG.E.64 desc[UR4][R30.64], R8 ;  /* 0x000000081e007986 */ /* 0x0003e8000c101b04 */
[----:B------:R1:W-:Y:S01]  /*0fe0*/  STG.E.64 desc[UR4][R28.64], R66 ;  /* 0x000000421c007986 */ /* 0x0003e2000c101b04 */
[----:B0-----:R-:W-:-:S04]  /*0ff0*/  IMAD.WIDE R32, R27, 0x10, R48 ;  /* 0x000000101b207825 */ /* 0x001fc800078e0230 */
[----:B------:R-:W-:Y:S01]  /*1000*/  IMAD.WIDE R26, R27, 0x8, R52 ;  /* 0x000000081b1a7825 */ /* 0x000fe200078e0234 */
[----:B------:R1:W5:Y:S04]  /*1010*/  LDG.E R17, desc[UR4][R32.64] ;  /* 0x0000000420117981 */ /* 0x000368000c1e1900 */
[----:B------:R1:W5:Y:S02]  /*1020*/  LDG.E.64 R40, desc[UR4][R26.64] ;  /* 0x000000041a287981 */ /* 0x000364000c1e1b00 */
[----:B-----5:R-:W-:Y:S01]  /*1030*/  IMAD.IADD R68, R23, 0x1, -R0 ;  /* 0x0000000117447824 */ /* 0x020fe200078e0a00 */
[----:B------:R-:W-:Y:S01]  /*1040*/  FSETP.GEU.AND P1, PT, |R7|, 6.5827683646048100446e-37, PT ;  /* 0x036000000700780b */ /* 0x000fe20003f2e200 */
[----:B------:R-:W-:Y:S01]  /*1050*/  IMAD.MOV.U32 R42, RZ, RZ, 0x1 ;  /* 0x00000001ff2a7424 */ /* 0x000fe200078e00ff */
[----:B------:R-:W-:Y:S03]  /*1060*/  BSSY.RECONVERGENT B4, `(.L_x_439) ;  /* 0x0000016000047945 */ /* 0x000fe60003800200 */
        /* <DEDUP_REMOVED lines=18> */
[----:B------:R-:W-:Y:S05]  /*1190*/  CALL.REL.NOINC `($__internal_8_$__cuda_sm20_div_rn_f64_full) ;  /* 0x0000007c00747944 */ /* 0x000fea0003c00000 */
[----:B------:R-:W-:Y:S02]  /*11a0*/  IMAD.MOV.U32 R70, RZ, RZ, R50 ;  /* 0x000000ffff467224 */ /* 0x000fe400078e0032 */
[----:B------:R-:W-:-:S07]  /*11b0*/  IMAD.MOV.U32 R71, RZ, RZ, R51 ;  /* 0x000000ffff477224 */ /* 0x000fce00078e0033 */
.L_x_440:
[----:B------:R-:W-:Y:S05]  /*11c0*/  BSYNC.RECONVERGENT B4 ;  /* 0x0000000000047941 */ /* 0x000fea0003800200 */
.L_x_439:
        /* <DEDUP_REMOVED lines=20> */
[----:B------:R-:W-:Y:S05]  /*1310*/  CALL.REL.NOINC `($__internal_8_$__cuda_sm20_div_rn_f64_full) ;  /* 0x0000007c00147944 */ /* 0x000fea0003c00000 */
[----:B------:R-:W-:Y:S01]  /*1320*/  MOV R8, R50 ;  /* 0x0000003200087202 */ /* 0x000fe20000000f00 */
[----:B------:R-:W-:-:S07]  /*1330*/  IMAD.MOV.U32 R9, RZ, RZ, R51 ;  /* 0x000000ffff097224 */ /* 0x000fce00078e0033 */
.L_x_442:
[----:B------:R-:W-:Y:S05]  /*1340*/  BSYNC.RECONVERGENT B4 ;  /* 0x0000000000047941 */ /* 0x000fea0003800200 */
.L_x_441:
        /* <DEDUP_REMOVED lines=24> */
.L_x_444:
[----:B------:R-:W-:Y:S05]  /*14d0*/  BSYNC.RECONVERGENT B4 ;  /* 0x0000000000047941 */ /* 0x000fea0003800200 */
.L_x_443:
        /* <DEDUP_REMOVED lines=20> */
[----:B------:R-:W-:Y:S05]  /*1620*/  CALL.REL.NOINC `($__internal_8_$__cuda_sm20_div_rn_f64_full) ;  /* 0x0000007800507944 */ /* 0x000fea0003c00000 */
.L_x_446:
[----:B------:R-:W-:Y:S05]  /*1630*/  BSYNC.RECONVERGENT B4 ;  /* 0x0000000000047941 */ /* 0x000fea0003800200 */
.L_x_445:
        /* <DEDUP_REMOVED lines=20> */
[----:B------:R-:W-:Y:S01]  /*1780*/  IMAD.MOV.U32 R4, RZ, RZ, R50 ;  /* 0x000000ffff047224 */ /* 0x000fe200078e0032 */
[----:B------:R-:W-:-:S07]  /*1790*/  MOV R5, R51 ;  /* 0x0000003300057202 */ /* 0x000fce0000000f00 */
.L_x_448:
[----:B------:R-:W-:Y:S05]  /*17a0*/  BSYNC.RECONVERGENT B4 ;  /* 0x0000000000047941 */ /* 0x000fea0003800200 */
.L_x_447:
[----:B------:R-:W0:Y:S02]  /*17b0*/  LDC R3, c[0x0][0x3d4] ;  /* 0x0000f500ff037b82 */ /* 0x000e240000000800 */
[----:B0-----:R-:W-:-:S04]  /*17c0*/  IMAD.WIDE R30, R3, 0x8, R30 ;  /* 0x00000008031e7825 */ /* 0x001fc800078e021e */
[C---:B------:R-:W-:Y:S01]  /*17d0*/  IMAD.WIDE R28, R3.reuse, 0x8, R28 ;  /* 0x00000008031c7825 */ /* 0x040fe200078e021c */
[----:B------:R0:W-:Y:S03]  /*17e0*/  STG.E.64 desc[UR4][R30.64], R8 ;  /* 0x000000081e007986 */ /* 0x0001e6000c101b04 */
[----:B------:R-:W-:Y:S01]  /*17f0*/  IMAD.WIDE R26, R3, 0x8, R26 ;  /* 0x00000008031a7825 */ /* 0x000fe200078e021a */
[----:B------:R0:W-:Y:S03]  /*1800*/  STG.E.64 desc[UR4][R28.64], R4 ;  /* 0x000000041c007986 */ /* 0x0001e6000c101b04 */
[----:B------:R-:W-:Y:S01]  /*1810*/  IMAD.IADD R24, R17, 0x1, -R2 ;  /* 0x0000000111187824 */ /* 0x000fe200078e0a02 */
[----:B------:R-:W5:Y:S01]  /*1820*/  LDG.E.64 R42, desc[UR4][R26.64] ;  /* 0x000000041a2a7981 */ /* 0x000f62000c1e1b00 */
[----:B------:R-:W-:-:S04]  /*1830*/  IMAD.WIDE R50, R3, 0x14, R48 ;  /* 0x0000001403327825 */ /* 0x000fc800078e0230 */
[----:B------:R-:W1:Y:S01]  /*1840*/  I2F.F64 R24, R24 ;  /* 0x0000001800187312 */ /* 0x000e620000201c00 */
[----:B------:R-:W-:Y:S01]  /*1850*/  IMAD.MOV.U32 R2, RZ, RZ, 0x1 ;  /* 0x00000001ff027424 */ /* 0x000fe200078e00ff */
[----:B------:R2:W5:Y:S06]  /*1860*/  LDG.E R0, desc[UR4][R50.64] ;  /* 0x0000000432007981 */ /* 0x00056c000c1e1900 */
[----:B-1----:R-:W1:Y:S02]  /*1870*/  MUFU.RCP64H R3, R25 ;  /* 0x0000001900037308 */ /* 0x002e640000001800 */
[----:B-1----:R-:W-:-:S08]  /*1880*/  DFMA R54, -R24, R2, 1 ;  /* 0x3ff000001836742b */ /* 0x002fd00000000102 */
[----:B------:R-:W-:-:S08]  /*1890*/  DFMA R54, R54, R54, R54 ;  /* 0x000000363636722b */ /* 0x000fd00000000036 */
[----:B------:R-:W-:-:S08]  /*18a0*/  DFMA R54, R2, R54, R2 ;  /* 0x000000360236722b */ /* 0x000fd00000000002 */
[----:B------:R-:W-:-:S08]  /*18b0*/  DFMA R2, -R24, R54, 1 ;  /* 0x3ff000001802742b */ /* 0x000fd00000000136 */
[----:B------:R-:W-:-:S08]  /*18c0*/  DFMA R2, R54, R2, R54 ;  /* 0x000000023602722b */ /* 0x000fd00000000036 */
[----:B--2---:R-:W-:-:S08]  /*18d0*/  DMUL R50, R52, R2 ;  /* 0x0000000234327228 */ /* 0x004fd00000000000 */
[----:B------:R-:W-:-:S08]  /*18e0*/  DFMA R54, -R24, R50, R52 ;  /* 0x000000321836722b */ /* 0x000fd00000000134 */
[----:B------:R-:W-:Y:S01]  /*18f0*/  DFMA R2, R2, R54, R50 ;  /* 0x000000360202722b */ /* 0x000fe20000000032 */
[----:B------:R-:W-:-:S09]  /*1900*/  FSETP.GEU.AND P1, PT, |R53|, 6.5827683646048100446e-37, PT ;  /* 0x036000003500780b */ /* 0x000fd20003f2e200 */
[----:B------:R-:W-:-:S05]  /*1910*/  FFMA R16, RZ, R25, R3 ;  /* 0x00000019ff107223 */ /* 0x000fca0000000003 */
[----:B------:R-:W-:Y:S01]  /*1920*/  FSETP.GT.AND P0, PT, |R16|, 1.469367938527859385e-39, PT ;  /* 0x001000001000780b */ /* 0x000fe20003f04200 */
[----:B------:R-:W-:-:S12]  /*1930*/  BSSY.RECONVERGENT B4, `(.L_x_449) ;  /* 0x000000a000047945 */ /* 0x000fd80003800200 */
[----:B0-----:R-:W-:Y:S05]  /*1940*/  @P0 BRA P1, `(.L_x_450) ;  /* 0x0000000000200947 */ /* 0x001fea0000800000 */
        /* <DEDUP_REMOVED lines=8> */
.L_x_450:
[----:B------:R-:W-:Y:S05]  /*19d0*/  BSYNC.RECONVERGENT B4 ;  /* 0x0000000000047941 */ /* 0x000fea0003800200 */
.L_x_449:
        /* <DEDUP_REMOVED lines=23> */
.L_x_452:
[----:B------:R-:W-:Y:S05]  /*1b50*/  BSYNC.RECONVERGENT B4 ;  /* 0x0000000000047941 */ /* 0x000fea0003800200 */
.L_x_451:
[----:B------:R-:W-:Y:S02]  /*1b60*/  IMAD.IADD R52, R17, 0x1, -R23 ;  /* 0x0000000111347824 */ /* 0x000fe400078e0a17 */
[----:B------:R-:W-:Y:S01]  /*1b70*/  HFMA2 R50, -RZ, RZ, 0, 5.9604644775390625e-08 ;  /* 0x00000001ff327431 */ /* 0x000fe200000001ff */
[----:B------:R-:W-:Y:S03]  /*1b80*/  BSSY.RECONVERGENT B4, `(.L_x_453) ;  /* 0x0000016000047945 */ /* 0x000fe60003800200 */
[----:B------:R-:W0:Y:S08]  /*1b90*/  I2F.F64 R52, R52 ;  /* 0x0000003400347312 */ /* 0x000e300000201c00 */
[----:B0-----:R-:W0:Y:S02]  /*1ba0*/  MUFU.RCP64H R51, R53 ;  /* 0x0000003500337308 */ /* 0x001e240000001800 */
[----:B0-----:R-:W-:-:S08]  /*1bb0*/  DFMA R54, -R52, R50, 1 ;  /* 0x3ff000003436742b */ /* 0x001fd00000000132 */
[----:B------:R-:W-:-:S08]  /*1bc0*/  DFMA R54, R54, R54, R54 ;  /* 0x000000363636722b */ /* 0x000fd00000000036 */
[----:B------:R-:W-:Y:S02]  /*1bd0*/  DFMA R50, R50, R54, R50 ;  /* 0x000000363232722b */ /* 0x000fe40000000032 */
[----:B------:R-:W-:-:S06]  /*1be0*/  DADD R54, R40, -R10 ;  /* 0x0000000028367229 */ /* 0x000fcc000000080a */
[----:B------:R-:W-:-:S04]  /*1bf0*/  DFMA R56, -R52, R50, 1 ;  /* 0x3ff000003438742b */ /* 0x000fc80000000132 */
[----:B------:R-:W-:-:S04]  /*1c00*/  FSETP.GEU.AND P1, PT, |R55|, 6.5827683646048100446e-37, PT ;  /* 0x036000003700780b */ /* 0x000fc80003f2e200 */
        /* <DEDUP_REMOVED lines=13> */
.L_x_454:
[----:B------:R-:W-:Y:S05]  /*1ce0*/  BSYNC.RECONVERGENT B4 ;  /* 0x0000000000047941 */ /* 0x000fea0003800200 */
.L_x_453:
[----:B------:R-:W0:Y:S01]  /*1cf0*/  MUFU.RCP64H R51, R25 ;  /* 0x0000001900337308 */ /* 0x000e220000001800 */
[----:B------:R-:W-:Y:S01]  /*1d00*/  IMAD.MOV.U32 R50, RZ, RZ, 0x1 ;  /* 0x00000001ff327424 */ /* 0x000fe200078e00ff */
[----:B------:R-:W-:Y:S05]  /*1d10*/  BSSY.RECONVERGENT B4, `(.L_x_455) ;  /* 0x0000013000047945 */ /* 0x000fea0003800200 */
[----:B0-----:R-:W-:-:S08]  /*1d20*/  DFMA R54, -R24, R50, 1 ;  /* 0x3ff000001836742b */ /* 0x001fd00000000132 */
[----:B------:R-:W-:-:S08]  /*1d30*/  DFMA R54, R54, R54, R54 ;  /* 0x000000363636722b */ /* 0x000fd00000000036 */
[----:B------:R-:W-:Y:S02]  /*1d40*/  DFMA R50, R50, R54, R50 ;  /* 0x000000363232722b */ /* 0x000fe40000000032 */
[----:B------:R-:W-:-:S06]  /*1d50*/  DADD R54, R10, -R6 ;  /* 0x000000000a367229 */ /* 0x000fcc0000000806 */
[----:B------:R-:W-:Y:S02]  /*1d60*/  DFMA R6, -R24, R50, 1 ;  /* 0x3ff000001806742b */ /* 0x000fe40000000132 */
[----:B------:R-:W-:-:S06]  /*1d70*/  DMUL R54, R54, 6 ;  /* 0x4018000036367828 */ /* 0x000fcc0000000000 */
[----:B------:R-:W-:-:S04]  /*1d80*/  DFMA R56, R50, R6, R50 ;  /* 0x000000063238722b */ /* 0x000fc80000000032 */
[----:B------:R-:W-:-:S04]  /*1d90*/  FSETP.GEU.AND P1, PT, |R55|, 6.5827683646048100446e-37, PT ;  /* 0x036000003700780b */ /* 0x000fc80003f2e200 */
        /* <DEDUP_REMOVED lines=10> */
.L_x_456:
[----:B------:R-:W-:Y:S05]  /*1e40*/  BSYNC.RECONVERGENT B4 ;  /* 0x0000000000047941 */ /* 0x000fea0003800200 */
.L_x_455:
        /* <DEDUP_REMOVED lines=22> */
.L_x_458:
[----:B------:R-:W-:Y:S05]  /*1fb0*/  BSYNC.RECONVERGENT B4 ;  /* 0x0000000000047941 */ /* 0x000fea0003800200 */
.L_x_457:
[----:B------:R-:W0:Y:S02]  /*1fc0*/  LDC R5, c[0x0][0x3d4] ;  /* 0x0000f500ff057b82 */ /* 0x000e240000000800 */
[----:B0-----:R-:W-:-:S04]  /*1fd0*/  IMAD.WIDE R30, R5, 0x8, R30 ;  /* 0x00000008051e7825 */ /* 0x001fc800078e021e */
[C---:B------:R-:W-:Y:S01]  /*1fe0*/  IMAD.WIDE R28, R5.reuse, 0x8, R28 ;  /* 0x00000008051c7825 */ /* 0x040fe200078e021c */
[----:B------:R0:W-:Y:S03]  /*1ff0*/  STG.E.64 desc[UR4][R30.64], R8 ;  /* 0x000000081e007986 */ /* 0x0001e6000c101b04 */
[C---:B------:R-:W-:Y:S01]  /*2000*/  IMAD.WIDE R2, R5.reuse, 0x18, R48 ;  /* 0x0000001805027825 */ /* 0x040fe200078e0230 */
[----:B------:R0:W-:Y:S03]  /*2010*/  STG.E.64 desc[UR4][R28.64], R24 ;  /* 0x000000181c007986 */ /* 0x0001e6000c101b04 */
[----:B------:R-:W-:Y:S02]  /*2020*/  IMAD.WIDE R4, R5, 0x8, R26 ;  /* 0x0000000805047825 */ /* 0x000fe400078e021a */
[----:B------:R1:W5:Y:S04]  /*2030*/  LDG.E R2, desc[UR4][R2.64] ;  /* 0x0000000402027981 */ /* 0x000368000c1e1900 */
[----:B------:R-:W5:Y:S02]  /*2040*/  LDG.E.64 R4, desc[UR4][R4.64] ;  /* 0x0000000404047981 */ /* 0x000f64000c1e1b00 */
[----:B-----5:R-:W-:Y:S01]  /*2050*/  IMAD.IADD R26, R0, 0x1, -R23 ;  /* 0x00000001001a7824 */ /* 0x020fe200078e0a17 */
[----:B------:R-:W-:Y:S01]  /*2060*/  FSETP.GEU.AND P1, PT, |R53|, 6.5827683646048100446e-37, PT ;  /* 0x036000003500780b */ /* 0x000fe20003f2e200 */
[----:B------:R-:W-:Y:S01]  /*2070*/  IMAD.MOV.U32 R6, RZ, RZ, 0x1 ;  /* 0x00000001ff067424 */ /* 0x000fe200078e00ff */
[----:B------:R-:W-:Y:S03]  /*2080*/  BSSY.RECONVERGENT B4, `(.L_x_459) ;  /* 0x0000016000047945 */ /* 0x000fe60003800200 */
[----:B------:R-:W2:Y:S08]  /*2090*/  I2F.F64 R26, R26 ;  /* 0x0000001a001a7312 */ /* 0x000eb00000201c00 */
        /* <DEDUP_REMOVED lines=9> */
[----:B-1----:R-:W-:-:S05]  /*2130*/  FFMA R3, RZ, R27, R49 ;  /* 0x0000001bff037223 */ /* 0x002fca0000000031 */
[----:B------:R-:W-:-:S13]  /*2140*/  FSETP.GT.AND P0, PT, |R3|, 1.469367938527859385e-39, PT ;  /* 0x001000000300780b */ /* 0x000fda0003f04200 */
[----:B0-----:R-:W-:Y:S05]  /*2150*/  @P0 BRA P1, `(.L_x_460) ;  /* 0x0000000000200947 */ /* 0x001fea0000800000 */
        /* <DEDUP_REMOVED lines=8> */
.L_x_460:
[----:B------:R-:W-:Y:S05]  /*21e0*/  BSYNC.RECONVERGENT B4 ;  /* 0x0000000000047941 */ /* 0x000fea0003800200 */
.L_x_459:
        /* <DEDUP_REMOVED lines=21> */
.L_x_462:
[----:B------:R-:W-:Y:S05]  /*2340*/  BSYNC.RECONVERGENT B4 ;  /* 0x0000000000047941 */ /* 0x000fea0003800200 */
.L_x_461:
[----:B------:R-:W-:Y:S01]  /*2350*/  IADD3 R52, PT, PT, -R17, R0, RZ ;  /* 0x0000000011347210 */ /* 0x000fe20007ffe1ff */
        /* <DEDUP_REMOVED lines=25> */
.L_x_464:
[----:B------:R-:W-:Y:S05]  /*24f0*/  BSYNC.RECONVERGENT B4 ;  /* 0x0000000000047941 */ /* 0x000fea0003800200 */
.L_x_463:
        /* <DEDUP_REMOVED lines=21> */
.L_x_466:
[----:B------:R-:W-:Y:S05]  /*2650*/  BSYNC.RECONVERGENT B4 ;  /* 0x0000000000047941 */ /* 0x000fea0003800200 */
.L_x_465:
        /* <DEDUP_REMOVED lines=20> */
.L_x_468:
[----:B------:R-:W-:Y:S05]  /*27a0*/  BSYNC.RECONVERGENT B4 ;  /* 0x0000000000047941 */ /* 0x000fea0003800200 */
.L_x_467:
[----:B------:R-:W-:Y:S01]  /*27b0*/  IMAD.U32 R23, RZ, RZ, UR7 ;  /* 0x00000007ff177e24 */ /* 0x000fe2000f8e00ff */
[----:B------:R-:W-:Y:S01]  /*27c0*/  IADD3 R19, PT, PT, R19, 0x4, RZ ;  /* 0x0000000413137810 */ /* 0x000fe20007ffe0ff */
[----:B------:R-:W-:Y:S01]  /*27d0*/  IMAD.MOV.U32 R26, RZ, RZ, R50 ;  /* 0x000000ffff1a7224 */ /* 0x000fe200078e0032 */
[----:B------:R-:W-:Y:S01]  /*27e0*/  MOV R48, R32 ;  /* 0x0000002000307202 */ /* 0x000fe20000000f00 */
[----:B------:R-:W-:Y:S01]  /*27f0*/  IMAD.WIDE R30, R23, 0x8, R30 ;  /* 0x00000008171e7825 */ /* 0x000fe200078e021e */
[----:B------:R-:W-:-:S03]  /*2800*/  ISETP.NE.AND P0, PT, R19, RZ, PT ;  /* 0x000000ff1300720c */ /* 0x000fc60003f05270 */
[C---:B------:R-:W-:Y:S01]  /*2810*/  IMAD.WIDE R28, R23.reuse, 0x8, R28 ;  /* 0x00000008171c7825 */ /* 0x040fe200078e021c */
[----:B------:R1:W-:Y:S03]  /*2820*/  STG.E.64 desc[UR4][R30.64], R6 ;  /* 0x000000061e007986 */ /* 0x0003e6000c101b04 */
[----:B------:R-:W-:Y:S01]  /*2830*/  IMAD.WIDE R20, R23, 0x20, R20 ;  /* 0x0000002017147825 */ /* 0x000fe200078e0214 */
[----:B------:R1:W-:Y:S03]  /*2840*/  STG.E.64 desc[UR4][R28.64], R50 ;  /* 0x000000321c007986 */ /* 0x0003e6000c101b04 */
[----:B------:R-:W-:Y:S02]  /*2850*/  IMAD.MOV.U32 R27, RZ, RZ, R51 ;  /* 0x000000ffff1b7224 */ /* 0x000fe400078e0033 */
[----:B------:R-:W-:Y:S01]  /*2860*/  IMAD.MOV.U32 R49, RZ, RZ, R33 ;  /* 0x000000ffff317224 */ /* 0x000fe200078e0021 */
[----:B------:R-:W-:Y:S06]  /*2870*/  @P0 BRA `(.L_x_469) ;  /* 0xffffffdc006c0947 */ /* 0x000fec000383ffff */
[----:B------:R-:W-:Y:S05]  /*2880*/  BSYNC.RECONVERGENT B2 ;  /* 0x0000000000027941 */ /* 0x000fea0003800200 */
.L_x_426:
[-C--:B------:R-:W-:Y:S01]  /*2890*/  IADD3 R24, P0, PT, R38, R20.reuse, RZ ;  /* 0x0000001426187210 */ /* 0x080fe20007f1e0ff */
[----:B-1----:R-:W-:Y:S01]  /*28a0*/  IMAD.WIDE R28, R23, 0x8, R32 ;  /* 0x00000008171c7825 */ /* 0x002fe200078e0220 */
[-C--:B------:R-:W-:Y:S02]  /*28b0*/  IADD3 R8, P1, PT, R36, R20.reuse, RZ ;  /* 0x0000001424087210 */ /* 0x080fe40007f3e0ff */
[----:B------:R-:W-:Y:S01]  /*28c0*/  IADD3 R20, P2, PT, R34, R20, RZ ;  /* 0x0000001422147210 */ /* 0x000fe20007f5e0ff */
[----:B------:R-:W-:Y:S01]  /*28d0*/  IMAD.X R25, R39, 0x1, R21, P0 ;  /* 0x0000000127197824 */ /* 0x000fe200000e0615 */
[----:B------:R-:W-:-:S03]  /*28e0*/  IADD3.X R9, PT, PT, R37, R21, RZ, P1, !PT ;  /* 0x0000001525097210 */ /* 0x000fc60000ffe4ff */
[----:B------:R-:W-:-:S08]  /*28f0*/  IMAD.X R21, R35, 0x1, R21, P2 ;  /* 0x0000000123157824 */ /* 0x000fd000010e0615 */
.L_x_425:
[----:B------:R-:W-:Y:S05]  /*2900*/  BSYNC.RECONVERGENT B3 ;  /* 0x0000000000037941 */ /* 0x000fea0003800200 */
.L_x_424:
[----:B------:R-:W-:Y:S01]  /*2910*/  ISETP.NE.AND P0, PT, R18, RZ, PT ;  /* 0x000000ff1200720c */ /* 0x000fe20003f05270 */
[----:B------:R-:W-:-:S12]  /*2920*/  BSSY.RECONVERGENT B2, `(.L_x_470) ;  /* 0x00000bc000027945 */ /* 0x000fd80003800200 */
[----:B------:R-:W-:Y:S05]  /*2930*/  @!P0 BRA `(.L_x_471) ;  /* 0x0000000800e88947 */ /* 0x000fea0003800000 */
[----:B------:R-:W-:Y:S01]  /*2940*/  HFMA2 R3, -RZ, RZ, 0, 0 ;  /* 0x00000000ff037431 */ /* 0x000fe200000001ff */
[----:B------:R-:W-:Y:S01]  /*2950*/  BSSY.RECONVERGENT B3, `(.L_x_472) ;  /* 0x00000b0000037945 */ /* 0x000fe20003800200 */
[----:B------:R-:W-:-:S04]  /*2960*/  IMAD.WIDE R28, R23, 0x4, R28 ;  /* 0x00000004171c7825 */ /* 0x000fc800078e021c */
[----:B------:R-:W-:Y:S02]  /*2970*/  IMAD.MOV R18, RZ, RZ, -R18 ;  /* 0x000000ffff127224 */ /* 0x000fe400078e0a12 */
[----:B0-----:R-:W-:-:S07]  /*2980*/  IMAD.MOV.U32 R10, RZ, RZ, RZ ;  /* 0x000000ffff0a7224 */ /* 0x001fce00078e00ff */
.L_x_485:
[----:B------:R-:W-:Y:S01]  /*2990*/  IADD3 R22, P0, PT, R3, R20, RZ ;  /* 0x0000001403167210 */ /* 0x000fe20007f1e0ff */
[----:B------:R-:W2:Y:S04]  /*29a0*/  LDG.E R11, desc[UR4][R28.64] ;  /* 0x000000041c0b7981 */ /* 0x000ea8000c1e1900 */
[----:B------:R-:W-:-:S06]  /*29b0*/  IMAD.X R23, R10, 0x1, R21, P0 ;  /* 0x000000010a177824 */ /* 0x000fcc00000e0615 */
[----:B------:R-:W3:Y:S01]  /*29c0*/  LDG.E.64 R22, desc[UR4][R22.64] ;  /* 0x0000000416167981 */ /* 0x000ee2000c1e1b00 */
[----:B------:R-:W-:-:S06]  /*29d0*/  IADD3 R32, PT, PT, -R17, R2, RZ ;  /* 0x0000000211207210 */ /* 0x000fcc0007ffe1ff */
[----:B------:R-:W0:Y:S01]  /*29e0*/  I2F.F64 R32, R32 ;  /* 0x0000002000207312 */ /* 0x000e220000201c00 */
[----:B------:R-:W-:-:S07]  /*29f0*/  IMAD.MOV.U32 R30, RZ, RZ, 0x1 ;  /* 0x00000001ff1e7424 */ /* 0x000fce00078e00ff */
[----:B0-----:R-:W0:Y:S02]  /*2a00*/  MUFU.RCP64H R31, R33 ;  /* 0x00000021001f7308 */ /* 0x001e240000001800 */
[----:B0-----:R-:W-:-:S08]  /*2a10*/  DFMA R34, -R32, R30, 1 ;  /* 0x3ff000002022742b */ /* 0x001fd0000000011e */
[----:B------:R-:W-:Y:S01]  /*2a20*/  DFMA R34, R34, R34, R34 ;  /* 0x000000222222722b */ /* 0x000fe20000000022 */
[----:B------:R-:W-:-:S07]  /*2a30*/  IMAD.IADD R36, R0, 0x1, -R17 ;  /* 0x0000000100247824 */ /* 0x000fce00078e0a11 */
[----:B------:R-:W-:Y:S01]  /*2a40*/  DFMA R34, R30, R34, R30 ;  /* 0x000000221e22722b */ /* 0x000fe2000000001e */
[----:B------:R-:W0:Y:S07]  /*2a50*/  I2F.F64 R36, R36 ;  /* 0x0000002400247312 */ /* 0x000e2e0000201c00 */
[----:B------:R-:W-:-:S08]  /*2a60*/  DFMA R16, -R32, R34, 1 ;  /* 0x3ff000002010742b */ /* 0x000fd00000000122 */
[----:B------:R-:W-:-:S08]  /*2a70*/  DFMA R16, R34, R16, R34 ;  /* 0x000000102210722b */ /* 0x000fd00000000022 */
[----:B0-----:R-:W-:-:S08]  /*2a80*/  DMUL R66, R36, R16 ;  /* 0x0000001024427228 */ /* 0x001fd00000000000 */
[----:B------:R-:W-:-:S08]  /*2a90*/  DFMA R30, -R32, R66, R36 ;  /* 0x00000042201e722b */ /* 0x000fd00000000124 */
[----:B------:R-:W-:Y:S01]  /*2aa0*/  DFMA R66, R16, R30, R66 ;  /* 0x0000001e1042722b */ /* 0x000fe20000000042 */
[----:B------:R-:W-:-:S09]  /*2ab0*/  FSETP.GEU.AND P3, PT, |R37|, 6.5827683646048100446e-37, PT ;  /* 0x036000002500780b */ /* 0x000fd20003f6e200 */
[----:B------:R-:W-:-:S05]  /*2ac0*/  FFMA R16, RZ, R33, R67 ;  /* 0x00000021ff107223 */ /* 0x000fca0000000043 */
[----:B------:R-:W-:Y:S02]  /*2ad0*/  FSETP.GT.AND P0, PT, |R16|, 1.469367938527859385e-39, PT ;  /* 0x001000001000780b */ /* 0x000fe40003f04200 */
[----:B------:R-:W-:Y:S01]  /*2ae0*/  IADD3 R38, P2, PT, R3, R8, RZ ;  /* 0x0000000803267210 */ /* 0x000fe20007f5e0ff */
[----:B------:R-:W-:Y:S01]  /*2af0*/  BSSY.RECONVERGENT B4, `(.L_x_473) ;  /* 0x0000016000047945 */ /* 0x000fe20003800200 */
[----:B------:R-:W-:Y:S01]  /*2b00*/  IADD3 R48, P1, PT, R24, R3, RZ ;  /* 0x0000000318307210 */ /* 0x000fe20007f3e0ff */
[----:B------:R-:W-:Y:S01]  /*2b10*/  IMAD.MOV.U32 R31, RZ, RZ, R43 ;  /* 0x000000ffff1f7224 */ /* 0x000fe200078e002b */
[----:B------:R-:W-:Y:S01]  /*2b20*/  MOV R30, R42 ;  /* 0x0000002a001e7202 */ /* 0x000fe20000000f00 */
[----:B------:R-:W-:Y:S01]  /*2b30*/  IMAD.MOV.U32 R17, RZ, RZ, R0 ;  /* 0x000000ffff117224 */ /* 0x000fe200078e0000 */
[----:B------:R-:W-:Y:S01]  /*2b40*/  MOV R42, R4 ;  /* 0x00000004002a7202 */ /* 0x000fe20000000f00 */
[----:B------:R-:W-:Y:S01]  /*2b50*/  IMAD.MOV.U32 R43, RZ, RZ, R5 ;  /* 0x000000ffff2b7224 */ /* 0x000fe200078e0005 */
[----:B------:R-:W-:Y:S01]  /*2b60*/  IADD3.X R49, PT, PT, R25, R10, RZ, P1, !PT ;  /* 0x0000000a19317210 */ /* 0x000fe20000ffe4ff */
[----:B------:R-:W-:-:S02]  /*2b70*/  IMAD.MOV.U32 R0, RZ, RZ, R2 ;  /* 0x000000ffff007224 */ /* 0x000fc400078e0002 */
[----:B------:R-:W-:Y:S02]  /*2b80*/  IMAD.X R39, R10, 0x1, R9, P2 ;  /* 0x000000010a277824 */ /* 0x000fe400010e0609 */
[----:B--2---:R-:W-:Y:S01]  /*2b90*/  IMAD.MOV.U32 R2, RZ, RZ, R11 ;  /* 0x000000ffff027224 */ /* 0x004fe200078e000b */
[----:B---3--:R-:W-:Y:S01]  /*2ba0*/  MOV R4, R22 ;  /* 0x0000001600047202 */ /* 0x008fe20000000f00 */
[----:B------:R-:W-:Y:S01]  /*2bb0*/  IMAD.MOV.U32 R5, RZ, RZ, R23 ;  /* 0x000000ffff057224 */ /* 0x000fe200078e0017 */
[----:B------:R-:W-:Y:S06]  /*2bc0*/  @P0 BRA P3, `(.L_x_474) ;  /* 0x0000000000200947 */ /* 0x000fec0001800000 */
[----:B------:R-:W-:Y:S01]  /*2bd0*/  IMAD.MOV.U32 R54, RZ, RZ, R36 ;  /* 0x000000ffff367224 */ /* 0x000fe200078e0024 */
[----:B------:R-:W-:Y:S01]  /*2be0*/  MOV R55, R37 ;  /* 0x0000002500377202 */ /* 0x000fe20000000f00 */
[----:B------:R-:W-:Y:S01]  /*2bf0*/  IMAD.MOV.U32 R50, RZ, RZ, R32 ;  /* 0x000000ffff327224 */ /* 0x000fe200078e0020 */
[----:B------:R-:W-:Y:S01]  /*2c00*/  MOV R16, 0x2c30 ;  /* 0x00002c3000107802 */ /* 0x000fe20000000f00 */
[----:B------:R-:W-:-:S07]  /*2c10*/  IMAD.MOV.U32 R51, RZ, RZ, R33 ;  /* 0x000000ffff337224 */ /* 0x000fce00078e0021 */
[----:B------:R-:W-:Y:S05]  /*2c20*/  CALL.REL.NOINC `($__internal_8_$__cuda_sm20_div_rn_f64_full) ;  /* 0x0000006000d07944 */ /* 0x000fea0003c00000 */
[----:B------:R-:W-:Y:S01]  /*2c30*/  MOV R66, R50 ;  /* 0x0000003200427202 */ /* 0x000fe20000000f00 */
[----:B------:R-:W-:-:S07]  /*2c40*/  IMAD.MOV.U32 R67, RZ, RZ, R51 ;  /* 0x000000ffff437224 */ /* 0x000fce00078e0033 */
.L_x_474:
[----:B------:R-:W-:Y:S05]  /*2c50*/  BSYNC.RECONVERGENT B4 ;  /* 0x0000000000047941 */ /* 0x000fea0003800200 */
.L_x_473:
        /* <DEDUP_REMOVED lines=23> */
.L_x_476:
[----:B------:R-:W-:Y:S05]  /*2dd0*/  BSYNC.RECONVERGENT B4 ;  /* 0x0000000000047941 */ /* 0x000fea0003800200 */
.L_x_475:
        /* <DEDUP_REMOVED lines=19> */
[----:B------:R-:W-:Y:S05]  /*2f10*/  CALL.REL.NOINC `($__internal_8_$__cuda_sm20_div_rn_f64_full) ;  /* 0x0000006000147944 */ /* 0x000fea0003c00000 */
[----:B------:R-:W-:Y:S01]  /*2f20*/  MOV R52, R50 ;  /* 0x0000003200347202 */ /* 0x000fe20000000f00 */
[----:B------:R-:W-:-:S07]  /*2f30*/  IMAD.MOV.U32 R53, RZ, RZ, R51 ;  /* 0x000000ffff357224 */ /* 0x000fce00078e0033 */
.L_x_478:
[----:B------:R-:W-:Y:S05]  /*2f40*/  BSYNC.RECONVERGENT B4 ;  /* 0x0000000000047941 */ /* 0x000fea0003800200 */
.L_x_477:
        /* <DEDUP_REMOVED lines=20> */
.L_x_480:
[----:B------:R-:W-:Y:S05]  /*3090*/  BSYNC.RECONVERGENT B4 ;  /* 0x0000000000047941 */ /* 0x000fea0003800200 */
.L_x_479:
        /* <DEDUP_REMOVED lines=21> */
.L_x_482:
[----:B------:R-:W-:Y:S05]  /*31f0*/  BSYNC.RECONVERGENT B4 ;  /* 0x0000000000047941 */ /* 0x000fea0003800200 */
.L_x_481:
        /* <DEDUP_REMOVED lines=20> */
.L_x_484:
[----:B------:R-:W-:Y:S05]  /*3340*/  BSYNC.RECONVERGENT B4 ;  /* 0x0000000000047941 */ /* 0x000fea0003800200 */
.L_x_483:
[----:B------:R-:W0:Y:S01]  /*3350*/  LDC R19, c[0x0][0x3d4] ;  /* 0x0000f500ff137b82 */ /* 0x000e220000000800 */
[----:B------:R1:W-:Y:S01]  /*3360*/  STG.E.64 desc[UR4][R48.64], R6 ;  /* 0x0000000630007986 */ /* 0x0003e2000c101b04 */
[----:B------:R-:W-:Y:S01]  /*3370*/  VIADD R18, R18, 0x1 ;  /* 0x0000000112127836 */ /* 0x000fe20000000000 */
[----:B------:R-:W-:Y:S01]  /*3380*/  MOV R40, R30 ;  /* 0x0000001e00287202 */ /* 0x000fe20000000f00 */
[----:B------:R-:W-:Y:S01]  /*3390*/  IMAD.MOV.U32 R11, RZ, RZ, R10 ;  /* 0x000000ffff0b7224 */ /* 0x000fe200078e000a */
[----:B------:R1:W-:Y:S01]  /*33a0*/  STG.E.64 desc[UR4][R38.64], R50 ;  /* 0x0000003226007986 */ /* 0x0003e2000c101b04 */
[----:B------:R-:W-:Y:S01]  /*33b0*/  MOV R10, R3 ;  /* 0x00000003000a7202 */ /* 0x000fe20000000f00 */
[----:B------:R-:W-:Y:S01]  /*33c0*/  IMAD.MOV.U32 R26, RZ, RZ, R50 ;  /* 0x000000ffff1a7224 */ /* 0x000fe200078e0032 */
[----:B------:R-:W-:Y:S01]  /*33d0*/  ISETP.NE.AND P0, PT, R18, RZ, PT ;  /* 0x000000ff1200720c */ /* 0x000fe20003f05270 */
[----:B------:R-:W-:Y:S02]  /*33e0*/  IMAD.MOV.U32 R27, RZ, RZ, R51 ;  /* 0x000000ffff1b7224 */ /* 0x000fe400078e0033 */
[----:B------:R-:W-:-:S02]  /*33f0*/  IMAD.MOV.U32 R41, RZ, RZ, R31 ;  /* 0x000000ffff297224 */ /* 0x000fc400078e001f */
[----:B0-----:R-:W-:-:S04]  /*3400*/  IMAD.WIDE R10, R19, 0x8, R10 ;  /* 0x00000008130a7825 */ /* 0x001fc800078e020a */
[----:B------:R-:W-:Y:S01]  /*3410*/  IMAD.MOV.U32 R3, RZ, RZ, R10 ;  /* 0x000000ffff037224 */ /* 0x000fe200078e000a */
[----:B------:R-:W-:Y:S01]  /*3420*/  MOV R10, R11 ;  /* 0x0000000b000a7202 */ /* 0x000fe20000000f00 */
[----:B------:R-:W-:Y:S02]  /*3430*/  IMAD.WIDE R28, R19, 0x4, R28 ;  /* 0x00000004131c7825 */ /* 0x000fe400078e021c */
[----:B-1----:R-:W-:Y:S05]  /*3440*/  @P0 BRA `(.L_x_485) ;  /* 0xfffffff400500947 */ /* 0x002fea000383ffff */
[----:B------:R-:W-:Y:S05]  /*3450*/  BSYNC.RECONVERGENT B3 ;  /* 0x0000000000037941 */ /* 0x000fea0003800200 */
.L_x_472:
[----:B------:R-:W-:Y:S01]  /*3460*/  IADD3 R24, P0, PT, R24, R3, RZ ;  /* 0x0000000318187210 */ /* 0x000fe20007f1e0ff */
[----:B------:R-:W-:Y:S01]  /*3470*/  IMAD.MOV.U32 R40, RZ, RZ, R30 ;  /* 0x000000ffff287224 */ /* 0x000fe200078e001e */
[C---:B------:R-:W-:Y:S02]  /*3480*/  IADD3 R20, P2, PT, R3.reuse, R20, RZ ;  /* 0x0000001403147210 */ /* 0x040fe40007f5e0ff */
[----:B------:R-:W-:Y:S01]  /*3490*/  IADD3 R8, P1, PT, R3, R8, RZ ;  /* 0x0000000803087210 */ /* 0x000fe20007f3e0ff */
[----:B------:R-:W-:Y:S01]  /*34a0*/  IMAD.X R25, R25, 0x1, R10, P0 ;  /* 0x0000000119197824 */ /* 0x000fe200000e060a */
[----:B------:R-:W-:Y:S01]  /*34b0*/  MOV R41, R31 ;  /* 0x0000001f00297202 */ /* 0x000fe20000000f00 */
[C---:B------:R-:W-:Y:S01]  /*34c0*/  IMAD.X R21, R10.reuse, 0x1, R21, P2 ;  /* 0x000000010a157824 */ /* 0x040fe200010e0615 */
[----:B------:R-:W-:-:S09]  /*34d0*/  IADD3.X R9, PT, PT, R10, R9, RZ, P1, !PT ;  /* 0x000000090a097210 */ /* 0x000fd20000ffe4ff */
.L_x_471:
[----:B------:R-:W-:Y:S05]  /*34e0*/  BSYNC.RECONVERGENT B2 ;  /* 0x0000000000027941 */ /* 0x000fea0003800200 */
.L_x_470:
[----:B0-----:R-:W-:Y:S01]  /*34f0*/  IMAD.IADD R10, R0, 0x1, -R17 ;  /* 0x00000001000a7824 */ /* 0x001fe200078e0a11 */
        /* <DEDUP_REMOVED lines=23> */
.L_x_487:
[----:B------:R-:W-:Y:S05]  /*3670*/  BSYNC.RECONVERGENT B2 ;  /* 0x0000000000027941 */ /* 0x000fea0003800200 */
.L_x_486:
[C---:B------:R-:W-:Y:S02]  /*3680*/  IMAD.IADD R28, R2.reuse, 0x1, -R17 ;  /* 0x00000001021c7824 */ /* 0x040fe400078e0a11 */
[----:B------:R-:W-:Y:S02]  /*3690*/  HFMA2 R16, -RZ, RZ, 0, 5.9604644775390625e-08 ;  /* 0x00000001ff107431 */ /* 0x000fe400000001ff */
[----:B------:R-:W-:Y:S01]  /*36a0*/  IMAD.IADD R2, R2, 0x1, -R0 ;  /* 0x0000000102027824 */ /* 0x000fe200078e0a00 */
[----:B------:R-:W-:Y:S01]  /*36b0*/  FSETP.GEU.AND P2, PT, |R11|, 6.5827683646048100446e-37, PT ;  /* 0x036000000b00780b */ /* 0x000fe20003f4e200 */
[----:B------:R-:W-:Y:S01]  /*36c0*/  BSSY.RECONVERGENT B2, `(.L_x_488) ;  /* 0x000001f000027945 */ /* 0x000fe20003800200 */
[----:B------:R-:W0:Y:S08]  /*36d0*/  I2F.F64 R28, R28 ;  /* 0x0000001c001c7312 */ /* 0x000e300000201c00 */
[----:B------:R-:W1:Y:S08]  /*36e0*/  I2F.F64 R2, R2 ;  /* 0x0000000200027312 */ /* 0x000e700000201c00 */
[----:B0-----:R-:W0:Y:S01]  /*36f0*/  MUFU.RCP64H R17, R29 ;  /* 0x0000001d00117308 */ /* 0x001e220000001800 */
[----:B-1----:R-:W-:-:S08]  /*3700*/  DFMA R34, R2, R18, R42 ;  /* 0x000000120222722b */ /* 0x002fd0000000002a */
[----:B------:R-:W-:Y:S02]  /*3710*/  DSETP.GEU.AND P0, PT, R4, R34, PT ;  /* 0x000000220400722a */ /* 0x000fe40003f0e000 */
[----:B0-----:R-:W-:-:S08]  /*3720*/  DFMA R22, -R28, R16, 1 ;  /* 0x3ff000001c16742b */ /* 0x001fd00000000110 */
[----:B------:R-:W-:-:S04]  /*3730*/  DFMA R22, R22, R22, R22 ;  /* 0x000000161616722b */ /* 0x000fc80000000016 */
[----:B------:R-:W0:Y:S01]  /*3740*/  @!P0 LDC R0, c[0x0][0x3d4] ;  /* 0x0000f500ff008b82 */ /* 0x000e220000000800 */
[----:B------:R-:W-:Y:S01]  /*3750*/  @!P0 IMAD.MOV.U32 R4, RZ, RZ, R34 ;  /* 0x000000ffff048224 */ /* 0x000fe200078e0022 */
[----:B------:R-:W-:Y:S02]  /*3760*/  @!P0 MOV R5, R35 ;  /* 0x0000002300058202 */ /* 0x000fe40000000f00 */
[----:B------:R-:W-:-:S08]  /*3770*/  DFMA R22, R16, R22, R16 ;  /* 0x000000161016722b */ /* 0x000fd00000000010 */
[----:B------:R-:W-:-:S08]  /*3780*/  DFMA R16, -R28, R22, 1 ;  /* 0x3ff000001c10742b */ /* 0x000fd00000000116 */
[----:B------:R-:W-:Y:S01]  /*3790*/  DFMA R22, R22, R16, R22 ;  /* 0x000000101616722b */ /* 0x000fe20000000016 */
[----:B0-----:R-:W-:-:S07]  /*37a0*/  @!P0 IMAD.MOV R17, RZ, RZ, -R0 ;  /* 0x000000ffff118224 */ /* 0x001fce00078e0a00 */
[----:B------:R-:W-:Y:S01]  /*37b0*/  DMUL R30, R10, R22 ;  /* 0x000000160a1e7228 */ /* 0x000fe20000000000 */
[----:B------:R-:W-:-:S05]  /*37c0*/  @!P0 IMAD.WIDE R16, R17, 0x8, R20 ;  /* 0x0000000811108825 */ /* 0x000fca00078e0214 */
[----:B------:R0:W-:Y:S02]  /*37d0*/  @!P0 STG.E.64 desc[UR4][R16.64], R34 ;  /* 0x0000002210008986 */ /* 0x0001e4000c101b04 */
        /* <DEDUP_REMOVED lines=10> */
[----:B------:R-:W-:Y:S05]  /*3880*/  CALL.REL.NOINC `($__internal_8_$__cuda_sm20_div_rn_f64_full) ;  /* 0x0000005400b87944 */ /* 0x000fea0003c00000 */
[----:B------:R-:W-:Y:S01]  /*3890*/  IMAD.MOV.U32 R20, RZ, RZ, R50 ;  /* 0x000000ffff147224 */ /* 0x000fe200078e0032 */
[----:B------:R-:W-:-:S07]  /*38a0*/  MOV R21, R51 ;  /* 0x0000003300157202 */ /* 0x000fce0000000f00 */
.L_x_489:
[----:B------:R-:W-:Y:S05]  /*38b0*/  BSYNC.RECONVERGENT B2 ;  /* 0x0000000000027941 */ /* 0x000fea0003800200 */
.L_x_488:
        /* <DEDUP_REMOVED lines=20> */
[----:B------:R-:W-:Y:S05]  /*3a00*/  CALL.REL.NOINC `($__internal_8_$__cuda_sm20_div_rn_f64_full) ;  /* 0x0000005400587944 */ /* 0x000fea0003c00000 */
[----:B------:R-:W-:Y:S02]  /*3a10*/  IMAD.MOV.U32 R10, RZ, RZ, R50 ;  /* 0x000000ffff0a7224 */ /* 0x000fe400078e0032 */
[----:B------:R-:W-:-:S07]  /*3a20*/  IMAD.MOV.U32 R11, RZ, RZ, R51 ;  /* 0x000000ffff0b7224 */ /* 0x000fce00078e0033 */
.L_x_491:
[----:B------:R-:W-:Y:S05]  /*3a30*/  BSYNC.RECONVERGENT B2 ;  /* 0x0000000000027941 */ /* 0x000fea0003800200 */
.L_x_490:
        /* <DEDUP_REMOVED lines=20> */
.L_x_493:
[----:B------:R-:W-:Y:S05]  /*3b80*/  BSYNC.RECONVERGENT B2 ;  /* 0x0000000000027941 */ /* 0x000fea0003800200 */
.L_x_492:
[----:B------:R-:W0:Y:S01]  /*3b90*/  MUFU.RCP64H R3, R29 ;  /* 0x0000001d00037308 */ /* 0x000e220000001800 */
[----:B------:R-:W-:Y:S01]  /*3ba0*/  MOV R2, 0x1 ;  /* 0x0000000100027802 */ /* 0x000fe20000000f00 */
        /* <DEDUP_REMOVED lines=19> */
.L_x_495:
[----:B------:R-:W-:Y:S05]  /*3ce0*/  BSYNC.RECONVERGENT B2 ;  /* 0x0000000000027941 */ /* 0x000fea0003800200 */
.L_x_494:
        /* <DEDUP_REMOVED lines=20> */
.L_x_497:
[----:B------:R-:W-:Y:S05]  /*3e30*/  BSYNC.RECONVERGENT B2 ;  /* 0x0000000000027941 */ /* 0x000fea0003800200 */
.L_x_496:
[----:B------:R-:W0:Y:S01]  /*3e40*/  LDCU UR6, c[0x0][0x3d4] ;  /* 0x00007a80ff0677ac */ /* 0x000e220008000800 */
[----:B------:R1:W-:Y:S04]  /*3e50*/  STG.E.64 desc[UR4][R24.64], R10 ;  /* 0x0000000a18007986 */ /* 0x0003e8000c101b04 */
[----:B------:R2:W-:Y:S01]  /*3e60*/  STG.E.64 desc[UR4][R8.64], R50 ;  /* 0x0000003208007986 */ /* 0x0005e2000c101b04 */
[----:B0-----:R-:W-:-:S05]  /*3e70*/  MOV R5, UR6 ;  /* 0x0000000600057c02 */ /* 0x001fca0008000f00 */
[----:B-1----:R-:W-:Y:S01]  /*3e80*/  IMAD.WIDE R24, R5, 0x8, R24 ;  /* 0x0000000805187825 */ /* 0x002fe200078e0218 */
[----:B--2---:R-:W-:Y:S06]  /*3e90*/  BRA `(.L_x_498) ;  /* 0x0000000800707947 */ /* 0x004fec0003800000 */
.L_x_421:
[----:B------:R-:W-:-:S13]  /*3ea0*/  ISETP.NE.AND P0, PT, R3, 0x3, PT ;  /* 0x000000030300780c */ /* 0x000fda0003f05270 */
[----:B------:R-:W-:Y:S05]  /*3eb0*/  @P0 BRA `(.L_x_498) ;  /* 0x0000000800680947 */ /* 0x000fea0003800000 */
[C---:B------:R-:W-:Y:S01]  /*3ec0*/  IMAD.WIDE R2, R5.reuse, 0x4, R48 ;  /* 0x0000000405027825 */ /* 0x040fe200078e0230 */
[----:B------:R0:W5:Y:S04]  /*3ed0*/  LDG.E.64 R30, desc[UR4][R10.64] ;  /* 0x000000040a1e7981 */ /* 0x000168000c1e1b00 */
[----:B------:R-:W2:Y:S01]  /*3ee0*/  LDG.E R48, desc[UR4][R48.64] ;  /* 0x0000000430307981 */ /* 0x000ea2000c1e1900 */
[----:B------:R-:W-:-:S03]  /*3ef0*/  IMAD.WIDE R16, R5, 0x4, R2 ;  /* 0x0000000405107825 */ /* 0x000fc600078e0202 */
[----:B------:R-:W3:Y:S04]  /*3f00*/  LDG.E R3, desc[UR4][R2.64] ;  /* 0x0000000402037981 */ /* 0x000ee8000c1e1900 */
[----:B------:R-:W2:Y:S01]  /*3f10*/  LDG.E R0, desc[UR4][R16.64] ;  /* 0x0000000410007981 */ /* 0x000ea2000c1e1900 */
[----:B------:R-:W-:-:S04]  /*3f20*/  IMAD.WIDE R28, R5, 0x8, R10 ;  /* 0x00000008051c7825 */ /* 0x000fc800078e020a */
[----:B------:R-:W-:Y:S02]  /*3f30*/  IMAD.WIDE R26, R5, 0x8, R28 ;  /* 0x00000008051a7825 */ /* 0x000fe400078e021c */
[----:B------:R-:W5:Y:S04]  /*3f40*/  LDG.E.64 R28, desc[UR4][R28.64] ;  /* 0x000000041c1c7981 */ /* 0x000f68000c1e1b00 */
[----:B------:R-:W5:Y:S01]  /*3f50*/  LDG.E.64 R26, desc[UR4][R26.64] ;  /* 0x000000041a1a7981 */ /* 0x000f62000c1e1b00 */
[----:B------:R-:W-:Y:S01]  /*3f60*/  IMAD.MOV.U32 R4, RZ, RZ, 0x1 ;  /* 0x00000001ff047424 */ /* 0x000fe200078e00ff */
[----:B------:R-:W-:Y:S01]  /*3f70*/  BSSY.RECONVERGENT B2, `(.L_x_499) ;  /* 0x000001a000027945 */ /* 0x000fe20003800200 */
[----:B--2---:R-:W-:-:S06]  /*3f80*/  IMAD.IADD R6, R0, 0x1, -R48 ;  /* 0x0000000100067824 */ /* 0x004fcc00078e0a30 */
[----:B------:R-:W1:Y:S08]  /*3f90*/  I2F.F64 R6, R6 ;  /* 0x0000000600067312 */ /* 0x000e700000201c00 */
[----:B-1----:R-:W1:Y:S02]  /*3fa0*/  MUFU.RCP64H R5, R7 ;  /* 0x0000000700057308 */ /* 0x002e640000001800 */
[----:B-1----:R-:W-:-:S08]  /*3fb0*/  DFMA R16, -R6, R4, 1 ;  /* 0x3ff000000610742b */ /* 0x002fd00000000104 */
[----:B------:R-:W-:Y:S01]  /*3fc0*/  DFMA R16, R16, R16, R16 ;  /* 0x000000101010722b */ /* 0x000fe20000000010 */
[----:B---3--:R-:W-:-:S07]  /*3fd0*/  IADD3 R48, PT, PT, -R48, R3, RZ ;  /* 0x0000000330307210 */ /* 0x008fce0007ffe1ff */
[----:B------:R-:W-:Y:S01]  /*3fe0*/  DFMA R16, R4, R16, R4 ;  /* 0x000000100410722b */ /* 0x000fe20000000004 */
[----:B0-----:R-:W0:Y:S07]  /*3ff0*/  I2F.F64 R10, R48 ;  /* 0x00000030000a7312 */ /* 0x001e2e0000201c00 */
[----:B------:R-:W-:-:S08]  /*4000*/  DFMA R4, -R6, R16, 1 ;  /* 0x3ff000000604742b */ /* 0x000fd00000000110 */
[----:B------:R-:W-:-:S08]  /*4010*/  DFMA R4, R16, R4, R16 ;  /* 0x000000041004722b */ /* 0x000fd00000000010 */
[----:B0-----:R-:W-:-:S08]  /*4020*/  DMUL R20, R10, R4 ;  /* 0x000000040a147228 */ /* 0x001fd00000000000 */
[----:B------:R-:W-:-:S08]  /*4030*/  DFMA R16, -R6, R20, R10 ;  /* 0x000000140610722b */ /* 0x000fd0000000010a */
[----:B------:R-:W-:Y:S01]  /*4040*/  DFMA R20, R4, R16, R20 ;  /* 0x000000100414722b */ /* 0x000fe20000000014 */
[----:B------:R-:W-:-:S09]  /*4050*/  FSETP.GEU.AND P1, PT, |R11|, 6.5827683646048100446e-37, PT ;  /* 0x036000000b00780b */ /* 0x000fd20003f2e200 */
        /* <DEDUP_REMOVED lines=8> */
[----:B-----5:R-:W-:Y:S05]  /*40e0*/  CALL.REL.NOINC `($__internal_8_$__cuda_sm20_div_rn_f64_full) ;  /* 0x0000004c00a07944 */ /* 0x020fea0003c00000 */
[----:B------:R-:W-:Y:S01]  /*40f0*/  IMAD.MOV.U32 R20, RZ, RZ, R50 ;  /* 0x000000ffff147224 */ /* 0x000fe200078e0032 */
[----:B------:R-:W-:-:S07]  /*4100*/  MOV R21, R51 ;  /* 0x0000003300157202 */ /* 0x000fce0000000f00 */
.L_x_500:
[----:B------:R-:W-:Y:S05]  /*4110*/  BSYNC.RECONVERGENT B2 ;  /* 0x0000000000027941 */ /* 0x000fea0003800200 */
.L_x_499:
[----:B------:R-:W-:Y:S01]  /*4120*/  DFMA R4, RZ, R20, 2 ;  /* 0x40000000ff04742b */ /* 0x000fe20000000014 */
        /* <DEDUP_REMOVED lines=19> */
[----:B-----5:R-:W-:Y:S05]  /*4260*/  CALL.REL.NOINC `($__internal_8_$__cuda_sm20_div_rn_f64_full) ;  /* 0x0000004c00407944 */ /* 0x020fea0003c00000 */
[----:B------:R-:W-:Y:S02]  /*4270*/  IMAD.MOV.U32 R18, RZ, RZ, R50 ;  /* 0x000000ffff127224 */ /* 0x000fe400078e0032 */
[----:B------:R-:W-:-:S07]  /*4280*/  IMAD.MOV.U32 R19, RZ, RZ, R51 ;  /* 0x000000ffff137224 */ /* 0x000fce00078e0033 */
.L_x_502:
[----:B------:R-:W-:Y:S05]  /*4290*/  BSYNC.RECONVERGENT B2 ;  /* 0x0000000000027941 */ /* 0x000fea0003800200 */
.L_x_501:
[----:B------:R-:W-:Y:S01]  /*42a0*/  IADD3 R50, PT, PT, -R3, R0, RZ ;  /* 0x0000000003327210 */ /* 0x000fe20007ffe1ff */
[----:B------:R-:W-:Y:S01]  /*42b0*/  IMAD.MOV.U32 R2, RZ, RZ, 0x1 ;  /* 0x00000001ff027424 */ /* 0x000fe200078e00ff */
[----:B-----5:R-:W-:Y:S01]  /*42c0*/  DADD R54, -R28, R26 ;  /* 0x000000001c367229 */ /* 0x020fe2000000011a */
        /* <DEDUP_REMOVED lines=17> */
[----:B------:R-:W-:Y:S01]  /*43e0*/  IMAD.MOV.U32 R2, RZ, RZ, R50 ;  /* 0x000000ffff027224 */ /* 0x000fe200078e0032 */
[----:B------:R-:W-:-:S07]  /*43f0*/  MOV R3, R51 ;  /* 0x0000003300037202 */ /* 0x000fce0000000f00 */
.L_x_504:
[----:B------:R-:W-:Y:S05]  /*4400*/  BSYNC.RECONVERGENT B2 ;  /* 0x0000000000027941 */ /* 0x000fea0003800200 */
.L_x_503:
        /* <DEDUP_REMOVED lines=20> */
.L_x_506:
[----:B------:R-:W-:Y:S05]  /*4550*/  BSYNC.RECONVERGENT B2 ;  /* 0x0000000000027941 */ /* 0x000fea0003800200 */
.L_x_505:
        /* <DEDUP_REMOVED lines=21> */
.L_x_508:
[----:B------:R-:W-:Y:S05]  /*46b0*/  BSYNC.RECONVERGENT B2 ;  /* 0x0000000000027941 */ /* 0x000fea0003800200 */
.L_x_507:
[----:B------:R-:W0:Y:S01]  /*46c0*/  MUFU.RCP64H R3, R5 ;  /* 0x0000000500037308 */ /* 0x000e220000001800 */
[----:B------:R-:W-:Y:S01]  /*46d0*/  IMAD.MOV.U32 R2, RZ, RZ, 0x1 ;  /* 0x00000001ff027424 */ /* 0x000fe200078e00ff */
[----:B------:R-:W-:Y:S01]  /*46e0*/  DFMA R54, -RZ, R20, R50 ;  /* 0x00000014ff36722b */ /* 0x000fe20000000132 */
        /* <DEDUP_REMOVED lines=17> */
.L_x_510:
[----:B------:R-:W-:Y:S05]  /*4800*/  BSYNC.RECONVERGENT B2 ;  /* 0x0000000000027941 */ /* 0x000fea0003800200 */
.L_x_509:
[----:B------:R-:W0:Y:S01]  /*4810*/  LDCU UR6, c[0x0][0x3d4] ;  /* 0x00007a80ff0677ac */ /* 0x000e220008000800 */
[----:B------:R1:W-:Y:S04]  /*4820*/  STG.E.64 desc[UR4][R24.64], R18 ;  /* 0x0000001218007986 */ /* 0x0003e8000c101b04 */
[----:B------:R2:W-:Y:S01]  /*4830*/  STG.E.64 desc[UR4][R8.64], R50 ;  /* 0x0000003208007986 */ /* 0x0005e2000c101b04 */
[----:B0-----:R-:W-:-:S04]  /*4840*/  IMAD.U32 R5, RZ, RZ, UR6 ;  /* 0x00000006ff057e24 */ /* 0x001fc8000f8e00ff */
[----:B-12---:R-:W-:-:S07]  /*4850*/  IMAD.WIDE R24, R5, 0x8, R24 ;  /* 0x0000000805187825 */ /* 0x006fce00078e0218 */
.L_x_498:
[----:B------:R-:W-:Y:S05]  /*4860*/  BSYNC.RECONVERGENT B1 ;  /* 0x0000000000017941 */ /* 0x000fea0003800200 */
.L_x_420:
[----:B------:R-:W0:Y:S01]  /*4870*/  LDC.64 R2, c[0x0][0x3c8] ;  /* 0x0000f200ff027b82 */ /* 0x000e220000000a00 */
[----:B------:R1:W-:Y:S01]  /*4880*/  STG.E.64 desc[UR4][R24.64], RZ ;  /* 0x000000ff18007986 */ /* 0x0003e2000c101b04 */
[----:B------:R-:W2:Y:S01]  /*4890*/  LDCU.64 UR6, c[0x0][0x3a8] ;  /* 0x00007500ff0677ac */ /* 0x000ea20008000a00 */
[----:B------:R-:W-:Y:S01]  /*48a0*/  IMAD.WIDE R22, R14, 0x8, RZ ;  /* 0x000000080e167825 */ /* 0x000fe200078e02ff */
[----:B------:R-:W3:Y:S03]  /*48b0*/  LDCU UR8, c[0x0][0x3d4] ;  /* 0x00007a80ff0877ac */ /* 0x000ee60008000800 */
[----:B0-----:R-:W-:-:S05]  /*48c0*/  IMAD.WIDE R2, R15, 0x4, R2 ;  /* 0x000000040f027825 */ /* 0x001fca00078e0202 */
[----:B------:R-:W4:Y:S01]  /*48d0*/  LDG.E R0, desc[UR4][R2.64] ;  /* 0x0000000402007981 */ /* 0x000f22000c1e1900 */
[----:B--2---:R-:W-:Y:S01]  /*48e0*/  IADD3 R28, P1, PT, R22, UR6, RZ ;  /* 0x00000006161c7c10 */ /* 0x004fe2000ff3e0ff */
[----:B------:R-:W-:Y:S03]  /*48f0*/  BSSY.RECONVERGENT B1, `(.L_x_511) ;  /* 0x0000465000017945 */ /* 0x000fe60003800200 */
[----:B------:R-:W-:Y:S02]  /*4900*/  IADD3.X R29, PT, PT, R23, UR7, RZ, P1, !PT ;  /* 0x00000007171d7c10 */ /* 0x000fe40008ffe4ff */
[----:B----4-:R-:W-:-:S13]  /*4910*/  ISETP.GE.AND P0, PT, R0, 0x4, PT ;  /* 0x000000040000780c */ /* 0x010fda0003f06270 */
[----:B-1-3--:R-:W-:Y:S05]  /*4920*/  @!P0 BRA `(.L_x_512) ;  /* 0x0000003c00188947 */ /* 0x00afea0003800000 */
        /* <DEDUP_REMOVED lines=10> */
[----:B------:R-:W-:Y:S01]  /*49d0*/  MOV R16, 0x1 ;  /* 0x0000000100107802 */ /* 0x000fe20000000f00 */
        /* <DEDUP_REMOVED lines=15> */
[----:B------:R-:W-:Y:S01]  /*4ad0*/  FSETP.GT.AND P0, PT, |R2|, 1.469367938527859385e-39, PT ;  /* 0x001000000200780b */ /* 0x000fe20003f04200 */
[----:B------:R-:W-:Y:S02]  /*4ae0*/  IMAD.MOV.U32 R2, RZ, RZ, R22 ;  /* 0x000000ffff027224 */ /* 0x000fe400078e0016 */
[----:B------:R-:W-:-:S10]  /*4af0*/  IMAD.MOV.U32 R3, RZ, RZ, R23 ;  /* 0x000000ffff037224 */ /* 0x000fd400078e0017 */
[----:B0-----:R-:W-:Y:S05]  /*4b00*/  @P0 BRA P1, `(.L_x_514) ;  /* 0x0000000000100947 */ /* 0x001fea0000800000 */
[----:B------:R-:W-:Y:S01]  /*4b10*/  MOV R50, R20 ;  /* 0x0000001400327202 */ /* 0x000fe20000000f00 */
[----:B------:R-:W-:Y:S01]  /*4b20*/  IMAD.MOV.U32 R51, RZ, RZ, R21 ;  /* 0x000000ffff337224 */ /* 0x000fe200078e0015 */
[----:B------:R-:W-:-:S07]  /*4b30*/  MOV R16, 0x4b50 ;  /* 0x00004b5000107802 */ /* 0x000fce0000000f00 */
[----:B-----5:R-:W-:Y:S05]  /*4b40*/  CALL.REL.NOINC `($__internal_8_$__cuda_sm20_div_rn_f64_full) ;  /* 0x0000004400087944 */ /* 0x020fea0003c00000 */
.L_x_514:
[----:B------:R-:W-:Y:S05]  /*4b50*/  BSYNC.RECONVERGENT B2 ;  /* 0x0000000000027941 */ /* 0x000fea0003800200 */
.L_x_513:
[----:B-----5:R-:W-:Y:S01]  /*4b60*/  IMAD.IADD R9, R8, 0x1, -R7 ;  /* 0x0000000108097824 */ /* 0x020fe200078e0a07 */
[----:B------:R-:W0:Y:S01]  /*4b70*/  LDCU UR6, c[0x0][0x3d4] ;  /* 0x00007a80ff0677ac */ /* 0x000e220008000800 */
[C---:B------:R-:W-:Y:S01]  /*4b80*/  ISETP.GE.U32.AND P1, PT, R0.reuse, 0x7, PT ;  /* 0x000000070000780c */ /* 0x040fe20003f26070 */
[----:B------:R-:W-:Y:S01]  /*4b90*/  VIADD R22, R0, 0xfffffffd ;  /* 0xfffffffd00167836 */ /* 0x000fe20000000000 */
[----:B------:R-:W1:Y:S01]  /*4ba0*/  I2F.F64 R16, R9 ;  /* 0x0000000900107312 */ /* 0x000e620000201c00 */
[----:B------:R-:W-:Y:S01]  /*4bb0*/  BSSY.RECONVERGENT B3, `(.L_x_515) ;  /* 0x0000243000037945 */ /* 0x000fe20003800200 */
[----:B------:R-:W-:Y:S02]  /*4bc0*/  CS2R R24, SRZ ;  /* 0x0000000000187805 */ /* 0x000fe4000001ff00 */
[----:B------:R-:W-:Y:S02]  /*4bd0*/  CS2R R20, SRZ ;  /* 0x0000000000147805 */ /* 0x000fe4000001ff00 */
[----:B------:R-:W-:Y:S01]  /*4be0*/  LOP3.LUT R0, R22, 0x3, RZ, 0xc0, !PT ;  /* 0x0000000316007812 */ /* 0x000fe200078ec0ff */
[----:B-1----:R-:W-:Y:S01]  /*4bf0*/  DFMA R16, R16, R50, R14 ;  /* 0x000000321010722b */ /* 0x002fe2000000000e */
[----:B0-----:R-:W-:-:S05]  /*4c00*/  MOV R23, UR6 ;  /* 0x0000000600177c02 */ /* 0x001fca0008000f00 */
[----:B------:R-:W-:Y:S02]  /*4c10*/  IMAD.WIDE R4, R23, 0x8, R4 ;  /* 0x0000000817047825 */ /* 0x000fe400078e0204 */
[----:B------:R-:W-:-:S14]  /*4c20*/  DSETP.GT.AND P0, PT, R18, R16, PT ;  /* 0x000000101200722a */ /* 0x000fdc0003f04000 */
[----:B------:R0:W-:Y:S01]  /*4c30*/  @P0 STG.E.64 desc[UR4][R28.64], R16 ;  /* 0x000000101c000986 */ /* 0x0001e2000c101b04 */
[----:B------:R-:W-:Y:S01]  /*4c40*/  @P0 IMAD.MOV.U32 R18, RZ, RZ, R16 ;  /* 0x000000ffff120224 */ /* 0x000fe200078e0010 */
[----:B------:R-:W-:Y:S01]  /*4c50*/  @P0 MOV R19, R17 ;  /* 0x0000001100130202 */ /* 0x000fe20000000f00 */
[----:B------:R-:W-:Y:S06]  /*4c60*/  @!P1 BRA `(.L_x_516) ;  /* 0x0000002000dc9947 */ /* 0x000fec0003800000 */
[----:B------:R-:W1:Y:S01]  /*4c70*/  LDC.64 R30, c[0x0][0x388] ;  /* 0x0000e200ff1e7b82 */ /* 0x000e620000000a00 */
[----:B------:R-:W-:Y:S01]  /*4c80*/  LOP3.LUT R5, R22, 0xfffffffc, RZ, 0xc0, !PT ;  /* 0xfffffffc16057812 */ /* 0x000fe200078ec0ff */
[----:B------:R-:W-:Y:S01]  /*4c90*/  BSSY.RECONVERGENT B2, `(.L_x_517) ;  /* 0x000022d000027945 */ /* 0x000fe20003800200 */
[----:B------:R-:W-:-:S03]  /*4ca0*/  CS2R R24, SRZ ;  /* 0x0000000000187805 */ /* 0x000fc6000001ff00 */
[----:B------:R-:W-:Y:S02]  /*4cb0*/  IMAD.MOV R5, RZ, RZ, -R5 ;  /* 0x000000ffff057224 */ /* 0x000fe400078e0a05 */
[----:B------:R-:W2:Y:S08]  /*4cc0*/  LDC.64 R12, c[0x0][0x398] ;  /* 0x0000e600ff0c7b82 */ /* 0x000eb00000000a00 */
[----:B0-----:R-:W0:Y:S01]  /*4cd0*/  LDC.64 R28, c[0x0][0x3a8] ;  /* 0x0000ea00ff1c7b82 */ /* 0x001e220000000a00 */
[----:B-1----:R-:W-:-:S04]  /*4ce0*/  IMAD.WIDE R30, R23, 0x8, R30 ;  /* 0x00000008171e7825 */ /* 0x002fc800078e021e */
[----:B--2---:R-:W-:-:S04]  /*4cf0*/  IMAD.WIDE R12, R23, 0x8, R12 ;  /* 0x00000008170c7825 */ /* 0x004fc800078e020c */
[----:B0-----:R-:W-:-:S07]  /*4d00*/  IMAD.WIDE R28, R23, 0x18, R28 ;  /* 0x00000018171c7825 */ /* 0x001fce00078e021c */
.L_x_560:
[----:B------:R-:W-:Y:S01]  /*4d10*/  IADD3 R42, P0, PT, R28, R2, RZ ;  /* 0x000000021c2a7210 */ /* 0x000fe20007f1e0ff */
[----:B0-----:R-:W0:Y:S04]  /*4d20*/  LDC R17, c[0x0][0x3d4] ;  /* 0x0000f500ff117b82 */ /* 0x001e280000000800 */
[----:B------:R-:W-:-:S05]  /*4d30*/  IMAD.X R43, R29, 0x1, R3, P0 ;  /* 0x000000011d2b7824 */ /* 0x000fca00000e0603 */
[----:B-----5:R-:W5:Y:S01]  /*4d40*/  LDG.E.64 R32, desc[UR4][R42.64] ;  /* 0x000000042a207981 */ /* 0x020f62000c1e1b00 */
[----:B------:R-:W-:-:S06]  /*4d50*/  IADD3 R26, PT, PT, R6, -R8, RZ ;  /* 0x80000008061a7210 */ /* 0x000fcc0007ffe0ff */
[----:B------:R-:W1:Y:S01]  /*4d60*/  I2F.F64 R26, R26 ;  /* 0x0000001a001a7312 */ /* 0x000e620000201c00 */
[----:B------:R-:W-:Y:S02]  /*4d70*/  IMAD.MOV.U32 R22, RZ, RZ, 0x1 ;  /* 0x00000001ff167424 */ /* 0x000fe400078e00ff */
[----:B------:R-:W-:Y:S02]  /*4d80*/  IMAD.IADD R40, R7, 0x1, -R8 ;  /* 0x0000000107287824 */ /* 0x000fe400078e0a08 */
[----:B0-----:R-:W-:-:S03]  /*4d90*/  IMAD.WIDE R16, R17, 0xc, R46 ;  /* 0x0000000c11107825 */ /* 0x001fc600078e022e */
[----:B-1----:R-:W0:Y:S02]  /*4da0*/  MUFU.RCP64H R23, R27 ;  /* 0x0000001b00177308 */ /* 0x002e240000001800 */
        /* <DEDUP_REMOVED lines=13> */
[-C--:B------:R-:W-:Y:S01]  /*4e80*/  IADD3 R36, P2, PT, R12, R2.reuse, RZ ;  /* 0x000000020c247210 */ /* 0x080fe20007f5e0ff */
[----:B------:R-:W-:Y:S01]  /*4e90*/  BSSY.RECONVERGENT B4, `(.L_x_518) ;  /* 0x000000d000047945 */ /* 0x000fe20003800200 */
[----:B------:R-:W-:-:S03]  /*4ea0*/  IADD3 R38, P1, PT, R30, R2, RZ ;  /* 0x000000021e267210 */ /* 0x000fc60007f3e0ff */
[----:B------:R-:W-:Y:S01]  /*4eb0*/  IMAD.X R37, R13, 0x1, R3, P2 ;  /* 0x000000010d257824 */ /* 0x000fe200010e0603 */
[----:B------:R-:W-:-:S05]  /*4ec0*/  IADD3.X R39, PT, PT, R31, R3, RZ, P1, !PT ;  /* 0x000000031f277210 */ /* 0x000fca0000ffe4ff */
[----:B------:R-:W-:Y:S05]  /*4ed0*/  @P0 BRA P3, `(.L_x_519) ;  /* 0x0000000000200947 */ /* 0x000fea0001800000 */
[----:B------:R-:W-:Y:S01]  /*4ee0*/  IMAD.MOV.U32 R54, RZ, RZ, R40 ;  /* 0x000000ffff367224 */ /* 0x000fe200078e0028 */
[----:B------:R-:W-:Y:S01]  /*4ef0*/  MOV R55, R41 ;  /* 0x0000002900377202 */ /* 0x000fe20000000f00 */
[----:B------:R-:W-:Y:S01]  /*4f00*/  IMAD.MOV.U32 R50, RZ, RZ, R26 ;  /* 0x000000ffff327224 */ /* 0x000fe200078e001a */
[----:B------:R-:W-:Y:S01]  /*4f10*/  MOV R16, 0x4f40 ;  /* 0x00004f4000107802 */ /* 0x000fe20000000f00 */
[----:B------:R-:W-:-:S07]  /*4f20*/  IMAD.MOV.U32 R51, RZ, RZ, R27 ;  /* 0x000000ffff337224 */ /* 0x000fce00078e001b */
[----:B-----5:R-:W-:Y:S05]  /*4f30*/  CALL.REL.NOINC `($__internal_8_$__cuda_sm20_div_rn_f64_full) ;  /* 0x00000040000c7944 */ /* 0x020fea0003c00000 */
[----:B------:R-:W-:Y:S01]  /*4f40*/  MOV R48, R50 ;  /* 0x0000003200307202 */ /* 0x000fe20000000f00 */
[----:B------:R-:W-:-:S07]  /*4f50*/  IMAD.MOV.U32 R49, RZ, RZ, R51 ;  /* 0x000000ffff317224 */ /* 0x000fce00078e0033 */
.L_x_519:
[----:B------:R-:W-:Y:S05]  /*4f60*/  BSYNC.RECONVERGENT B4 ;  /* 0x0000000000047941 */ /* 0x000fea0003800200 */
.L_x_518:
        /* <DEDUP_REMOVED lines=23> */
.L_x_521:
[----:B------:R-:W-:Y:S05]  /*50e0*/  BSYNC.RECONVERGENT B4 ;  /* 0x0000000000047941 */ /* 0x000fea0003800200 */
.L_x_520:
        /* <DEDUP_REMOVED lines=24> */
.L_x_523:
[----:B------:R-:W-:Y:S05]  /*5270*/  BSYNC.RECONVERGENT B4 ;  /* 0x0000000000047941 */ /* 0x000fea0003800200 */
.L_x_522:
        /* <DEDUP_REMOVED lines=20> */
.L_x_525:
[----:B------:R-:W-:Y:S05]  /*53c0*/  BSYNC.RECONVERGENT B4 ;  /* 0x0000000000047941 */ /* 0x000fea0003800200 */
.L_x_524:
        /* <DEDUP_REMOVED lines=21> */
.L_x_527:
[----:B------:R-:W-:Y:S05]  /*5520*/  BSYNC.RECONVERGENT B4 ;  /* 0x0000000000047941 */ /* 0x000fea0003800200 */
.L_x_526:
        /* <DEDUP_REMOVED lines=22> */
.L_x_529:
[----:B------:R-:W-:Y:S05]  /*5690*/  BSYNC.RECONVERGENT B4 ;  /* 0x0000000000047941 */ /* 0x000fea0003800200 */
.L_x_528:
[----:B------:R-:W0:Y:S01]  /*56a0*/  LDC R15, c[0x0][0x3d4] ;  /* 0x0000f500ff0f7b82 */ /* 0x000e220000000800 */
[----:B------:R1:W-:Y:S04]  /*56b0*/  STG.E.64 desc[UR4][R38.64], R44 ;  /* 0x0000002c26007986 */ /* 0x0003e8000c101b04 */
[----:B------:R1:W-:Y:S01]  /*56c0*/  STG.E.64 desc[UR4][R36.64], R40 ;  /* 0x0000002824007986 */ /* 0x0003e2000c101b04 */
[----:B0-----:R-:W-:-:S04]  /*56d0*/  IMAD.WIDE R26, R15, 0x10, R46 ;  /* 0x000000100f1a7825 */ /* 0x001fc800078e022e */
[----:B------:R-:W-:Y:S01]  /*56e0*/  IMAD.WIDE R14, R15, 0x8, R42 ;  /* 0x000000080f0e7825 */ /* 0x000fe200078e022a */
[----:B------:R1:W5:Y:S04]  /*56f0*/  LDG.E R8, desc[UR4][R26.64] ;  /* 0x000000041a087981 */ /* 0x000368000c1e1900 */
[----:B------:R1:W5:Y:S02]  /*5700*/  LDG.E.64 R18, desc[UR4][R14.64] ;  /* 0x000000040e127981 */ /* 0x000364000c1e1b00 */
[----:B-----5:R-:W-:Y:S01]  /*5710*/  IADD3 R48, PT, PT, R4, -R7, RZ ;  /* 0x8000000704307210 */ /* 0x020fe20007ffe0ff */
[----:B------:R-:W-:Y:S01]  /*5720*/  IMAD.MOV.U32 R16, RZ, RZ, 0x1 ;  /* 0x00000001ff107424 */ /* 0x000fe200078e00ff */
[----:B------:R-:W-:Y:S01]  /*5730*/  FSETP.GEU.AND P1, PT, |R21|, 6.5827683646048100446e-37, PT ;  /* 0x036000001500780b */ /* 0x000fe20003f2e200 */
        /* <DEDUP_REMOVED lines=22> */
.L_x_531:
[----:B------:R-:W-:Y:S05]  /*58a0*/  BSYNC.RECONVERGENT B4 ;  /* 0x0000000000047941 */ /* 0x000fea0003800200 */
.L_x_530:
        /* <DEDUP_REMOVED lines=23> */
.L_x_533:
[----:B------:R-:W-:Y:S05]  /*5a20*/  BSYNC.RECONVERGENT B4 ;  /* 0x0000000000047941 */ /* 0x000fea0003800200 */
.L_x_532:
        /* <DEDUP_REMOVED lines=24> */
.L_x_535:
[----:B------:R-:W-:Y:S05]  /*5bb0*/  BSYNC.RECONVERGENT B4 ;  /* 0x0000000000047941 */ /* 0x000fea0003800200 */
.L_x_534:
        /* <DEDUP_REMOVED lines=21> */
.L_x_537:
[----:B------:R-:W-:Y:S05]  /*5d10*/  BSYNC.RECONVERGENT B4 ;  /* 0x0000000000047941 */ /* 0x000fea0003800200 */
.L_x_536:
        /* <DEDUP_REMOVED lines=22> */
.L_x_539:
[----:B------:R-:W-:Y:S05]  /*5e80*/  BSYNC.RECONVERGENT B4 ;  /* 0x0000000000047941 */ /* 0x000fea0003800200 */
.L_x_538:
[----:B------:R-:W0:Y:S02]  /*5e90*/  LDC R11, c[0x0][0x3d4] ;  /* 0x0000f500ff0b7b82 */ /* 0x000e240000000800 */
[----:B0-----:R-:W-:-:S04]  /*5ea0*/  IMAD.WIDE R38, R11, 0x8, R38 ;  /* 0x000000080b267825 */ /* 0x001fc800078e0226 */
[C---:B------:R-:W-:Y:S01]  /*5eb0*/  IMAD.WIDE R36, R11.reuse, 0x8, R36 ;  /* 0x000000080b247825 */ /* 0x040fe200078e0224 */
[----:B------:R0:W-:Y:S03]  /*5ec0*/  STG.E.64 desc[UR4][R38.64], R24 ;  /* 0x0000001826007986 */ /* 0x0001e6000c101b04 */
[C---:B------:R-:W-:Y:S01]  /*5ed0*/  IMAD.WIDE R16, R11.reuse, 0x14, R46 ;  /* 0x000000140b107825 */ /* 0x040fe200078e022e */
[----:B------:R0:W-:Y:S03]  /*5ee0*/  STG.E.64 desc[UR4][R36.64], R40 ;  /* 0x0000002824007986 */ /* 0x0001e6000c101b04 */
[----:B------:R-:W-:Y:S01]  /*5ef0*/  IMAD.WIDE R10, R11, 0x8, R14 ;  /* 0x000000080b0a7825 */ /* 0x000fe200078e020e */
[----:B------:R-:W-:Y:S01]  /*5f00*/  IADD3 R44, PT, PT, R8, -R6, RZ ;  /* 0x80000006082c7210 */ /* 0x000fe20007ffe0ff */
[----:B------:R1:W5:Y:S04]  /*5f10*/  LDG.E R7, desc[UR4][R16.64] ;  /* 0x0000000410077981 */ /* 0x000368000c1e1900 */
[----:B------:R0:W5:Y:S01]  /*5f20*/  LDG.E.64 R14, desc[UR4][R10.64] ;  /* 0x000000040a0e7981 */ /* 0x000162000c1e1b00 */
[----:B------:R-:W2:Y:S01]  /*5f30*/  I2F.F64 R44, R44 ;  /* 0x0000002c002c7312 */ /* 0x000ea20000201c00 */
[----:B------:R-:W-:Y:S01]  /*5f40*/  IMAD.MOV.U32 R22, RZ, RZ, 0x1 ;  /* 0x00000001ff167424 */ /* 0x000fe200078e00ff */
[----:B------:R-:W-:Y:S01]  /*5f50*/  FSETP.GEU.AND P1, PT, |R21|, 6.5827683646048100446e-37, PT ;  /* 0x036000001500780b */ /* 0x000fe20003f2e200 */
[----:B------:R-:W-:Y:S05]  /*5f60*/  BSSY.RECONVERGENT B4, `(.L_x_540) ;  /* 0x0000015000047945 */ /* 0x000fea0003800200 */
[----:B--2---:R-:W2:Y:S02]  /*5f70*/  MUFU.RCP64H R23, R45 ;  /* 0x0000002d00177308 */ /* 0x004ea40000001800 */
[----:B--2---:R-:W-:-:S08]  /*5f80*/  DFMA R34, -R44, R22, 1 ;  /* 0x3ff000002c22742b */ /* 0x004fd00000000116 */
[----:B------:R-:W-:-:S08]  /*5f90*/  DFMA R34, R34, R34, R34 ;  /* 0x000000222222722b */ /* 0x000fd00000000022 */
[----:B------:R-:W-:-:S08]  /*5fa0*/  DFMA R34, R22, R34, R22 ;  /* 0x000000221622722b */ /* 0x000fd00000000016 */
[----:B------:R-:W-:-:S08]  /*5fb0*/  DFMA R22, -R44, R34, 1 ;  /* 0x3ff000002c16742b */ /* 0x000fd00000000122 */
[----:B------:R-:W-:-:S08]  /*5fc0*/  DFMA R22, R34, R22, R34 ;  /* 0x000000162216722b */ /* 0x000fd00000000022 */
[----:B------:R-:W-:-:S08]  /*5fd0*/  DMUL R48, R20, R22 ;  /* 0x0000001614307228 */ /* 0x000fd00000000000 */
[----:B-1----:R-:W-:-:S08]  /*5fe0*/  DFMA R16, -R44, R48, R20 ;  /* 0x000000302c10722b */ /* 0x002fd00000000114 */
        /* <DEDUP_REMOVED lines=12> */
.L_x_541:
[----:B------:R-:W-:Y:S05]  /*60b0*/  BSYNC.RECONVERGENT B4 ;  /* 0x0000000000047941 */ /* 0x000fea0003800200 */
.L_x_540:
        /* <DEDUP_REMOVED lines=23> */
.L_x_543:
[----:B------:R-:W-:Y:S05]  /*6230*/  BSYNC.RECONVERGENT B4 ;  /* 0x0000000000047941 */ /* 0x000fea0003800200 */
.L_x_542:
        /* <DEDUP_REMOVED lines=24> */
.L_x_545:
[----:B------:R-:W-:Y:S05]  /*63c0*/  BSYNC.RECONVERGENT B4 ;  /* 0x0000000000047941 */ /* 0x000fea0003800200 */
.L_x_544:
        /* <DEDUP_REMOVED lines=21> */
.L_x_547:
[----:B------:R-:W-:Y:S05]  /*6520*/  BSYNC.RECONVERGENT B4 ;  /* 0x0000000000047941 */ /* 0x000fea0003800200 */
.L_x_546:
        /* <DEDUP_REMOVED lines=22> */
.L_x_549:
[----:B------:R-:W-:Y:S05]  /*6690*/  BSYNC.RECONVERGENT B4 ;  /* 0x0000000000047941 */ /* 0x000fea0003800200 */
.L_x_548:
[----:B------:R-:W0:Y:S02]  /*66a0*/  LDC R9, c[0x0][0x3d4] ;  /* 0x0000f500ff097b82 */ /* 0x000e240000000800 */
[----:B0-----:R-:W-:-:S04]  /*66b0*/  IMAD.WIDE R38, R9, 0x8, R38 ;  /* 0x0000000809267825 */ /* 0x001fc800078e0226 */
[C---:B------:R-:W-:Y:S01]  /*66c0*/  IMAD.WIDE R36, R9.reuse, 0x8, R36 ;  /* 0x0000000809247825 */ /* 0x040fe200078e0224 */
[----:B------:R0:W-:Y:S03]  /*66d0*/  STG.E.64 desc[UR4][R38.64], R34 ;  /* 0x0000002226007986 */ /* 0x0001e6000c101b04 */
[----:B------:R-:W-:Y:S01]  /*66e0*/  IMAD.WIDE R10, R9, 0x8, R10 ;  /* 0x00000008090a7825 */ /* 0x000fe200078e020a */
[----:B------:R0:W-:Y:S01]  /*66f0*/  STG.E.64 desc[UR4][R36.64], R32 ;  /* 0x0000002024007986 */ /* 0x0001e2000c101b04 */
[----:B-----5:R-:W-:Y:S02]  /*6700*/  IADD3 R40, PT, PT, R7, -R4, RZ ;  /* 0x8000000407287210 */ /* 0x020fe40007ffe0ff */
[----:B------:R-:W-:Y:S02]  /*6710*/  IMAD.MOV.U32 R22, RZ, RZ, 0x1 ;  /* 0x00000001ff167424 */ /* 0x000fe400078e00ff */
[----:B------:R-:W5:Y:S01]  /*6720*/  LDG.E.64 R10, desc[UR4][R10.64] ;  /* 0x000000040a0a7981 */ /* 0x000f62000c1e1b00 */
[----:B------:R-:W-:Y:S01]  /*6730*/  IMAD.WIDE R16, R9, 0x18, R46 ;  /* 0x0000001809107825 */ /* 0x000fe200078e022e */
[----:B------:R-:W1:Y:S04]  /*6740*/  I2F.F64 R40, R40 ;  /* 0x0000002800287312 */ /* 0x000e680000201c00 */
[----:B------:R2:W5:Y:S04]  /*6750*/  LDG.E R6, desc[UR4][R16.64] ;  /* 0x0000000410067981 */ /* 0x000568000c1e1900 */
[----:B-1----:R-:W1:Y:S02]  /*6760*/  MUFU.RCP64H R23, R41 ;  /* 0x0000002900177308 */ /* 0x002e640000001800 */
[----:B-1----:R-:W-:-:S08]  /*6770*/  DFMA R42, -R40, R22, 1 ;  /* 0x3ff00000282a742b */ /* 0x002fd00000000116 */
[----:B------:R-:W-:-:S08]  /*6780*/  DFMA R42, R42, R42, R42 ;  /* 0x0000002a2a2a722b */ /* 0x000fd0000000002a */
[----:B------:R-:W-:-:S08]  /*6790*/  DFMA R42, R22, R42, R22 ;  /* 0x0000002a162a722b */ /* 0x000fd00000000016 */
[----:B------:R-:W-:-:S08]  /*67a0*/  DFMA R22, -R40, R42, 1 ;  /* 0x3ff000002816742b */ /* 0x000fd0000000012a */
[----:B------:R-:W-:-:S08]  /*67b0*/  DFMA R22, R42, R22, R42 ;  /* 0x000000162a16722b */ /* 0x000fd0000000002a */
[----:B------:R-:W-:-:S08]  /*67c0*/  DMUL R42, R20, R22 ;  /* 0x00000016142a7228 */ /* 0x000fd00000000000 */
[----:B--2---:R-:W-:-:S08]  /*67d0*/  DFMA R16, -R40, R42, R20 ;  /* 0x0000002a2810722b */ /* 0x004fd00000000114 */
[----:B------:R-:W-:Y:S01]  /*67e0*/  DFMA R42, R22, R16, R42 ;  /* 0x00000010162a722b */ /* 0x000fe2000000002a */
[----:B------:R-:W-:-:S09]  /*67f0*/  FSETP.GEU.AND P1, PT, |R21|, 6.5827683646048100446e-37, PT ;  /* 0x036000001500780b */ /* 0x000fd20003f2e200 */
[----:B------:R-:W-:-:S05]  /*6800*/  FFMA R4, RZ, R41, R43 ;  /* 0x00000029ff047223 */ /* 0x000fca000000002b */
[----:B------:R-:W-:Y:S01]  /*6810*/  FSETP.GT.AND P0, PT, |R4|, 1.469367938527859385e-39, PT ;  /* 0x001000000400780b */ /* 0x000fe20003f04200 */
[----:B------:R-:W-:-:S12]  /*6820*/  BSSY.RECONVERGENT B4, `(.L_x_550) ;  /* 0x000000a000047945 */ /* 0x000fd80003800200 */
        /* <DEDUP_REMOVED lines=9> */
.L_x_551:
[----:B------:R-:W-:Y:S05]  /*68c0*/  BSYNC.RECONVERGENT B4 ;  /* 0x0000000000047941 */ /* 0x000fea0003800200 */
.L_x_550:
        /* <DEDUP_REMOVED lines=21> */
.L_x_553:
[----:B------:R-:W-:Y:S05]  /*6a20*/  BSYNC.RECONVERGENT B4 ;  /* 0x0000000000047941 */ /* 0x000fea0003800200 */
.L_x_552:
        /* <DEDUP_REMOVED lines=15> */
[----:B------:R-:W-:Y:S02]  /*6b20*/  IMAD.MOV.U32 R20, RZ, RZ, R50 ;  /* 0x000000ffff147224 */ /* 0x000fe400078e0032 */
[----:B------:R-:W-:-:S07]  /*6b30*/  IMAD.MOV.U32 R21, RZ, RZ, R51 ;  /* 0x000000ffff157224 */ /* 0x000fce00078e0033 */
        /* <DEDUP_REMOVED lines=9> */
.L_x_555:
[----:B------:R-:W-:Y:S05]  /*6bd0*/  BSYNC.RECONVERGENT B4 ;  /* 0x0000000000047941 */ /* 0x000fea0003800200 */
.L_x_554:
        /* <DEDUP_REMOVED lines=21> */
.L_x_557:
[----:B------:R-:W-:Y:S05]  /*6d30*/  BSYNC.RECONVERGENT B4 ;  /* 0x0000000000047941 */ /* 0x000fea0003800200 */
.L_x_556:
        /* <DEDUP_REMOVED lines=20> */
.L_x_559:
[----:B------:R-:W-:Y:S05]  /*6e80*/  BSYNC.RECONVERGENT B4 ;  /* 0x0000000000047941 */ /* 0x000fea0003800200 */
.L_x_558:
[----:B------:R-:W-:Y:S01]  /*6e90*/  IMAD.U32 R23, RZ, RZ, UR8 ;  /* 0x00000008ff177e24 */ /* 0x000fe2000f8e00ff */
[----:B------:R-:W-:Y:S01]  /*6ea0*/  MOV R24, R50 ;  /* 0x0000003200187202 */ /* 0x000fe20000000f00 */
[----:B------:R-:W-:Y:S01]  /*6eb0*/  VIADD R5, R5, 0x4 ;  /* 0x0000000405057836 */ /* 0x000fe20000000000 */
[----:B------:R-:W-:Y:S01]  /*6ec0*/  MOV R47, R27 ;  /* 0x0000001b002f7202 */ /* 0x000fe20000000f00 */
[----:B------:R-:W-:-:S03]  /*6ed0*/  IMAD.WIDE R38, R23, 0x8, R38 ;  /* 0x0000000817267825 */ /* 0x000fc600078e0226 */
[----:B------:R-:W-:Y:S01]  /*6ee0*/  ISETP.NE.AND P0, PT, R5, RZ, PT ;  /* 0x000000ff0500720c */ /* 0x000fe20003f05270 */
[C---:B------:R-:W-:Y:S01]  /*6ef0*/  IMAD.WIDE R36, R23.reuse, 0x8, R36 ;  /* 0x0000000817247825 */ /* 0x040fe200078e0224 */
[----:B------:R0:W-:Y:S03]  /*6f00*/  STG.E.64 desc[UR4][R38.64], R20 ;  /* 0x0000001426007986 */ /* 0x0001e6000c101b04 */
[----:B------:R-:W-:Y:S01]  /*6f10*/  IMAD.WIDE R2, R23, 0x20, R2 ;  /* 0x0000002017027825 */ /* 0x000fe200078e0202 */
[----:B------:R0:W-:Y:S03]  /*6f20*/  STG.E.64 desc[UR4][R36.64], R50 ;  /* 0x0000003224007986 */ /* 0x0001e6000c101b04 */
[----:B------:R-:W-:Y:S02]  /*6f30*/  IMAD.MOV.U32 R25, RZ, RZ, R51 ;  /* 0x000000ffff197224 */ /* 0x000fe400078e0033 */
[----:B------:R-:W-:-:S02]  /*6f40*/  IMAD.MOV.U32 R46, RZ, RZ, R26 ;  /* 0x000000ffff2e7224 */ /* 0x000fc400078e001a */
[----:B------:R-:W-:Y:S05]  /*6f50*/  @P0 BRA `(.L_x_560) ;  /* 0xffffffdc006c0947 */ /* 0x000fea000383ffff */
[----:B------:R-:W-:Y:S05]  /*6f60*/  BSYNC.RECONVERGENT B2 ;  /* 0x0000000000027941 */ /* 0x000fea0003800200 */
.L_x_517:
[-C--:B------:R-:W-:Y:S01]  /*6f70*/  IADD3 R44, P0, PT, R30, R2.reuse, RZ ;  /* 0x000000021e2c7210 */ /* 0x080fe20007f1e0ff */
[----:B------:R-:W-:Y:S01]  /*6f80*/  IMAD.WIDE R26, R23, 0x8, R26 ;  /* 0x00000008171a7825 */ /* 0x000fe200078e021a */
[-C--:B------:R-:W-:Y:S02]  /*6f90*/  IADD3 R12, P1, PT, R12, R2.reuse, RZ ;  /* 0x000000020c0c7210 */ /* 0x080fe40007f3e0ff */
[----:B------:R-:W-:Y:S01]  /*6fa0*/  IADD3 R4, P2, PT, R28, R2, RZ ;  /* 0x000000021c047210 */ /* 0x000fe20007f5e0ff */
[--C-:B------:R-:W-:Y:S02]  /*6fb0*/  IMAD.X R45, R31, 0x1, R3.reuse, P0 ;  /* 0x000000011f2d7824 */ /* 0x100fe400000e0603 */
[----:B------:R-:W-:Y:S01]  /*6fc0*/  IMAD.X R13, R13, 0x1, R3, P1 ;  /* 0x000000010d0d7824 */ /* 0x000fe200008e0603 */
[----:B------:R-:W-:-:S09]  /*6fd0*/  IADD3.X R5, PT, PT, R29, R3, RZ, P2, !PT ;  /* 0x000000031d057210 */ /* 0x000fd200017fe4ff */
.L_x_516:
[----:B------:R-:W-:Y:S05]  /*6fe0*/  BSYNC.RECONVERGENT B3 ;  /* 0x0000000000037941 */ /* 0x000fea0003800200 */
.L_x_515:
[----:B------:R-:W-:Y:S01]  /*6ff0*/  ISETP.NE.AND P0, PT, R0, RZ, PT ;  /* 0x000000ff0000720c */ /* 0x000fe20003f05270 */
[----:B------:R-:W-:-:S12]  /*7000*/  BSSY.RECONVERGENT B2, `(.L_x_561) ;  /* 0x00000be000027945 */ /* 0x000fd80003800200 */
[----:B------:R-:W-:Y:S05]  /*7010*/  @!P0 BRA `(.L_x_562) ;  /* 0x0000000800f08947 */ /* 0x000fea0003800000 */
[----:B------:R-:W-:Y:S02]  /*7020*/  IMAD.MOV R2, RZ, RZ, -R0 ;  /* 0x000000ffff027224 */ /* 0x000fe400078e0a00 */
[----:B------:R-:W-:Y:S01]  /*7030*/  HFMA2 R0, -RZ, RZ, 0, 0 ;  /* 0x00000000ff007431 */ /* 0x000fe200000001ff */
[----:B------:R-:W-:Y:S01]  /*7040*/  BSSY.RECONVERGENT B3, `(.L_x_563) ;  /* 0x00000b1000037945 */ /* 0x000fe20003800200 */
[----:B------:R-:W-:-:S04]  /*7050*/  IMAD.WIDE R26, R23, 0x4, R26 ;  /* 0x00000004171a7825 */ /* 0x000fc800078e021a */
[----:B------:R-:W-:-:S07]  /*7060*/  IMAD.MOV.U32 R3, RZ, RZ, RZ ;  /* 0x000000ffff037224 */ /* 0x000fce00078e00ff */
.L_x_576:
[----:B0-----:R-:W-:Y:S01]  /*7070*/  IADD3 R16, P0, PT, R3, R4, RZ ;  /* 0x0000000403107210 */ /* 0x001fe20007f1e0ff */
[----:B------:R-:W2:Y:S04]  /*7080*/  LDG.E R32, desc[UR4][R26.64] ;  /* 0x000000041a207981 */ /* 0x000ea8000c1e1900 */
[----:B------:R-:W-:-:S06]  /*7090*/  IMAD.X R17, R0, 0x1, R5, P0 ;  /* 0x0000000100117824 */ /* 0x000fcc00000e0605 */
[----:B------:R-:W3:Y:S01]  /*70a0*/  LDG.E.64 R16, desc[UR4][R16.64] ;  /* 0x0000000410107981 */ /* 0x000ee2000c1e1b00 */
[----:B-----5:R-:W-:-:S06]  /*70b0*/  IMAD.IADD R30, R6, 0x1, -R8 ;  /* 0x00000001061e7824 */ /* 0x020fcc00078e0a08 */
[----:B------:R-:W0:Y:S01]  /*70c0*/  I2F.F64 R30, R30 ;  /* 0x0000001e001e7312 */ /* 0x000e220000201c00 */
[----:B------:R-:W-:-:S07]  /*70d0*/  MOV R22, 0x1 ;  /* 0x0000000100167802 */ /* 0x000fce0000000f00 */
        /* <DEDUP_REMOVED lines=25> */
[----:B--2---:R-:W-:Y:S02]  /*7270*/  IMAD.MOV.U32 R6, RZ, RZ, R32 ;  /* 0x000000ffff067224 */ /* 0x004fe400078e0020 */
[----:B---3--:R-:W-:Y:S01]  /*7280*/  IMAD.MOV.U32 R10, RZ, RZ, R16 ;  /* 0x000000ffff0a7224 */ /* 0x008fe200078e0010 */
[----:B------:R-:W-:Y:S01]  /*7290*/  MOV R11, R17 ;  /* 0x00000011000b7202 */ /* 0x000fe20000000f00 */
[----:B------:R-:W-:Y:S06]  /*72a0*/  @P0 BRA P3, `(.L_x_565) ;  /* 0x0000000000200947 */ /* 0x000fec0001800000 */
        /* <DEDUP_REMOVED lines=8> */
.L_x_565:
[----:B------:R-:W-:Y:S05]  /*7330*/  BSYNC.RECONVERGENT B4 ;  /* 0x0000000000047941 */ /* 0x000fea0003800200 */
.L_x_564:
        /* <DEDUP_REMOVED lines=21> */
.L_x_567:
[----:B------:R-:W-:Y:S05]  /*7490*/  BSYNC.RECONVERGENT B4 ;  /* 0x0000000000047941 */ /* 0x000fea0003800200 */
.L_x_566:
        /* <DEDUP_REMOVED lines=15> */
[----:B------:R-:W-:Y:S01]  /*7590*/  MOV R20, R50 ;  /* 0x0000003200147202 */ /* 0x000fe20000000f00 */
[----:B------:R-:W-:-:S08]  /*75a0*/  IMAD.MOV.U32 R21, RZ, RZ, R51 ;  /* 0x000000ffff157224 */ /* 0x000fd000078e0033 */
        /* <DEDUP_REMOVED lines=9> */
.L_x_569:
[----:B------:R-:W-:Y:S05]  /*7640*/  BSYNC.RECONVERGENT B4 ;  /* 0x0000000000047941 */ /* 0x000fea0003800200 */
.L_x_568:
[----:B------:R-:W0:Y:S01]  /*7650*/  MUFU.RCP64H R17, R35 ;  /* 0x0000002300117308 */ /* 0x000e220000001800 */
[----:B------:R-:W-:Y:S01]  /*7660*/  HFMA2 R16, -RZ, RZ, 0, 5.9604644775390625e-08 ;  /* 0x00000001ff107431 */ /* 0x000fe200000001ff */
        /* <DEDUP_REMOVED lines=18> */
.L_x_571:
[----:B------:R-:W-:Y:S05]  /*7790*/  BSYNC.RECONVERGENT B4 ;  /* 0x0000000000047941 */ /* 0x000fea0003800200 */
.L_x_570:
[----:B------:R-:W0:Y:S01]  /*77a0*/  MUFU.RCP64H R17, R31 ;  /* 0x0000001f00117308 */ /* 0x000e220000001800 */
[----:B------:R-:W-:Y:S01]  /*77b0*/  MOV R16, 0x1 ;  /* 0x0000000100107802 */ /* 0x000fe20000000f00 */
        /* <DEDUP_REMOVED lines=19> */
.L_x_573:
[----:B------:R-:W-:Y:S05]  /*78f0*/  BSYNC.RECONVERGENT B4 ;  /* 0x0000000000047941 */ /* 0x000fea0003800200 */
.L_x_572:
        /* <DEDUP_REMOVED lines=20> */
.L_x_575:
[----:B------:R-:W-:Y:S05]  /*7a40*/  BSYNC.RECONVERGENT B4 ;  /* 0x0000000000047941 */ /* 0x000fea0003800200 */
.L_x_574:
[----:B------:R-:W0:Y:S01]  /*7a50*/  LDC R9, c[0x0][0x3d4] ;  /* 0x0000f500ff097b82 */ /* 0x000e220000000800 */
[----:B------:R1:W-:Y:S01]  /*7a60*/  STG.E.64 desc[UR4][R38.64], R20 ;  /* 0x0000001426007986 */ /* 0x0003e2000c101b04 */
[----:B------:R-:W-:Y:S01]  /*7a70*/  VIADD R2, R2, 0x1 ;  /* 0x0000000102027836 */ /* 0x000fe20000000000 */
[----:B------:R-:W-:Y:S01]  /*7a80*/  MOV R16, R3 ;  /* 0x0000000300107202 */ /* 0x000fe20000000f00 */
[----:B------:R-:W-:Y:S01]  /*7a90*/  IMAD.MOV.U32 R17, RZ, RZ, R0 ;  /* 0x000000ffff117224 */ /* 0x000fe200078e0000 */
[----:B------:R1:W-:Y:S01]  /*7aa0*/  STG.E.64 desc[UR4][R36.64], R50 ;  /* 0x0000003224007986 */ /* 0x0003e2000c101b04 */
[----:B------:R-:W-:Y:S01]  /*7ab0*/  IMAD.MOV.U32 R24, RZ, RZ, R50 ;  /* 0x000000ffff187224 */ /* 0x000fe200078e0032 */
[----:B------:R-:W-:Y:S01]  /*7ac0*/  ISETP.NE.AND P0, PT, R2, RZ, PT ;  /* 0x000000ff0200720c */ /* 0x000fe20003f05270 */
[----:B------:R-:W-:Y:S01]  /*7ad0*/  IMAD.MOV.U32 R18, RZ, RZ, R28 ;  /* 0x000000ffff127224 */ /* 0x000fe200078e001c */
[----:B------:R-:W-:Y:S01]  /*7ae0*/  MOV R25, R51 ;  /* 0x0000003300197202 */ /* 0x000fe20000000f00 */
[----:B------:R-:W-:-:S02]  /*7af0*/  IMAD.MOV.U32 R19, RZ, RZ, R29 ;  /* 0x000000ffff137224 */ /* 0x000fc400078e001d */
[----:B0-----:R-:W-:-:S04]  /*7b00*/  IMAD.WIDE R16, R9, 0x8, R16 ;  /* 0x0000000809107825 */ /* 0x001fc800078e0210 */
[----:B------:R-:W-:Y:S01]  /*7b10*/  IMAD.WIDE R26, R9, 0x4, R26 ;  /* 0x00000004091a7825 */ /* 0x000fe200078e021a */
[----:B------:R-:W-:-:S03]  /*7b20*/  MOV R3, R16 ;  /* 0x0000001000037202 */ /* 0x000fc60000000f00 */
[----:B------:R-:W-:Y:S01]  /*7b30*/  IMAD.MOV.U32 R0, RZ, RZ, R17 ;  /* 0x000000ffff007224 */ /* 0x000fe200078e0011 */
[----:B-1----:R-:W-:Y:S06]  /*7b40*/  @P0 BRA `(.L_x_576) ;  /* 0xfffffff400480947 */ /* 0x002fec000383ffff */
[----:B------:R-:W-:Y:S05]  /*7b50*/  BSYNC.RECONVERGENT B3 ;  /* 0x0000000000037941 */ /* 0x000fea0003800200 */
.L_x_563:
[C---:B------:R-:W-:Y:S01]  /*7b60*/  IADD3 R12, P1, PT, R3.reuse, R12, RZ ;  /* 0x0000000c030c7210 */ /* 0x040fe20007f3e0ff */
[----:B------:R-:W-:Y:S01]  /*7b70*/  IMAD.MOV.U32 R19, RZ, RZ, R29 ;  /* 0x000000ffff137224 */ /* 0x000fe200078e001d */
[----:B------:R-:W-:Y:S02]  /*7b80*/  IADD3 R4, P2, PT, R3, R4, RZ ;  /* 0x0000000403047210 */ /* 0x000fe40007f5e0ff */
[----:B------:R-:W-:Y:S01]  /*7b90*/  IADD3 R44, P0, PT, R44, R3, RZ ;  /* 0x000000032c2c7210 */ /* 0x000fe20007f1e0ff */
[C---:B------:R-:W-:Y:S01]  /*7ba0*/  IMAD.X R13, R0.reuse, 0x1, R13, P1 ;  /* 0x00000001000d7824 */ /* 0x040fe200008e060d */
[----:B------:R-:W-:Y:S01]  /*7bb0*/  MOV R18, R28 ;  /* 0x0000001c00127202 */ /* 0x000fe20000000f00 */
[----:B------:R-:W-:Y:S01]  /*7bc0*/  IMAD.X R5, R0, 0x1, R5, P2 ;  /* 0x0000000100057824 */ /* 0x000fe200010e0605 */
[----:B------:R-:W-:-:S09]  /*7bd0*/  IADD3.X R45, PT, PT, R45, R0, RZ, P0, !PT ;  /* 0x000000002d2d7210 */ /* 0x000fd200007fe4ff */
.L_x_562:
[----:B------:R-:W-:Y:S05]  /*7be0*/  BSYNC.RECONVERGENT B2 ;  /* 0x0000000000027941 */ /* 0x000fea0003800200 */
.L_x_561:
[----:B------:R-:W-:Y:S02]  /*7bf0*/  IMAD.IADD R2, R7, 0x1, -R8 ;  /* 0x0000000107027824 */ /* 0x000fe400078e0a08 */
[----:B0-----:R-:W-:Y:S01]  /*7c00*/  HFMA2 R16, -RZ, RZ, 0, 5.9604644775390625e-08 ;  /* 0x00000001ff107431 */ /* 0x001fe200000001ff */
        /* <DEDUP_REMOVED lines=22> */
.L_x_578:
[----:B------:R-:W-:Y:S05]  /*7d70*/  BSYNC.RECONVERGENT B2 ;  /* 0x0000000000027941 */ /* 0x000fea0003800200 */
.L_x_577:
[C---:B-----5:R-:W-:Y:S01]  /*7d80*/  IMAD.IADD R8, R6.reuse, 0x1, -R8 ;  /* 0x0000000106087824 */ /* 0x060fe200078e0a08 */
[----:B------:R-:W-:Y:S01]  /*7d90*/  IADD3 R6, PT, PT, R6, -R7, RZ ;  /* 0x8000000706067210 */ /* 0x000fe20007ffe0ff */
[----:B------:R-:W-:Y:S01]  /*7da0*/  IMAD.MOV.U32 R16, RZ, RZ, 0x1 ;  /* 0x00000001ff107424 */ /* 0x000fe200078e00ff */
[----:B------:R-:W-:Y:S01]  /*7db0*/  FSETP.GEU.AND P2, PT, |R3|, 6.5827683646048100446e-37, PT ;  /* 0x036000000300780b */ /* 0x000fe20003f4e200 */
[----:B------:R-:W-:Y:S02]  /*7dc0*/  BSSY.RECONVERGENT B2, `(.L_x_579) ;  /* 0x000001f000027945 */ /* 0x000fe40003800200 */
[----:B------:R-:W0:Y:S08]  /*7dd0*/  I2F.F64 R8, R8 ;  /* 0x0000000800087312 */ /* 0x000e300000201c00 */
[----:B------:R-:W1:Y:S08]  /*7de0*/  I2F.F64 R6, R6 ;  /* 0x0000000600067312 */ /* 0x000e700000201c00 */
[----:B0-----:R-:W0:Y:S01]  /*7df0*/  MUFU.RCP64H R17, R9 ;  /* 0x0000000900117308 */ /* 0x001e220000001800 */
[----:B-1----:R-:W-:-:S08]  /*7e00*/  DFMA R30, R6, R18, R14 ;  /* 0x00000012061e722b */ /* 0x002fd0000000000e */
[----:B------:R-:W-:Y:S02]  /*7e10*/  DSETP.GT.AND P0, PT, R10, R30, PT ;  /* 0x0000001e0a00722a */ /* 0x000fe40003f04000 */
[----:B0-----:R-:W-:-:S08]  /*7e20*/  DFMA R22, -R8, R16, 1 ;  /* 0x3ff000000816742b */ /* 0x001fd00000000110 */
[----:B------:R-:W-:-:S04]  /*7e30*/  DFMA R22, R22, R22, R22 ;  /* 0x000000161616722b */ /* 0x000fc80000000016 */
[----:B------:R-:W0:Y:S01]  /*7e40*/  @P0 LDC R0, c[0x0][0x3d4] ;  /* 0x0000f500ff000b82 */ /* 0x000e220000000800 */
[----:B------:R-:W-:Y:S01]  /*7e50*/  @P0 MOV R10, R30 ;  /* 0x0000001e000a0202 */ /* 0x000fe20000000f00 */
[----:B------:R-:W-:Y:S02]  /*7e60*/  @P0 IMAD.MOV.U32 R11, RZ, RZ, R31 ;  /* 0x000000ffff0b0224 */ /* 0x000fe400078e001f */
[----:B------:R-:W-:-:S08]  /*7e70*/  DFMA R22, R16, R22, R16 ;  /* 0x000000161016722b */ /* 0x000fd00000000010 */
[----:B------:R-:W-:-:S08]  /*7e80*/  DFMA R16, -R8, R22, 1 ;  /* 0x3ff000000810742b */ /* 0x000fd00000000116 */
[----:B------:R-:W-:Y:S01]  /*7e90*/  DFMA R22, R22, R16, R22 ;  /* 0x000000101616722b */ /* 0x000fe20000000016 */
[----:B0-----:R-:W-:-:S07]  /*7ea0*/  @P0 IMAD.MOV R17, RZ, RZ, -R0 ;  /* 0x000000ffff110224 */ /* 0x001fce00078e0a00 */
[----:B------:R-:W-:Y:S01]  /*7eb0*/  DMUL R26, R2, R22 ;  /* 0x00000016021a7228 */ /* 0x000fe20000000000 */
[----:B------:R-:W-:-:S05]  /*7ec0*/  @P0 IMAD.WIDE R16, R17, 0x8, R4 ;  /* 0x0000000811100825 */ /* 0x000fca00078e0204 */
[----:B------:R0:W-:Y:S02]  /*7ed0*/  @P0 STG.E.64 desc[UR4][R16.64], R30 ;  /* 0x0000001e10000986 */ /* 0x0001e4000c101b04 */
        /* <DEDUP_REMOVED lines=13> */
.L_x_580:
[----:B------:R-:W-:Y:S05]  /*7fb0*/  BSYNC.RECONVERGENT B2 ;  /* 0x0000000000027941 */ /* 0x000fea0003800200 */
.L_x_579:
        /* <DEDUP_REMOVED lines=23> */
.L_x_582:
[----:B------:R-:W-:Y:S05]  /*8130*/  BSYNC.RECONVERGENT B2 ;  /* 0x0000000000027941 */ /* 0x000fea0003800200 */
.L_x_581:
        /* <DEDUP_REMOVED lines=20> */
.L_x_584:
[----:B------:R-:W-:Y:S05]  /*8280*/  BSYNC.RECONVERGENT B2 ;  /* 0x0000000000027941 */ /* 0x000fea0003800200 */
.L_x_583:
        /* <DEDUP_REMOVED lines=21> */
.L_x_586:
[----:B------:R-:W-:Y:S05]  /*83e0*/  BSYNC.RECONVERGENT B2 ;  /* 0x0000000000027941 */ /* 0x000fea0003800200 */
.L_x_585:
        /* <DEDUP_REMOVED lines=20> */
.L_x_588:
[----:B------:R-:W-:Y:S05]  /*8530*/  BSYNC.RECONVERGENT B2 ;  /* 0x0000000000027941 */ /* 0x000fea0003800200 */
.L_x_587:
[----:B------:R-:W0:Y:S01]  /*8540*/  LDC R5, c[0x0][0x3d4] ;  /* 0x0000f500ff057b82 */ /* 0x000e220000000800 */
[----:B------:R0:W-:Y:S04]  /*8550*/  STG.E.64 desc[UR4][R44.64], R2 ;  /* 0x000000022c007986 */ /* 0x0001e8000c101b04 */
[----:B------:R1:W-:Y:S01]  /*8560*/  STG.E.64 desc[UR4][R12.64], R50 ;  /* 0x000000320c007986 */ /* 0x0003e2000c101b04 */
[----:B0-----:R-:W-:Y:S01]  /*8570*/  IMAD.WIDE R44, R5, 0x8, R44 ;  /* 0x00000008052c7825 */ /* 0x001fe200078e022c */
[----:B-1----:R-:W-:Y:S06]  /*8580*/  BRA `(.L_x_589) ;  /* 0x00000008006c7947 */ /* 0x002fec0003800000 */
.L_x_512:
[----:B------:R-:W-:-:S13]  /*8590*/  ISETP.NE.AND P0, PT, R0, 0x3, PT ;  /* 0x000000030000780c */ /* 0x000fda0003f05270 */
[----:B------:R-:W-:Y:S05]  /*85a0*/  @P0 BRA `(.L_x_589) ;  /* 0x0000000800640947 */ /* 0x000fea0003800000 */
[C---:B------:R-:W-:Y:S02]  /*85b0*/  IMAD.WIDE R2, R5.reuse, 0x4, R46 ;  /* 0x0000000405027825 */ /* 0x040fe400078e022e */
[----:B------:R-:W2:Y:S02]  /*85c0*/  LDG.E R46, desc[UR4][R46.64] ;  /* 0x000000042e2e7981 */ /* 0x000ea4000c1e1900 */
[C---:B------:R-:W-:Y:S02]  /*85d0*/  IMAD.WIDE R8, R5.reuse, 0x4, R2 ;  /* 0x0000000405087825 */ /* 0x040fe400078e0202 */
[----:B------:R-:W3:Y:S04]  /*85e0*/  LDG.E R3, desc[UR4][R2.64] ;  /* 0x0000000402037981 */ /* 0x000ee8000c1e1900 */
[----:B------:R-:W2:Y:S01]  /*85f0*/  LDG.E R0, desc[UR4][R8.64] ;  /* 0x0000000408007981 */ /* 0x000ea2000c1e1900 */
[----:B------:R-:W-:-:S03]  /*8600*/  IMAD.WIDE R20, R5, 0x8, R28 ;  /* 0x0000000805147825 */ /* 0x000fc600078e021c */
[----:B------:R-:W5:Y:S01]  /*8610*/  LDG.E.64 R28, desc[UR4][R28.64] ;  /* 0x000000041c1c7981 */ /* 0x000f62000c1e1b00 */
[----:B------:R-:W-:-:S03]  /*8620*/  IMAD.WIDE R18, R5, 0x8, R20 ;  /* 0x0000000805127825 */ /* 0x000fc600078e0214 */
[----:B------:R-:W5:Y:S04]  /*8630*/  LDG.E.64 R20, desc[UR4][R20.64] ;  /* 0x0000000414147981 */ /* 0x000f68000c1e1b00 */
[----:B------:R-:W5:Y:S01]  /*8640*/  LDG.E.64 R18, desc[UR4][R18.64] ;  /* 0x0000000412127981 */ /* 0x000f62000c1e1b00 */
[----:B------:R-:W-:Y:S01]  /*8650*/  IMAD.MOV.U32 R4, RZ, RZ, 0x1 ;  /* 0x00000001ff047424 */ /* 0x000fe200078e00ff */
[----:B------:R-:W-:Y:S01]  /*8660*/  BSSY.RECONVERGENT B2, `(.L_x_590) ;  /* 0x000001a000027945 */ /* 0x000fe20003800200 */
[----:B--2---:R-:W-:-:S06]  /*8670*/  IMAD.IADD R6, R0, 0x1, -R46 ;  /* 0x0000000100067824 */ /* 0x004fcc00078e0a2e */
[----:B------:R-:W0:Y:S08]  /*8680*/  I2F.F64 R6, R6 ;  /* 0x0000000600067312 */ /* 0x000e300000201c00 */
[----:B0-----:R-:W0:Y:S02]  /*8690*/  MUFU.RCP64H R5, R7 ;  /* 0x0000000700057308 */ /* 0x001e240000001800 */
[----:B0-----:R-:W-:-:S08]  /*86a0*/  DFMA R8, -R6, R4, 1 ;  /* 0x3ff000000608742b */ /* 0x001fd00000000104 */
[----:B------:R-:W-:-:S08]  /*86b0*/  DFMA R8, R8, R8, R8 ;  /* 0x000000080808722b */ /* 0x000fd00000000008 */
[----:B------:R-:W-:Y:S01]  /*86c0*/  DFMA R4, R4, R8, R4 ;  /* 0x000000080404722b */ /* 0x000fe20000000004 */
[----:B---3--:R-:W-:-:S07]  /*86d0*/  IADD3 R8, PT, PT, -R46, R3, RZ ;  /* 0x000000032e087210 */ /* 0x008fce0007ffe1ff */
[----:B------:R-:W-:Y:S01]  /*86e0*/  DFMA R10, -R6, R4, 1 ;  /* 0x3ff00000060a742b */ /* 0x000fe20000000104 */
[----:B------:R-:W0:Y:S07]  /*86f0*/  I2F.F64 R8, R8 ;  /* 0x0000000800087312 */ /* 0x000e2e0000201c00 */
        /* <DEDUP_REMOVED lines=16> */
.L_x_591:
[----:B------:R-:W-:Y:S05]  /*8800*/  BSYNC.RECONVERGENT B2 ;  /* 0x0000000000027941 */ /* 0x000fea0003800200 */
.L_x_590:
        /* <DEDUP_REMOVED lines=21> */
[----:B------:R-:W-:Y:S01]  /*8960*/  MOV R10, R50 ;  /* 0x00000032000a7202 */ /* 0x000fe20000000f00 */
[----:B------:R-:W-:-:S07]  /*8970*/  IMAD.MOV.U32 R11, RZ, RZ, R51 ;  /* 0x000000ffff0b7224 */ /* 0x000fce00078e0033 */
.L_x_593:
[----:B------:R-:W-:Y:S05]  /*8980*/  BSYNC.RECONVERGENT B2 ;  /* 0x0000000000027941 */ /* 0x000fea0003800200 */
.L_x_592:
        /* <DEDUP_REMOVED lines=22> */
.L_x_595:
[----:B------:R-:W-:Y:S05]  /*8af0*/  BSYNC.RECONVERGENT B2 ;  /* 0x0000000000027941 */ /* 0x000fea0003800200 */
.L_x_594:
[----:B------:R-:W0:Y:S01]  /*8b00*/  MUFU.RCP64H R17, R9 ;  /* 0x0000000900117308 */ /* 0x000e220000001800 */
[----:B------:R-:W-:Y:S01]  /*8b10*/  HFMA2 R16, -RZ, RZ, 0, 5.9604644775390625e-08 ;  /* 0x00000001ff107431 */ /* 0x000fe200000001ff */
        /* <DEDUP_REMOVED lines=18> */
.L_x_597:
[----:B------:R-:W-:Y:S05]  /*8c40*/  BSYNC.RECONVERGENT B2 ;  /* 0x0000000000027941 */ /* 0x000fea0003800200 */
.L_x_596:
        /* <DEDUP_REMOVED lines=21> */
.L_x_599:
[----:B------:R-:W-:Y:S05]  /*8da0*/  BSYNC.RECONVERGENT B2 ;  /* 0x0000000000027941 */ /* 0x000fea0003800200 */
.L_x_598:
[----:B------:R-:W0:Y:S01]  /*8db0*/  MUFU.RCP64H R3, R5 ;  /* 0x0000000500037308 */ /* 0x000e220000001800 */
[----:B------:R-:W-:Y:S01]  /*8dc0*/  MOV R2, 0x1 ;  /* 0x0000000100027802 */ /* 0x000fe20000000f00 */
        /* <DEDUP_REMOVED lines=18> */
.L_x_601:
[----:B------:R-:W-:Y:S05]  /*8ef0*/  BSYNC.RECONVERGENT B2 ;  /* 0x0000000000027941 */ /* 0x000fea0003800200 */
.L_x_600:
[----:B------:R-:W0:Y:S01]  /*8f00*/  LDC R3, c[0x0][0x3d4] ;  /* 0x0000f500ff037b82 */ /* 0x000e220000000800 */
[----:B------:R0:W-:Y:S04]  /*8f10*/  STG.E.64 desc[UR4][R44.64], R10 ;  /* 0x0000000a2c007986 */ /* 0x0001e8000c101b04 */
[----:B------:R1:W-:Y:S02]  /*8f20*/  STG.E.64 desc[UR4][R12.64], R50 ;  /* 0x000000320c007986 */ /* 0x0003e4000c101b04 */
[----:B01----:R-:W-:-:S07]  /*8f30*/  IMAD.WIDE R44, R3, 0x8, R44 ;  /* 0x00000008032c7825 */ /* 0x003fce00078e022c */
.L_x_589:
[----:B------:R-:W-:Y:S05]  /*8f40*/  BSYNC.RECONVERGENT B1 ;  /* 0x0000000000017941 */ /* 0x000fea0003800200 */
.L_x_511:
[----:B------:R-:W-:Y:S01]  /*8f50*/  STG.E.64 desc[UR4][R44.64], RZ ;  /* 0x000000ff2c007986 */ /* 0x000fe2000c101b04 */
[----:B------:R-:W-:Y:S05]  /*8f60*/  EXIT ;  /* 0x000000000000794d */ /* 0x000fea0003800000 */
        .weak           $__internal_8_$__cuda_sm20_div_rn_f64_full
        .type           $__internal_8_$__cuda_sm20_div_rn_f64_full,@function
        .size           $__internal_8_$__cuda_sm20_div_rn_f64_full,(.L_x_764 - $__internal_8_$__cuda_sm20_div_rn_f64_full)
$__internal_8_$__cuda_sm20_div_rn_f64_full:
[----:B------:R-:W-:Y:S01]  /*8f70*/  MOV R61, R55 ;  /* 0x00000037003d7202 */ /* 0x000fe20000000f00 */
[----:B------:R-:W-:Y:S01]  /*8f80*/  IMAD.MOV.U32 R60, RZ, RZ, R54 ;  /* 0x000000ffff3c7224 */ /* 0x000fe200078e0036 */
[----:B------:R-:W-:Y:S01]  /*8f90*/  FSETP.GEU.AND P0, PT, |R51|, 1.469367938527859385e-39, PT ;  /* 0x001000003300780b */ /* 0x000fe20003f0e200 */
[----:B------:R-:W-:Y:S01]  /*8fa0*/  IMAD.MOV.U32 R58, RZ, RZ, R50 ;  /* 0x000000ffff3a7224 */ /* 0x000fe200078e0032 */
[----:B------:R-:W-:Y:S01]  /*8fb0*/  FSETP.GEU.AND P2, PT, |R61|, 1.469367938527859385e-39, PT ;  /* 0x001000003d00780b */ /* 0x000fe20003f4e200 */
[----:B------:R-:W-:Y:S01]  /*8fc0*/  IMAD.MOV.U32 R64, RZ, RZ, R60 ;  /* 0x000000ffff407224 */ /* 0x000fe200078e003c */
[----:B------:R-:W-:Y:S01]  /*8fd0*/  LOP3.LUT R54, R51, 0x800fffff, RZ, 0xc0, !PT ;  /* 0x800fffff33367812 */ /* 0x000fe200078ec0ff */
[----:B------:R-:W-:Y:S01]  /*8fe0*/  IMAD.MOV.U32 R62, RZ, RZ, 0x1 ;  /* 0x00000001ff3e7424 */ /* 0x000fe200078e00ff */
[----:B------:R-:W-:Y:S01]  /*8ff0*/  LOP3.LUT R22, R61, 0x7ff00000, RZ, 0xc0, !PT ;  /* 0x7ff000003d167812 */ /* 0x000fe200078ec0ff */
[----:B------:R-:W-:Y:S01]  /*9000*/  BSSY.RECONVERGENT B0, `(.L_x_602) ;  /* 0x0000055000007945 */ /* 0x000fe20003800200 */
[----:B------:R-:W-:-:S02]  /*9010*/  LOP3.LUT R59, R54, 0x3ff00000, RZ, 0xfc, !PT ;  /* 0x3ff00000363b7812 */ /* 0x000fc400078efcff */
[----:B------:R-:W-:-:S03]  /*9020*/  MOV R54, 0x1ca00000 ;  /* 0x1ca0000000367802 */ /* 0x000fc60000000f00 */
[----:B------:R-:W-:Y:S02]  /*9030*/  @!P0 DMUL R58, R50, 8.98846567431157953865e+307 ;  /* 0x7fe00000323a8828 */ /* 0x000fe40000000000 */
[----:B------:R-:W-:-:S04]  /*9040*/  @!P2 LOP3.LUT R55, R51, 0x7ff00000, RZ, 0xc0, !PT ;  /* 0x7ff000003337a812 */ /* 0x000fc800078ec0ff */
[----:B------:R-:W-:Y:S01]  /*9050*/  @!P2 ISETP.GE.U32.AND P3, PT, R22, R55, PT ;  /* 0x000000371600a20c */ /* 0x000fe20003f66070 */
[----:B------:R-:W0:Y:S01]  /*9060*/  MUFU.RCP64H R63, R59 ;  /* 0x0000003b003f7308 */ /* 0x000e220000001800 */
[----:B------:R-:W-:Y:S02]  /*9070*/  LOP3.LUT R55, R51, 0x7ff00000, RZ, 0xc0, !PT ;  /* 0x7ff0000033377812 */ /* 0x000fe400078ec0ff */
[----:B------:R-:W-:Y:S02]  /*9080*/  @!P2 SEL R56, R54, 0x63400000, !P3 ;  /* 0x634000003638a807 */ /* 0x000fe40005800000 */
[----:B------:R-:W-:Y:S02]  /*9090*/  ISETP.GE.U32.AND P1, PT, R22, R55, PT ;  /* 0x000000371600720c */ /* 0x000fe40003f26070 */
[----:B------:R-:W-:Y:S02]  /*90a0*/  @!P2 LOP3.LUT R56, R56, 0x80000000, R61, 0xf8, !PT ;  /* 0x800000003838a812 */ /* 0x000fe400078ef83d */
[----:B------:R-:W-:-:S02]  /*90b0*/  SEL R57, R54, 0x63400000, !P1 ;  /* 0x6340000036397807 */ /* 0x000fc40004800000 */
[----:B------:R-:W-:Y:S02]  /*90c0*/  @!P0 LOP3.LUT R55, R59, 0x7ff00000, RZ, 0xc0, !PT ;  /* 0x7ff000003b378812 */ /* 0x000fe400078ec0ff */
[----:B------:R-:W-:Y:S02]  /*90d0*/  LOP3.LUT R65, R57, 0x800fffff, R61, 0xf8, !PT ;  /* 0x800fffff39417812 */ /* 0x000fe400078ef83d */
[----:B------:R-:W-:Y:S02]  /*90e0*/  @!P2 LOP3.LUT R57, R56, 0x100000, RZ, 0xfc, !PT ;  /* 0x001000003839a812 */ /* 0x000fe400078efcff */
[----:B------:R-:W-:-:S06]  /*90f0*/  @!P2 MOV R56, RZ ;  /* 0x000000ff0038a202 */ /* 0x000fcc0000000f00 */
        /* <DEDUP_REMOVED lines=9> */
[----:B------:R-:W-:Y:S02]  /*9190*/  MOV R56, R22 ;  /* 0x0000001600387202 */ /* 0x000fe40000000f00 */
        /* <DEDUP_REMOVED lines=9> */
[----:B------:R-:W-:Y:S01]  /*9230*/  SEL R55, R54, 0x63400000, !P0 ;  /* 0x6340000036377807 */ /* 0x000fe20004000000 */
[----:B------:R-:W-:Y:S01]  /*9240*/  IMAD.MOV.U32 R54, RZ, RZ, RZ ;  /* 0x000000ffff367224 */ /* 0x000fe200078e00ff */
[----:B------:R-:W-:-:S05]  /*9250*/  VIMNMX R22, PT, PT, R22, 0x46a00000, PT ;  /* 0x46a0000016167848 */ /* 0x000fca0003fe0100 */
[----:B------:R-:W-:-:S05]  /*9260*/  IMAD.IADD R22, R22, 0x1, -R55 ;  /* 0x0000000116167824 */ /* 0x000fca00078e0a37 */
[----:B------:R-:W-:-:S06]  /*9270*/  IADD3 R55, PT, PT, R22, 0x7fe00000, RZ ;  /* 0x7fe0000016377810 */ /* 0x000fcc0007ffe0ff */
        /* <DEDUP_REMOVED lines=21> */
.L_x_603:
        /* <DEDUP_REMOVED lines=17> */
.L_x_606:
[----:B------:R-:W-:Y:S01]  /*94e0*/  LOP3.LUT R51, R51, 0x80000, RZ, 0xfc, !PT ;  /* 0x0008000033337812 */ /* 0x000fe200078efcff */
[----:B------:R-:W-:-:S03]  /*94f0*/  IMAD.MOV.U32 R72, RZ, RZ, R50 ;  /* 0x000000ffff487224 */ /* 0x000fc600078e0032 */
[----:B------:R-:W-:Y:S01]  /*9500*/  MOV R73, R51 ;  /* 0x0000003300497202 */ /* 0x000fe20000000f00 */
[----:B------:R-:W-:Y:S06]  /*9510*/  BRA `(.L_x_604) ;  /* 0x00000000000c7947 */ /* 0x000fec0003800000 */
.L_x_605:
[----:B------:R-:W-:Y:S01]  /*9520*/  LOP3.LUT R51, R61, 0x80000, RZ, 0xfc, !PT ;  /* 0x000800003d337812 */ /* 0x000fe200078efcff */
[----:B------:R-:W-:-:S03]  /*9530*/  IMAD.MOV.U32 R72, RZ, RZ, R60 ;  /* 0x000000ffff487224 */ /* 0x000fc600078e003c */
[----:B------:R-:W-:-:S07]  /*9540*/  MOV R73, R51 ;  /* 0x0000003300497202 */ /* 0x000fce0000000f00 */
.L_x_604:
[----:B------:R-:W-:Y:S05]  /*9550*/  BSYNC.RECONVERGENT B0 ;  /* 0x0000000000007941 */ /* 0x000fea0003800200 */
.L_x_602:
[----:B------:R-:W-:Y:S02]  /*9560*/  HFMA2 R55, -RZ, RZ, 0, 0 ;  /* 0x00000000ff377431 */ /* 0x000fe400000001ff */
[----:B------:R-:W-:Y:S01]  /*9570*/  IMAD.MOV.U32 R54, RZ, RZ, R16 ;  /* 0x000000ffff367224 */ /* 0x000fe200078e0010 */
[----:B------:R-:W-:Y:S01]  /*9580*/  MOV R51, R73 ;  /* 0x0000004900337202 */ /* 0x000fe20000000f00 */
[----:B------:R-:W-:Y:S02]  /*9590*/  IMAD.MOV.U32 R50, RZ, RZ, R72 ;  /* 0x000000ffff327224 */ /* 0x000fe400078e0048 */
[----:B------:R-:W-:Y:S05]  /*95a0*/  RET.REL.NODEC R54 `(_Z7forwardPdS_S_S_S_S_PiS0_S0_S0_ii) ;  /* 0xffffff6836947950 */ /* 0x000fea0003c3ffff */
.L_x_607:
        /* <DEDUP_REMOVED lines=13> */
.L_x_764:


//--------------------- .text._Z11extreme_ampPdS_PiS0_S0_S0_PKdiii --------------------------
	.section	.text._Z11extreme_ampPdS_PiS0_S0_S0_PKdiii,"ax",@progbits
	.align	128
        .global         _Z11extreme_ampPdS_PiS0_S0_S0_PKdiii
        .type           _Z11extreme_ampPdS_PiS0_S0_S0_PKdiii,@function
        .size           _Z11extreme_ampPdS_PiS0_S0_S0_PKdiii,(.L_x_785 - _Z11extreme_ampPdS_PiS0_S0_S0_PKdiii)
        .other          _Z11extreme_ampPdS_PiS0_S0_S0_PKdiii,@"STO_CUDA_ENTRY STV_DEFAULT"
_Z11extreme_ampPdS_PiS0_S0_S0_PKdiii:
.text._Z11extreme_ampPdS_PiS0_S0_S0_PKdiii:
[----:B------:R-:W-:Y:S01]  /*0000*/  LDC R1, c[0x0][0x37c] ;  /* 0x0000df00ff017b82 */ /* 0x000fe20000000800 */
[----:B------:R-:W0:Y:S07]  /*0010*/  S2R R3, SR_TID.X ;  /* 0x0000000000037919 */ /* 0x000e2e0000002100 */
[----:B------:R-:W0:Y:S01]  /*0020*/  S2UR UR8, SR_CTAID.X ;  /* 0x00000000000879c3 */ /* 0x000e220000002500 */
[----:B------:R-:W1:Y:S01]  /*0030*/  LDCU.64 UR4, c[0x0][0x3b8] ;  /* 0x00007700ff0477ac */ /* 0x000e620008000a00 */
[----:B------:R-:W2:Y:S06]  /*0040*/  LDCU.64 UR6, c[0x0][0x358] ;  /* 0x00006b00ff0677ac */ /* 0x000eac0008000a00 */
[----:B------:R-:W0:Y:S08]  /*0050*/  LDC R0, c[0x0][0x360] ;  /* 0x0000d800ff007b82 */ /* 0x000e300000000800 */
[----:B------:R-:W3:Y:S08]  /*0060*/  LDC.64 R16, c[0x0][0x3b0] ;  /* 0x0000ec00ff107b82 */ /* 0x000ef00000000a00 */
[----:B------:R-:W4:Y:S01]  /*0070*/  LDC.64 R6, c[0x0][0x390] ;  /* 0x0000e400ff067b82 */ /* 0x000f220000000a00 */
[----:B0-----:R-:W-:Y:S01]  /*0080*/  IMAD R3, R0, UR8, R3 ;  /* 0x0000000800037c24 */ /* 0x001fe2000f8e0203 */
[----:B------:R-:W0:Y:S06]  /*0090*/  LDCU UR8, c[0x0][0x3c0] ;  /* 0x00007800ff0877ac */ /* 0x000e2c0008000800 */
[----:B------:R-:W5:Y:S01]  /*00a0*/  LDC.64 R14, c[0x0][0x398] ;  /* 0x0000e600ff0e7b82 */ /* 0x000f620000000a00 */
[----:B-1----:R-:W-:-:S04]  /*00b0*/  IMAD R9, R3, UR5, RZ ;  /* 0x0000000503097c24 */ /* 0x002fc8000f8e02ff */
[----:B---3--:R-:W-:-:S03]  /*00c0*/  IMAD.WIDE R16, R9, 0x8, R16 ;  /* 0x0000000809107825 */ /* 0x008fc600078e0210 */
[----:B------:R-:W1:Y:S02]  /*00d0*/  LDC.64 R24, c[0x0][0x380] ;  /* 0x0000e000ff187b82 */ /* 0x000e640000000a00 */
[----:B--2---:R-:W2:Y:S06]  /*00e0*/  LDG.E.64 R10, desc[UR6][R16.64] ;  /* 0x00000006100a7981 */ /* 0x004eac000c1e1b00 */
[----:B------:R-:W3:Y:S01]  /*00f0*/  LDC.64 R22, c[0x0][0x388] ;  /* 0x0000e200ff167b82 */ /* 0x000ee20000000a00 */
[----:B0-----:R-:W-:-:S05]  /*0100*/  MOV R5, UR8 ;  /* 0x0000000800057c02 */ /* 0x001fca0008000f00 */
[----:B------:R-:W-:-:S04]  /*0110*/  IMAD.WIDE R18, R5, 0x8, R16 ;  /* 0x0000000805127825 */ /* 0x000fc800078e0210 */
[----:B------:R-:W-:Y:S02]  /*0120*/  IMAD.WIDE R26, R5, 0x8, R18 ;  /* 0x00000008051a7825 */ /* 0x000fe400078e0212 */
[----:B------:R-:W2:Y:S04]  /*0130*/  LDG.E.64 R18, desc[UR6][R18.64] ;  /* 0x0000000612127981 */ /* 0x000ea8000c1e1b00 */
[----:B------:R-:W2:Y:S01]  /*0140*/  LDG.E.64 R20, desc[UR6][R26.64] ;  /* 0x000000061a147981 */ /* 0x000ea2000c1e1b00 */
[----:B----4-:R-:W-:Y:S01]  /*0150*/  IMAD.WIDE R6, R9, 0x4, R6 ;  /* 0x0000000409067825 */ /* 0x010fe200078e0206 */
[----:B------:R-:W-:-:S03]  /*0160*/  UISETP.GE.AND UP0, UPT, UR4, 0x4, UPT ;  /* 0x000000040400788c */ /* 0x000fc6000bf06270 */
[----:B------:R-:W-:Y:S01]  /*0170*/  HFMA2 R0, -RZ, RZ, 0, 5.9604644775390625e-08 ;  /* 0x00000001ff007431 */ /* 0x000fe200000001ff */
[----:B------:R-:W-:Y:S01]  /*0180*/  MOV R2, 0x1 ;  /* 0x0000000100027802 */ /* 0x000fe20000000f00 */
[C---:B-----5:R-:W-:Y:S01]  /*0190*/  IMAD.WIDE R14, R9.reuse, 0x4, R14 ;  /* 0x00000004090e7825 */ /* 0x060fe200078e020e */
[----:B------:R0:W-:Y:S03]  /*01a0*/  STG.E desc[UR6][R6.64], RZ ;  /* 0x000000ff06007986 */ /* 0x0001e6000c101906 */
[C---:B-1----:R-:W-:Y:S01]  /*01b0*/  IMAD.WIDE R24, R9.reuse, 0x8, R24 ;  /* 0x0000000809187825 */ /* 0x042fe200078e0218 */
[----:B------:R1:W-:Y:S03]  /*01c0*/  STG.E desc[UR6][R14.64], RZ ;  /* 0x000000ff0e007986 */ /* 0x0003e6000c101906 */
[----:B---3--:R-:W-:-:S04]  /*01d0*/  IMAD.WIDE R22, R9, 0x8, R22 ;  /* 0x0000000809167825 */ /* 0x008fc800078e0216 */
[----:B------:R-:W-:-:S04]  /*01e0*/  IMAD.WIDE R8, R5, 0x4, R6 ;  /* 0x0000000405087825 */ /* 0x000fc800078e0206 */
[----:B------:R-:W-:-:S04]  /*01f0*/  IMAD.WIDE R12, R5, 0x4, R14 ;  /* 0x00000004050c7825 */ /* 0x000fc800078e020e */
[----:B0-----:R-:W-:-:S04]  /*0200*/  IMAD.WIDE R6, R5, 0x8, R24 ;  /* 0x0000000805067825 */ /* 0x001fc800078e0218 */
[----:B-1----:R-:W-:Y:S01]  /*0210*/  IMAD.WIDE R14, R5, 0x8, R22 ;  /* 0x00000008050e7825 */ /* 0x002fe200078e0216 */
[----:B--2---:R-:W-:-:S07]  /*0220*/  DADD R10, -RZ, |R10| ;  /* 0x00000000ff0a7229 */ /* 0x004fce000000050a */
[----:B------:R0:W-:Y:S04]  /*0230*/  STG.E.64 desc[UR6][R24.64], R10 ;  /* 0x0000000a18007986 */ /* 0x0001e8000c101b06 */
[----:B------:R0:W-:Y:S01]  /*0240*/  STG.E.64 desc[UR6][R22.64], R10 ;  /* 0x0000000a16007986 */ /* 0x0001e2000c101b06 */
[----:B------:R-:W-:Y:S02]  /*0250*/  DADD R18, -RZ, |R18| ;  /* 0x00000000ff127229 */ /* 0x000fe40000000512 */
[----:B------:R-:W-:Y:S01]  /*0260*/  DADD R20, -RZ, |R20| ;  /* 0x00000000ff147229 */ /* 0x000fe20000000514 */
[----:B------:R-:W-:Y:S10]  /*0270*/  BRA.U !UP0, `(.L_x_608) ;  /* 0x0000000908bc7547 */ /* 0x000ff4000b800000 */
[----:B------:R-:W-:Y:S01]  /*0280*/  UIADD3 UR5, UPT, UPT, UR4, -0x4, URZ ;  /* 0xfffffffc04057890 */ /* 0x000fe2000fffe0ff */
[----:B------:R-:W-:Y:S01]  /*0290*/  MOV R0, 0x1 ;  /* 0x0000000100007802 */ /* 0x000fe20000000f00 */
[----:B------:R-:W-:Y:S01]  /*02a0*/  UIADD3 UR4, UPT, UPT, UR4, -0x3, URZ ;  /* 0xfffffffd04047890 */ /* 0x000fe2000fffe0ff */
[----:B------:R-:W-:Y:S01]  /*02b0*/  MOV R4, 0x3 ;  /* 0x0000000300047802 */ /* 0x000fe20000000f00 */
[----:B------:R-:W-:Y:S01]  /*02c0*/  UISETP.GE.U32.AND UP0, UPT, UR5, 0x3, UPT ;  /* 0x000000030500788c */ /* 0x000fe2000bf06070 */
[----:B------:R-:W-:-:S08]  /*02d0*/  MOV R2, 0x1 ;  /* 0x0000000100027802 */ /* 0x000fd00000000f00 */
[----:B------:R-:W-:Y:S05]  /*02e0*/  BRA.U !UP0, `(.L_x_609) ;  /* 0x0000000508487547 */ /* 0x000fea000b800000 */
[----:B------:R-:W1:Y:S01]  /*02f0*/  LDC R5, c[0x0][0x3c0] ;  /* 0x0000f000ff057b82 */ /* 0x000e620000000800 */
[----:B------:R-:W-:Y:S01]  /*0300*/  HFMA2 R4, -RZ, RZ, 0, 1.78813934326171875e-07 ;  /* 0x00000003ff047431 */ /* 0x000fe200000001ff */
[----:B------:R-:W-:Y:S01]  /*0310*/  MOV R0, 0x1 ;  /* 0x0000000100007802 */ /* 0x000fe20000000f00 */
[----:B------:R-:W-:-:S12]  /*0320*/  ULOP3.LUT UR5, UR4, 0xfffffffc, URZ, 0xc0, !UPT ;  /* 0xfffffffc04057892 */ /* 0x000fd8000f8ec0ff */
.L_x_610:
[C-C-:B------:R-:W-:Y:S01]  /*0330*/  DSETP.GE.AND P6, PT, R18.reuse, R20.reuse, PT ;  /* 0x000000141200722a */ /* 0x140fe20003fc6000 */
[----:B01----:R-:W-:Y:S01]  /*0340*/  IMAD.WIDE R24, R5, 0x8, R16 ;  /* 0x0000000805187825 */ /* 0x003fe200078e0210 */
[----:B------:R-:W-:-:S04]  /*0350*/  DSETP.GTU.AND P0, PT, R18, R20, PT ;  /* 0x000000141200722a */ /* 0x000fc80003f0c000 */
[C-C-:B------:R-:W-:Y:S01]  /*0360*/  DSETP.LTU.OR P6, PT, R18.reuse, R10.reuse, !P6 ;  /* 0x0000000a1200722a */ /* 0x140fe200077c9400 */
[----:B------:R-:W-:Y:S01]  /*0370*/  IMAD.WIDE R24, R5, 0x10, R24 ;  /* 0x0000001005187825 */ /* 0x000fe200078e0218 */
[----:B------:R-:W-:-:S04]  /*0380*/  DSETP.GTU.OR P0, PT, R18, R10, P0 ;  /* 0x0000000a1200722a */ /* 0x000fc8000070c400 */
[----:B------:R-:W2:Y:S01]  /*0390*/  LDG.E.64 R22, desc[UR6][R24.64] ;  /* 0x0000000618167981 */ /* 0x000ea2000c1e1b00 */
[----:B------:R-:W-:-:S07]  /*03a0*/  IMAD.WIDE R16, R5, 0x8, R24 ;  /* 0x0000000805107825 */ /* 0x000fce00078e0218 */
[C---:B------:R-:W-:Y:S02]  /*03b0*/  @!P6 IADD3 R27, PT, PT, R4.reuse, -0x2, RZ ;  /* 0xfffffffe041be810 */ /* 0x040fe40007ffe0ff */
[----:B------:R-:W-:-:S03]  /*03c0*/  @!P0 IADD3 R29, PT, PT, R4, -0x2, RZ ;  /* 0xfffffffe041d8810 */ /* 0x000fc60007ffe0ff */
[----:B------:R0:W-:Y:S04]  /*03d0*/  @!P6 STG.E desc[UR6][R8.64], R27 ;  /* 0x0000001b0800e986 */ /* 0x0001e8000c101906 */
[----:B------:R1:W-:Y:S04]  /*03e0*/  @!P6 STG.E.64 desc[UR6][R6.64], R18 ;  /* 0x000000120600e986 */ /* 0x0003e8000c101b06 */
[----:B------:R3:W-:Y:S04]  /*03f0*/  @!P0 STG.E desc[UR6][R12.64], R29 ;  /* 0x0000001d0c008986 */ /* 0x0007e8000c101906 */
[----:B------:R4:W-:Y:S04]  /*0400*/  @!P0 STG.E.64 desc[UR6][R14.64], R18 ;  /* 0x000000120e008986 */ /* 0x0009e8000c101b06 */
[----:B------:R-:W5:Y:S01]  /*0410*/  LDG.E.64 R10, desc[UR6][R16.64] ;  /* 0x00000006100a7981 */ /* 0x000f62000c1e1b00 */
[----:B0-----:R-:W-:-:S04]  /*0420*/  @!P6 IMAD.WIDE R8, R5, 0x4, R8 ;  /* 0x000000040508e825 */ /* 0x001fc800078e0208 */
[----:B-1----:R-:W-:-:S04]  /*0430*/  @!P6 IMAD.WIDE R6, R5, 0x8, R6 ;  /* 0x000000080506e825 */ /* 0x002fc800078e0206 */
[----:B---3--:R-:W-:-:S04]  /*0440*/  @!P0 IMAD.WIDE R12, R5, 0x4, R12 ;  /* 0x00000004050c8825 */ /* 0x008fc800078e020c */
[----:B----4-:R-:W-:Y:S01]  /*0450*/  @!P0 IMAD.WIDE R14, R5, 0x8, R14 ;  /* 0x00000008050e8825 */ /* 0x010fe200078e020e */
[----:B------:R-:W-:Y:S01]  /*0460*/  @!P6 IADD3 R2, PT, PT, R2, 0x1, RZ ;  /* 0x000000010202e810 */ /* 0x000fe20007ffe0ff */
[C-C-:B--2---:R-:W-:Y:S02]  /*0470*/  DSETP.GE.AND P2, PT, R20.reuse, |R22|.reuse, PT ;  /* 0x400000161400722a */ /* 0x144fe40003f46000 */
[----:B------:R-:W-:-:S04]  /*0480*/  DSETP.GTU.AND P1, PT, R20, |R22|, PT ;  /* 0x400000161400722a */ /* 0x000fc80003f2c000 */
[C-C-:B------:R-:W-:Y:S02]  /*0490*/  DSETP.GTU.OR P2, PT, R18.reuse, R20.reuse, !P2 ;  /* 0x000000141200722a */ /* 0x140fe4000574c400 */
[----:B------:R-:W-:Y:S01]  /*04a0*/  DSETP.LTU.OR P1, PT, R18, R20, P1 ;  /* 0x000000141200722a */ /* 0x000fe20000f29400 */
[----:B------:R-:W-:-:S11]  /*04b0*/  IMAD.WIDE R18, R5, 0x8, R16 ;  /* 0x0000000805127825 */ /* 0x000fd600078e0210 */
[C---:B------:R-:W-:Y:S02]  /*04c0*/  @!P2 VIADD R25, R4.reuse, 0xffffffff ;  /* 0xffffffff0419a836 */ /* 0x040fe40000000000 */
[----:B------:R-:W-:-:S03]  /*04d0*/  @!P1 IADD3 R27, PT, PT, R4, -0x1, RZ ;  /* 0xffffffff041b9810 */ /* 0x000fc60007ffe0ff */
[----:B------:R0:W-:Y:S01]  /*04e0*/  @!P2 STG.E desc[UR6][R8.64], R25 ;  /* 0x000000190800a986 */ /* 0x0001e2000c101906 */
[----:B-----5:R-:W-:-:S03]  /*04f0*/  DADD R10, -RZ, |R10| ;  /* 0x00000000ff0a7229 */ /* 0x020fc6000000050a */
[----:B------:R1:W-:Y:S04]  /*0500*/  @!P2 STG.E.64 desc[UR6][R6.64], R20 ;  /* 0x000000140600a986 */ /* 0x0003e8000c101b06 */
[----:B------:R2:W-:Y:S01]  /*0510*/  @!P1 STG.E desc[UR6][R12.64], R27 ;  /* 0x0000001b0c009986 */ /* 0x0005e2000c101906 */
[----:B------:R-:W-:-:S03]  /*0520*/  DSETP.GE.AND P3, PT, |R22|, R10, PT ;  /* 0x0000000a1600722a */ /* 0x000fc60003f66200 */
[----:B------:R3:W-:Y:S01]  /*0530*/  @!P1 STG.E.64 desc[UR6][R14.64], R20 ;  /* 0x000000140e009986 */ /* 0x0007e2000c101b06 */
[----:B------:R-:W-:-:S03]  /*0540*/  DSETP.GTU.AND P4, PT, |R22|, R10, PT ;  /* 0x0000000a1600722a */ /* 0x000fc60003f8c200 */
[----:B------:R-:W4:Y:S01]  /*0550*/  LDG.E.64 R18, desc[UR6][R18.64] ;  /* 0x0000000612127981 */ /* 0x000f22000c1e1b00 */
[C-C-:B------:R-:W-:Y:S01]  /*0560*/  DSETP.GTU.OR P5, PT, R20.reuse, |R22|.reuse, !P3 ;  /* 0x400000161400722a */ /* 0x140fe20005fac400 */
[----:B0-----:R-:W-:Y:S01]  /*0570*/  @!P2 IMAD.WIDE R8, R5, 0x4, R8 ;  /* 0x000000040508a825 */ /* 0x001fe200078e0208 */
[----:B------:R-:W-:-:S03]  /*0580*/  DSETP.LTU.OR P6, PT, R20, |R22|, P4 ;  /* 0x400000161400722a */ /* 0x000fc600027c9400 */
[----:B-1----:R-:W-:-:S04]  /*0590*/  @!P2 IMAD.WIDE R6, R5, 0x8, R6 ;  /* 0x000000080506a825 */ /* 0x002fc800078e0206 */
[----:B--2---:R-:W-:-:S04]  /*05a0*/  @!P1 IMAD.WIDE R12, R5, 0x4, R12 ;  /* 0x00000004050c9825 */ /* 0x004fc800078e020c */
[C---:B---3--:R-:W-:Y:S01]  /*05b0*/  @!P1 IMAD.WIDE R14, R5.reuse, 0x8, R14 ;  /* 0x00000008050e9825 */ /* 0x048fe200078e020e */
[--C-:B------:R-:W-:Y:S01]  /*05c0*/  @!P5 DADD R24, -RZ, |R22|.reuse ;  /* 0x00000000ff18d229 */ /* 0x100fe20000000516 */
[----:B------:R0:W-:Y:S01]  /*05d0*/  @!P5 STG.E desc[UR6][R8.64], R4 ;  /* 0x000000040800d986 */ /* 0x0001e2000c101906 */
[----:B------:R-:W-:Y:S01]  /*05e0*/  @!P6 DADD R26, -RZ, |R22| ;  /* 0x00000000ff1ae229 */ /* 0x000fe20000000516 */
[----:B------:R-:W-:-:S04]  /*05f0*/  IMAD.WIDE R22, R5, 0x10, R16 ;  /* 0x0000001005167825 */ /* 0x000fc800078e0210 */
[----:B------:R1:W-:Y:S04]  /*0600*/  @!P5 STG.E.64 desc[UR6][R6.64], R24 ;  /* 0x000000180600d986 */ /* 0x0003e8000c101b06 */
[----:B------:R2:W-:Y:S04]  /*0610*/  @!P6 STG.E desc[UR6][R12.64], R4 ;  /* 0x000000040c00e986 */ /* 0x0005e8000c101906 */
[----:B------:R3:W-:Y:S04]  /*0620*/  @!P6 STG.E.64 desc[UR6][R14.64], R26 ;  /* 0x0000001a0e00e986 */ /* 0x0007e8000c101b06 */
[----:B------:R-:W5:Y:S01]  /*0630*/  LDG.E.64 R20, desc[UR6][R22.64] ;  /* 0x0000000616147981 */ /* 0x000f62000c1e1b00 */
[----:B------:R-:W-:Y:S01]  /*0640*/  @!P0 IADD3 R0, PT, PT, R0, 0x1, RZ ;  /* 0x0000000100008810 */ /* 0x000fe20007ffe0ff */
[----:B0-----:R-:W-:Y:S01]  /*0650*/  @!P5 IMAD.WIDE R8, R5, 0x4, R8 ;  /* 0x000000040508d825 */ /* 0x001fe200078e0208 */
[----:B-1----:R-:W-:-:S02]  /*0660*/  IADD3 R25, PT, PT, R4, 0x1, RZ ;  /* 0x0000000104197810 */ /* 0x002fc40007ffe0ff */
[----:B------:R-:W-:Y:S01]  /*0670*/  @!P2 IADD3 R2, PT, PT, R2, 0x1, RZ ;  /* 0x000000010202a810 */ /* 0x000fe20007ffe0ff */
[----:B------:R-:W-:Y:S01]  /*0680*/  @!P5 IMAD.WIDE R6, R5, 0x8, R6 ;  /* 0x000000080506d825 */ /* 0x000fe200078e0206 */
[----:B------:R-:W-:Y:S02]  /*0690*/  ISETP.NE.AND P0, PT, R25, UR5, PT ;  /* 0x0000000519007c0c */ /* 0x000fe4000bf05270 */
[----:B------:R-:W-:Y:S01]  /*06a0*/  @!P1 IADD3 R0, PT, PT, R0, 0x1, RZ ;  /* 0x0000000100009810 */ /* 0x000fe20007ffe0ff */
[C---:B--2---:R-:W-:Y:S01]  /*06b0*/  @!P6 IMAD.WIDE R12, R5.reuse, 0x4, R12 ;  /* 0x00000004050ce825 */ /* 0x044fe200078e020c */
[----:B------:R-:W-:Y:S02]  /*06c0*/  @!P5 IADD3 R2, PT, PT, R2, 0x1, RZ ;  /* 0x000000010202d810 */ /* 0x000fe40007ffe0ff */
[----:B------:R-:W-:Y:S01]  /*06d0*/  @!P6 IADD3 R0, PT, PT, R0, 0x1, RZ ;  /* 0x000000010000e810 */ /* 0x000fe20007ffe0ff */
[----:B---3--:R-:W-:-:S04]  /*06e0*/  @!P6 IMAD.WIDE R14, R5, 0x8, R14 ;  /* 0x00000008050ee825 */ /* 0x008fc800078e020e */
[----:B------:R-:W-:Y:S01]  /*06f0*/  VIADD R4, R4, 0x4 ;  /* 0x0000000404047836 */ /* 0x000fe20000000000 */
[----:B----4-:R-:W-:-:S08]  /*0700*/  DADD R18, -RZ, |R18| ;  /* 0x00000000ff127229 */ /* 0x010fd00000000512 */
[C-C-:B------:R-:W-:Y:S02]  /*0710*/  DSETP.LTU.OR P4, PT, R10.reuse, R18.reuse, P4 ;  /* 0x000000120a00722a */ /* 0x140fe40002789400 */
[----:B------:R-:W-:-:S12]  /*0720*/  DSETP.GTU.OR P3, PT, R10, R18, !P3 ;  /* 0x000000120a00722a */ /* 0x000fd80005f6c400 */
[----:B------:R0:W-:Y:S01]  /*0730*/  @!P4 STG.E desc[UR6][R8.64], R25 ;  /* 0x000000190800c986 */ /* 0x0001e2000c101906 */
[----:B------:R-:W-:Y:S02]  /*0740*/  @!P4 IADD3 R2, PT, PT, R2, 0x1, RZ ;  /* 0x000000010202c810 */ /* 0x000fe40007ffe0ff */
[----:B------:R-:W-:Y:S01]  /*0750*/  @!P3 IADD3 R0, PT, PT, R0, 0x1, RZ ;  /* 0x000000010000b810 */ /* 0x000fe20007ffe0ff */
[----:B------:R1:W-:Y:S04]  /*0760*/  @!P4 STG.E.64 desc[UR6][R6.64], R10 ;  /* 0x0000000a0600c986 */ /* 0x0003e8000c101b06 */
[----:B------:R2:W-:Y:S04]  /*0770*/  @!P3 STG.E desc[UR6][R12.64], R25 ;  /* 0x000000190c00b986 */ /* 0x0005e8000c101906 */
[----:B------:R3:W-:Y:S01]  /*0780*/  @!P3 STG.E.64 desc[UR6][R14.64], R10 ;  /* 0x0000000a0e00b986 */ /* 0x0007e2000c101b06 */
[----:B-----5:R-:W-:Y:S01]  /*0790*/  DADD R20, -RZ, |R20| ;  /* 0x00000000ff147229 */ /* 0x020fe20000000514 */
[----:B0-----:R-:W-:-:S04]  /*07a0*/  @!P4 IMAD.WIDE R8, R5, 0x4, R8 ;  /* 0x000000040508c825 */ /* 0x001fc800078e0208 */
[----:B-1----:R-:W-:-:S04]  /*07b0*/  @!P4 IMAD.WIDE R6, R5, 0x8, R6 ;  /* 0x000000080506c825 */ /* 0x002fc800078e0206 */
[----:B--2---:R-:W-:-:S04]  /*07c0*/  @!P3 IMAD.WIDE R12, R5, 0x4, R12 ;  /* 0x00000004050cb825 */ /* 0x004fc800078e020c */
[----:B---3--:R-:W-:Y:S01]  /*07d0*/  @!P3 IMAD.WIDE R14, R5, 0x8, R14 ;  /* 0x00000008050eb825 */ /* 0x008fe200078e020e */
[----:B------:R-:W-:Y:S06]  /*07e0*/  @P0 BRA `(.L_x_610) ;  /* 0xfffffff800d00947 */ /* 0x000fec000383ffff */
[----:B------:R-:W-:Y:S02]  /*07f0*/  MOV R26, R22 ;  /* 0x00000016001a7202 */ /* 0x000fe40000000f00 */
[----:B------:R-:W-:-:S07]  /*0800*/  MOV R27, R23 ;  /* 0x00000017001b7202 */ /* 0x000fce0000000f00 */
.L_x_609:
[----:B------:R-:W-:-:S09]  /*0810*/  ULOP3.LUT UP0, UR5, UR4, 0x3, URZ, 0xc0, !UPT ;  /* 0x0000000304057892 */ /* 0x000fd2000f80c0ff */
[----:B------:R-:W-:Y:S05]  /*0820*/  BRA.U !UP0, `(.L_x_608) ;  /* 0x0000000508507547 */ /* 0x000fea000b800000 */
[----:B------:R-:W-:Y:S01]  /*0830*/  UISETP.NE.AND UP0, UPT, UR5, 0x1, UPT ;  /* 0x000000010500788c */ /* 0x000fe2000bf05270 */
[----:B------:R-:W-:Y:S01]  /*0840*/  MOV R16, R20 ;  /* 0x0000001400107202 */ /* 0x000fe20000000f00 */
[----:B0-----:R-:W-:Y:S01]  /*0850*/  IMAD.MOV.U32 R24, RZ, RZ, R10 ;  /* 0x000000ffff187224 */ /* 0x001fe200078e000a */
[----:B------:R-:W-:Y:S02]  /*0860*/  MOV R17, R21 ;  /* 0x0000001500117202 */ /* 0x000fe40000000f00 */
[----:B------:R-:W-:Y:S02]  /*0870*/  MOV R22, R18 ;  /* 0x0000001200167202 */ /* 0x000fe40000000f00 */
[----:B------:R-:W-:Y:S02]  /*0880*/  MOV R23, R19 ;  /* 0x0000001300177202 */ /* 0x000fe40000000f00 */
[----:B------:R-:W-:Y:S01]  /*0890*/  MOV R25, R11 ;  /* 0x0000000b00197202 */ /* 0x000fe20000000f00 */
[----:B------:R-:W-:Y:S06]  /*08a0*/  BRA.U !UP0, `(.L_x_611) ;  /* 0x0000000108a87547 */ /* 0x000fec000b800000 */
[----:B------:R-:W-:Y:S01]  /*08b0*/  IMAD.WIDE R16, R5, 0x8, R26 ;  /* 0x0000000805107825 */ /* 0x000fe200078e021a */
[----:B------:R-:W-:-:S04]  /*08c0*/  DSETP.GE.AND P0, PT, R18, R20, PT ;  /* 0x000000141200722a */ /* 0x000fc80003f06000 */
[----:B------:R-:W2:Y:S01]  /*08d0*/  LDG.E.64 R22, desc[UR6][R16.64] ;  /* 0x0000000610167981 */ /* 0x000ea2000c1e1b00 */
[C---:B------:R-:W-:Y:S01]  /*08e0*/  DSETP.GTU.AND P1, PT, R18.reuse, R20, PT ;  /* 0x000000141200722a */ /* 0x040fe20003f2c000 */
[----:B------:R-:W-:Y:S01]  /*08f0*/  IMAD.WIDE R26, R5, 0x8, R16 ;  /* 0x00000008051a7825 */ /* 0x000fe200078e0210 */
[----:B------:R-:W-:-:S04]  /*0900*/  DSETP.LTU.OR P0, PT, R18, R10, !P0 ;  /* 0x0000000a1200722a */ /* 0x000fc80004709400 */
[----:B------:R-:W-:-:S10]  /*0910*/  DSETP.GTU.OR P3, PT, R18, R10, P1 ;  /* 0x0000000a1200722a */ /* 0x000fd40000f6c400 */
[----:B------:R-:W-:-:S04]  /*0920*/  @!P0 IADD3 R11, PT, PT, R4, -0x2, RZ ;  /* 0xfffffffe040b8810 */ /* 0x000fc80007ffe0ff */
[----:B------:R-:W-:Y:S01]  /*0930*/  @!P3 IADD3 R25, PT, PT, R4, -0x2, RZ ;  /* 0xfffffffe0419b810 */ /* 0x000fe20007ffe0ff */
[----:B------:R0:W-:Y:S04]  /*0940*/  @!P0 STG.E desc[UR6][R8.64], R11 ;  /* 0x0000000b08008986 */ /* 0x0001e8000c101906 */
[----:B------:R1:W-:Y:S04]  /*0950*/  @!P0 STG.E.64 desc[UR6][R6.64], R18 ;  /* 0x0000001206008986 */ /* 0x0003e8000c101b06 */
[----:B------:R3:W-:Y:S04]  /*0960*/  @!P3 STG.E desc[UR6][R12.64], R25 ;  /* 0x000000190c00b986 */ /* 0x0007e8000c101906 */
[----:B------:R4:W-:Y:S04]  /*0970*/  @!P3 STG.E.64 desc[UR6][R14.64], R18 ;  /* 0x000000120e00b986 */ /* 0x0009e8000c101b06 */
[----:B------:R-:W5:Y:S01]  /*0980*/  LDG.E.64 R16, desc[UR6][R26.64] ;  /* 0x000000061a107981 */ /* 0x000f62000c1e1b00 */
[----:B0-----:R-:W-:Y:S01]  /*0990*/  @!P0 IMAD.WIDE R8, R5, 0x4, R8 ;  /* 0x0000000405088825 */ /* 0x001fe200078e0208 */
[----:B------:R-:W-:-:S02]  /*09a0*/  @!P0 IADD3 R2, PT, PT, R2, 0x1, RZ ;  /* 0x0000000102028810 */ /* 0x000fc40007ffe0ff */
[----:B------:R-:W-:Y:S01]  /*09b0*/  @!P3 IADD3 R0, PT, PT, R0, 0x1, RZ ;  /* 0x000000010000b810 */ /* 0x000fe20007ffe0ff */
[----:B-1----:R-:W-:Y:S01]  /*09c0*/  @!P0 IMAD.WIDE R6, R5, 0x8, R6 ;  /* 0x0000000805068825 */ /* 0x002fe200078e0206 */
[----:B------:R-:W-:-:S03]  /*09d0*/  MOV R24, R20 ;  /* 0x0000001400187202 */ /* 0x000fc60000000f00 */
[----:B---3--:R-:W-:-:S04]  /*09e0*/  @!P3 IMAD.WIDE R12, R5, 0x4, R12 ;  /* 0x00000004050cb825 */ /* 0x008fc800078e020c */
[----:B----4-:R-:W-:-:S04]  /*09f0*/  @!P3 IMAD.WIDE R14, R5, 0x8, R14 ;  /* 0x00000008050eb825 */ /* 0x010fc800078e020e */
[----:B------:R-:W-:Y:S01]  /*0a00*/  IMAD.MOV.U32 R25, RZ, RZ, R21 ;  /* 0x000000ffff197224 */ /* 0x000fe200078e0015 */
[----:B--2---:R-:W-:-:S08]  /*0a10*/  DADD R22, -RZ, |R22| ;  /* 0x00000000ff167229 */ /* 0x004fd00000000516 */
[C-C-:B------:R-:W-:Y:S02]  /*0a20*/  DSETP.GTU.AND P2, PT, R20.reuse, R22.reuse, PT ;  /* 0x000000161400722a */ /* 0x140fe40003f4c000 */
[----:B------:R-:W-:-:S04]  /*0a30*/  DSETP.LTU.OR P1, PT, R20, R22, P1 ;  /* 0x000000161400722a */ /* 0x000fc80000f29400 */
[----:B------:R-:W-:Y:S01]  /*0a40*/  DSETP.LTU.OR P2, PT, R18, R20, P2 ;  /* 0x000000141200722a */ /* 0x000fe20001749400 */
[----:B------:R-:W-:Y:S02]  /*0a50*/  MOV R18, R22 ;  /* 0x0000001600127202 */ /* 0x000fe40000000f00 */
[----:B------:R-:W-:-:S07]  /*0a60*/  MOV R19, R23 ;  /* 0x0000001700137202 */ /* 0x000fce0000000f00 */
[----:B------:R-:W-:Y:S02]  /*0a70*/  @!P1 IADD3 R29, PT, PT, R4, -0x1, RZ ;  /* 0xffffffff041d9810 */ /* 0x000fe40007ffe0ff */
[----:B------:R-:W-:Y:S02]  /*0a80*/  @!P1 IADD3 R2, PT, PT, R2, 0x1, RZ ;  /* 0x0000000102029810 */ /* 0x000fe40007ffe0ff */
[----:B------:R-:W-:Y:S01]  /*0a90*/  @!P2 IADD3 R11, PT, PT, R4, -0x1, RZ ;  /* 0xffffffff040ba810 */ /* 0x000fe20007ffe0ff */
[----:B------:R0:W-:Y:S01]  /*0aa0*/  @!P1 STG.E desc[UR6][R8.64], R29 ;  /* 0x0000001d08009986 */ /* 0x0001e2000c101906 */
[----:B------:R-:W-:Y:S02]  /*0ab0*/  @!P2 IADD3 R0, PT, PT, R0, 0x1, RZ ;  /* 0x000000010000a810 */ /* 0x000fe40007ffe0ff */
[----:B------:R-:W-:Y:S01]  /*0ac0*/  IADD3 R4, PT, PT, R4, 0x2, RZ ;  /* 0x0000000204047810 */ /* 0x000fe20007ffe0ff */
[----:B------:R1:W-:Y:S04]  /*0ad0*/  @!P1 STG.E.64 desc[UR6][R6.64], R20 ;  /* 0x0000001406009986 */ /* 0x0003e8000c101b06 */
[----:B------:R2:W-:Y:S01]  /*0ae0*/  @!P2 STG.E desc[UR6][R12.64], R11 ;  /* 0x0000000b0c00a986 */ /* 0x0005e2000c101906 */
[----:B-----5:R-:W-:-:S03]  /*0af0*/  DADD R16, -RZ, |R16| ;  /* 0x00000000ff107229 */ /* 0x020fc60000000510 */
[----:B------:R3:W-:Y:S01]  /*0b00*/  @!P2 STG.E.64 desc[UR6][R14.64], R20 ;  /* 0x000000140e00a986 */ /* 0x0007e2000c101b06 */
[----:B0-----:R-:W-:-:S04]  /*0b10*/  @!P1 IMAD.WIDE R8, R5, 0x4, R8 ;  /* 0x0000000405089825 */ /* 0x001fc800078e0208 */
[----:B-1----:R-:W-:-:S04]  /*0b20*/  @!P1 IMAD.WIDE R6, R5, 0x8, R6 ;  /* 0x0000000805069825 */ /* 0x002fc800078e0206 */
[----:B--2---:R-:W-:-:S04]  /*0b30*/  @!P2 IMAD.WIDE R12, R5, 0x4, R12 ;  /* 0x00000004050ca825 */ /* 0x004fc800078e020c */
[----:B---3--:R-:W-:-:S07]  /*0b40*/  @!P2 IMAD.WIDE R14, R5, 0x8, R14 ;  /* 0x00000008050ea825 */ /* 0x008fce00078e020e */
.L_x_611:
[----:B------:R-:W-:Y:S01]  /*0b50*/  ULOP3.LUT UR4, UR4, 0x1, URZ, 0xc0, !UPT ;  /* 0x0000000104047892 */ /* 0x000fe2000f8ec0ff */
[----:B------:R-:W-:Y:S02]  /*0b60*/  MOV R10, R20 ;  /* 0x00000014000a7202 */ /* 0x000fe40000000f00 */
[----:B------:R-:W-:Y:S01]  /*0b70*/  MOV R11, R21 ;  /* 0x00000015000b7202 */ /* 0x000fe20000000f00 */
[----:B------:R-:W-:Y:S01]  /*0b80*/  UISETP.NE.U32.AND UP0, UPT, UR4, 0x1, UPT ;  /* 0x000000010400788c */ /* 0x000fe2000bf05070 */
[----:B------:R-:W-:Y:S01]  /*0b90*/  MOV R20, R16 ;  /* 0x0000001000147202 */ /* 0x000fe20000000f00 */
[----:B------:R-:W-:-:S07]  /*0ba0*/  IMAD.MOV.U32 R21, RZ, RZ, R17 ;  /* 0x000000ffff157224 */ /* 0x000fce00078e0011 */
[----:B------:R-:W-:Y:S05]  /*0bb0*/  BRA.U UP0, `(.L_x_608) ;  /* 0x00000001006c7547 */ /* 0x000fea000b800000 */
[----:B------:R-:W-:-:S06]  /*0bc0*/  IMAD.WIDE R20, R5, 0x8, R26 ;  /* 0x0000000805147825 */ /* 0x000fcc00078e021a */
[----:B------:R-:W2:Y:S01]  /*0bd0*/  LDG.E.64 R20, desc[UR6][R20.64] ;  /* 0x0000000614147981 */ /* 0x000ea2000c1e1b00 */
[C-C-:B------:R-:W-:Y:S01]  /*0be0*/  DSETP.GE.AND P0, PT, R22.reuse, R16.reuse, PT ;  /* 0x000000101600722a */ /* 0x140fe20003f06000 */
[----:B------:R-:W-:Y:S01]  /*0bf0*/  MOV R10, R22 ;  /* 0x00000016000a7202 */ /* 0x000fe20000000f00 */
[C---:B------:R-:W-:Y:S01]  /*0c00*/  DSETP.GTU.AND P1, PT, R22.reuse, R16, PT ;  /* 0x000000101600722a */ /* 0x040fe20003f2c000 */
[----:B------:R-:W-:Y:S02]  /*0c10*/  MOV R11, R23 ;  /* 0x00000017000b7202 */ /* 0x000fe40000000f00 */
[----:B------:R-:W-:Y:S01]  /*0c20*/  MOV R18, R16 ;  /* 0x0000001000127202 */ /* 0x000fe20000000f00 */
[C-C-:B------:R-:W-:Y:S01]  /*0c30*/  DSETP.LTU.OR P0, PT, R22.reuse, R24.reuse, !P0 ;  /* 0x000000181600722a */ /* 0x140fe20004709400 */
[----:B------:R-:W-:Y:S01]  /*0c40*/  MOV R19, R17 ;  /* 0x0000001100137202 */ /* 0x000fe20000000f00 */
[----:B------:R-:W-:-:S12]  /*0c50*/  DSETP.GTU.OR P1, PT, R22, R24, P1 ;  /* 0x000000181600722a */ /* 0x000fd80000f2c400 */
[C---:B------:R-:W-:Y:S02]  /*0c60*/  @!P0 IADD3 R25, PT, PT, R4.reuse, -0x2, RZ ;  /* 0xfffffffe04198810 */ /* 0x040fe40007ffe0ff */
[----:B------:R-:W-:Y:S01]  /*0c70*/  @!P1 IADD3 R27, PT, PT, R4, -0x2, RZ ;  /* 0xfffffffe041b9810 */ /* 0x000fe20007ffe0ff */
[----:B------:R-:W-:Y:S01]  /*0c80*/  @!P1 IMAD.MOV.U32 R19, RZ, RZ, R17 ;  /* 0x000000ffff139224 */ /* 0x000fe200078e0011 */
[----:B------:R-:W-:Y:S01]  /*0c90*/  @!P1 MOV R10, R22 ;  /* 0x00000016000a9202 */ /* 0x000fe20000000f00 */
[----:B------:R0:W-:Y:S01]  /*0ca0*/  @!P0 STG.E desc[UR6][R8.64], R25 ;  /* 0x0000001908008986 */ /* 0x0001e2000c101906 */
[----:B------:R-:W-:Y:S02]  /*0cb0*/  @!P1 MOV R11, R23 ;  /* 0x00000017000b9202 */ /* 0x000fe40000000f00 */
[----:B------:R-:W-:Y:S01]  /*0cc0*/  @!P1 MOV R18, R16 ;  /* 0x0000001000129202 */ /* 0x000fe20000000f00 */
[----:B------:R1:W-:Y:S01]  /*0cd0*/  @!P0 STG.E.64 desc[UR6][R6.64], R22 ;  /* 0x0000001606008986 */ /* 0x0003e2000c101b06 */
[----:B------:R-:W-:-:S02]  /*0ce0*/  @!P0 IADD3 R2, PT, PT, R2, 0x1, RZ ;  /* 0x0000000102028810 */ /* 0x000fc40007ffe0ff */
[----:B------:R-:W-:Y:S01]  /*0cf0*/  @!P1 IADD3 R0, PT, PT, R0, 0x1, RZ ;  /* 0x0000000100009810 */ /* 0x000fe20007ffe0ff */
[----:B------:R3:W-:Y:S04]  /*0d00*/  @!P1 STG.E desc[UR6][R12.64], R27 ;  /* 0x0000001b0c009986 */ /* 0x0007e8000c101906 */
[----:B------:R4:W-:Y:S01]  /*0d10*/  @!P1 STG.E.64 desc[UR6][R14.64], R22 ;  /* 0x000000160e009986 */ /* 0x0009e2000c101b06 */
[----:B0-----:R-:W-:-:S04]  /*0d20*/  @!P0 IMAD.WIDE R8, R5, 0x4, R8 ;  /* 0x0000000405088825 */ /* 0x001fc800078e0208 */
[----:B-1----:R-:W-:-:S04]  /*0d30*/  @!P0 IMAD.WIDE R6, R5, 0x8, R6 ;  /* 0x0000000805068825 */ /* 0x002fc800078e0206 */
[----:B---3--:R-:W-:-:S04]  /*0d40*/  @!P1 IMAD.WIDE R12, R5, 0x4, R12 ;  /* 0x00000004050c9825 */ /* 0x008fc800078e020c */
[----:B----4-:R-:W-:Y:S01]  /*0d50*/  @!P1 IMAD.WIDE R14, R5, 0x8, R14 ;  /* 0x00000008050e9825 */ /* 0x010fe200078e020e */
[----:B--2---:R-:W-:-:S11]  /*0d60*/  DADD R20, -RZ, |R20| ;  /* 0x00000000ff147229 */ /* 0x004fd60000000514 */
.L_x_608:
[----:B0-----:R-:W0:Y:S01]  /*0d70*/  LDC R25, c[0x0][0x3b8] ;  /* 0x0000ee00ff197b82 */ /* 0x001e220000000800 */
[C-C-:B------:R-:W-:Y:S02]  /*0d80*/  DSETP.GE.AND P0, PT, R18.reuse, R20.reuse, PT ;  /* 0x000000141200722a */ /* 0x140fe40003f06000 */
[----:B------:R-:W-:-:S04]  /*0d90*/  DSETP.GTU.AND P1, PT, R18, R20, PT ;  /* 0x000000141200722a */ /* 0x000fc80003f2c000 */
[C-C-:B------:R-:W-:Y:S01]  /*0da0*/  DSETP.LTU.OR P0, PT, R18.reuse, R10.reuse, !P0 ;  /* 0x0000000a1200722a */ /* 0x140fe20004709400 */
[----:B------:R-:W1:Y:S01]  /*0db0*/  LDC.64 R16, c[0x0][0x3a0] ;  /* 0x0000e800ff107b82 */ /* 0x000e620000000a00 */
[----:B------:R-:W-:-:S07]  /*0dc0*/  DSETP.GTU.OR P1, PT, R18, R10, P1 ;  /* 0x0000000a1200722a */ /* 0x000fce0000f2c400 */
[----:B------:R-:W2:Y:S05]  /*0dd0*/  LDC.64 R10, c[0x0][0x3a8] ;  /* 0x0000ea00ff0a7b82 */ /* 0x000eaa0000000a00 */
[----:B------:R-:W-:Y:S02]  /*0de0*/  @!P0 IADD3 R2, PT, PT, R2, 0x1, RZ ;  /* 0x0000000102028810 */ /* 0x000fe40007ffe0ff */
[----:B------:R-:W-:Y:S02]  /*0df0*/  @!P1 IADD3 R0, PT, PT, R0, 0x1, RZ ;  /* 0x0000000100009810 */ /* 0x000fe40007ffe0ff */
[C---:B0-----:R-:W-:Y:S02]  /*0e00*/  @!P0 IADD3 R23, PT, PT, R25.reuse, -0x2, RZ ;  /* 0xfffffffe19178810 */ /* 0x041fe40007ffe0ff */
[----:B------:R-:W-:-:S02]  /*0e10*/  @!P1 IADD3 R27, PT, PT, R25, -0x2, RZ ;  /* 0xfffffffe191b9810 */ /* 0x000fc40007ffe0ff */
[----:B------:R-:W-:Y:S01]  /*0e20*/  IADD3 R25, PT, PT, R25, -0x1, RZ ;  /* 0xffffffff19197810 */ /* 0x000fe20007ffe0ff */
[----:B------:R0:W-:Y:S01]  /*0e30*/  @!P0 STG.E desc[UR6][R8.64], R23 ;  /* 0x0000001708008986 */ /* 0x0001e2000c101906 */
[----:B-1----:R-:W-:-:S03]  /*0e40*/  IMAD.WIDE R16, R3, 0x4, R16 ;  /* 0x0000000403107825 */ /* 0x002fc600078e0210 */
[----:B------:R1:W-:Y:S04]  /*0e50*/  @!P0 STG.E.64 desc[UR6][R6.64], R18 ;  /* 0x0000001206008986 */ /* 0x0003e8000c101b06 */
[----:B------:R3:W-:Y:S01]  /*0e60*/  @!P1 STG.E desc[UR6][R12.64], R27 ;  /* 0x0000001b0c009986 */ /* 0x0007e2000c101906 */
[----:B--2---:R-:W-:Y:S01]  /*0e70*/  IMAD.WIDE R10, R3, 0x4, R10 ;  /* 0x00000004030a7825 */ /* 0x004fe200078e020a */
[----:B------:R-:W-:Y:S02]  /*0e80*/  IADD3 R3, PT, PT, R2, 0x1, RZ ;  /* 0x0000000102037810 */ /* 0x000fe40007ffe0ff */
[----:B------:R2:W-:Y:S01]  /*0e90*/  @!P1 STG.E.64 desc[UR6][R14.64], R18 ;  /* 0x000000120e009986 */ /* 0x0005e2000c101b06 */
[----:B0-----:R-:W-:-:S04]  /*0ea0*/  @!P0 IMAD.WIDE R8, R5, 0x4, R8 ;  /* 0x0000000405088825 */ /* 0x001fc800078e0208 */
[C---:B-1----:R-:W-:Y:S01]  /*0eb0*/  @!P0 IMAD.WIDE R6, R5.reuse, 0x8, R6 ;  /* 0x0000000805068825 */ /* 0x042fe200078e0206 */
[----:B------:R-:W-:Y:S03]  /*0ec0*/  STG.E desc[UR6][R8.64], R25 ;  /* 0x0000001908007986 */ /* 0x000fe6000c101906 */
[C---:B---3--:R-:W-:Y:S01]  /*0ed0*/  @!P1 IMAD.WIDE R12, R5.reuse, 0x4, R12 ;  /* 0x00000004050c9825 */ /* 0x048fe200078e020c */
[----:B------:R-:W-:Y:S03]  /*0ee0*/  STG.E.64 desc[UR6][R6.64], R20 ;  /* 0x0000001406007986 */ /* 0x000fe6000c101b06 */
[----:B--2---:R-:W-:Y:S01]  /*0ef0*/  @!P1 IMAD.WIDE R14, R5, 0x8, R14 ;  /* 0x00000008050e9825 */ /* 0x004fe200078e020e */
[----:B------:R-:W-:Y:S01]  /*0f00*/  IADD3 R5, PT, PT, R0, 0x1, RZ ;  /* 0x0000000100057810 */ /* 0x000fe20007ffe0ff */
[----:B------:R-:W-:Y:S04]  /*0f10*/  STG.E desc[UR6][R12.64], R25 ;  /* 0x000000190c007986 */ /* 0x000fe8000c101906 */
[----:B------:R-:W-:Y:S04]  /*0f20*/  STG.E.64 desc[UR6][R14.64], R20 ;  /* 0x000000140e007986 */ /* 0x000fe8000c101b06 */
[----:B------:R-:W-:Y:S04]  /*0f30*/  STG.E desc[UR6][R16.64], R3 ;  /* 0x0000000310007986 */ /* 0x000fe8000c101906 */
[----:B------:R-:W-:Y:S01]  /*0f40*/  STG.E desc[UR6][R10.64], R5 ;  /* 0x000000050a007986 */ /* 0x000fe2000c101906 */
[----:B------:R-:W-:Y:S05]  /*0f50*/  EXIT ;  /* 0x000000000000794d */ /* 0x000fea0003800000 */
.L_x_612:
        /* <DEDUP_REMOVED lines=10> */
.L_x_785:


//--------------------- .text._Z8criticalPdS_PiPKdiii --------------------------
	.section	.text._Z8criticalPdS_PiPKdiii,"ax",@progbits
	.align	128
        .global         _Z8criticalPdS_PiPKdiii
        .type           _Z8criticalPdS_PiPKdiii,@function
        .size           _Z8criticalPdS_PiPKdiii,(.L_x_765 - _Z8criticalPdS_PiPKdiii)
        .other          _Z8criticalPdS_PiPKdiii,@"STO_CUDA_ENTRY STV_DEFAULT"
_Z8criticalPdS_PiPKdiii:
.text._Z8criticalPdS_PiPKdiii:
[----:B------:R-:W-:Y:S01]  /*0000*/  LDC R1, c[0x0][0x37c] ;  /* 0x0000df00ff017b82 */ /* 0x000fe20000000800 */
[----:B------:R-:W0:Y:S07]  /*0010*/  S2R R2, SR_TID.X ;  /* 0x0000000000027919 */ /* 0x000e2e0000002100 */
[----:B------:R-:W0:Y:S01]  /*0020*/  S2UR UR4, SR_CTAID.X ;  /* 0x00000000000479c3 */ /* 0x000e220000002500 */
[----:B------:R-:W1:Y:S01]  /*0030*/  LDCU.64 UR10, c[0x0][0x3a0] ;  /* 0x00007400ff0a77ac */ /* 0x000e620008000a00 */
[----:B------:R-:W2:Y:S06]  /*0040*/  LDCU.64 UR8, c[0x0][0x398] ;  /* 0x00007300ff0877ac */ /* 0x000eac0008000a00 */
[----:B------:R-:W0:Y:S01]  /*0050*/  LDC R3, c[0x0][0x360] ;  /* 0x0000d800ff037b82 */ /* 0x000e220000000800 */
[----:B------:R-:W3:Y:S07]  /*0060*/  LDCU.64 UR6, c[0x0][0x358] ;  /* 0x00006b00ff0677ac */ /* 0x000eee0008000a00 */
[----:B------:R-:W4:Y:S08]  /*0070*/  LDC.64 R26, c[0x0][0x388] ;  /* 0x0000e200ff1a7b82 */ /* 0x000f300000000a00 */
[----:B------:R-:W4:Y:S01]  /*0080*/  LDC.64 R24, c[0x0][0x380] ;  /* 0x0000e000ff187b82 */ /* 0x000f220000000a00 */
[----:B0-----:R-:W-:Y:S01]  /*0090*/  IMAD R2, R3, UR4, R2 ;  /* 0x0000000403027c24 */ /* 0x001fe2000f8e0202 */
[----:B------:R-:W0:Y:S03]  /*00a0*/  LDCU UR4, c[0x0][0x3a8] ;  /* 0x00007500ff0477ac */ /* 0x000e260008000800 */
[----:B-1----:R-:W-:-:S04]  /*00b0*/  IMAD R0, R2, UR11, RZ ;  /* 0x0000000b02007c24 */ /* 0x002fc8000f8e02ff */
[----:B------:R-:W-:-:S03]  /*00c0*/  IMAD.WIDE R10, R0, 0x8, RZ ;  /* 0x00000008000a7825 */ /* 0x000fc600078e02ff */
[----:B--2---:R-:W-:-:S04]  /*00d0*/  IADD3 R28, P0, PT, R10, UR8, RZ ;  /* 0x000000080a1c7c10 */ /* 0x004fc8000ff1e0ff */
[----:B------:R-:W-:Y:S01]  /*00e0*/  IADD3.X R29, PT, PT, R11, UR9, RZ, P0, !PT ;  /* 0x000000090b1d7c10 */ /* 0x000fe200087fe4ff */
[----:B0-----:R-:W-:-:S04]  /*00f0*/  IMAD.U32 R9, RZ, RZ, UR4 ;  /* 0x00000004ff097e24 */ /* 0x001fc8000f8e00ff */
[C---:B------:R-:W-:Y:S02]  /*0100*/  IMAD.WIDE R12, R9.reuse, 0x8, R28 ;  /* 0x00000008090c7825 */ /* 0x040fe400078e021c */
[----:B---3--:R-:W5:Y:S02]  /*0110*/  LDG.E.64 R28, desc[UR6][R28.64] ;  /* 0x000000061c1c7981 */ /* 0x008f64000c1e1b00 */
[----:B------:R-:W-:Y:S02]  /*0120*/  IMAD.WIDE R14, R9, 0x8, R12 ;  /* 0x00000008090e7825 */ /* 0x000fe400078e020c */
[----:B------:R0:W5:Y:S04]  /*0130*/  LDG.E.64 R6, desc[UR6][R12.64] ;  /* 0x000000060c067981 */ /* 0x000168000c1e1b00 */
[----:B------:R0:W5:Y:S01]  /*0140*/  LDG.E.64 R4, desc[UR6][R14.64] ;  /* 0x000000060e047981 */ /* 0x000162000c1e1b00 */
[----:B------:R-:W-:Y:S01]  /*0150*/  UISETP.GE.AND UP0, UPT, UR10, 0x4, UPT ;  /* 0x000000040a00788c */ /* 0x000fe2000bf06270 */
[----:B------:R-:W-:-:S04]  /*0160*/  IMAD.SHL.U32 R3, R0, 0x2, RZ ;  /* 0x0000000200037824 */ /* 0x000fc800078e00ff */
[----:B----4-:R-:W-:-:S04]  /*0170*/  IMAD.WIDE R26, R3, 0x8, R26 ;  /* 0x00000008031a7825 */ /* 0x010fc800078e021a */
[----:B------:R-:W-:-:S04]  /*0180*/  IMAD.WIDE R24, R3, 0x8, R24 ;  /* 0x0000000803187825 */ /* 0x000fc800078e0218 */
[----:B------:R-:W-:Y:S01]  /*0190*/  HFMA2 R3, -RZ, RZ, 0, 0 ;  /* 0x00000000ff037431 */ /* 0x000fe200000001ff */
[----:B0-----:R-:W-:Y:S06]  /*01a0*/  BRA.U !UP0, `(.L_x_613) ;  /* 0x0000001108587547 */ /* 0x001fec000b800000 */
[----:B------:R-:W-:Y:S01]  /*01b0*/  UISETP.NE.AND UP0, UPT, UR10, 0x4, UPT ;  /* 0x000000040a00788c */ /* 0x000fe2000bf05270 */
[----:B-----5:R-:W-:Y:S01]  /*01c0*/  IMAD.MOV.U32 R22, RZ, RZ, R6 ;  /* 0x000000ffff167224 */ /* 0x020fe200078e0006 */
[----:B------:R-:W-:Y:S01]  /*01d0*/  MOV R20, R4 ;  /* 0x0000000400147202 */ /* 0x000fe20000000f00 */
[----:B------:R-:W-:Y:S01]  /*01e0*/  IMAD.MOV.U32 R23, RZ, RZ, R7 ;  /* 0x000000ffff177224 */ /* 0x000fe200078e0007 */
[----:B------:R-:W-:Y:S01]  /*01f0*/  MOV R0, 0x3 ;  /* 0x0000000300007802 */ /* 0x000fe20000000f00 */
[----:B------:R-:W-:Y:S01]  /*0200*/  IMAD.MOV.U32 R21, RZ, RZ, R5 ;  /* 0x000000ffff157224 */ /* 0x000fe200078e0005 */
[----:B------:R-:W-:Y:S01]  /*0210*/  UIADD3 UR4, UPT, UPT, UR10, -0x3, URZ ;  /* 0xfffffffd0a047890 */ /* 0x000fe2000fffe0ff */
[----:B------:R-:W-:Y:S02]  /*0220*/  IMAD.MOV.U32 R3, RZ, RZ, RZ ;  /* 0x000000ffff037224 */ /* 0x000fe400078e00ff */
[----:B------:R-:W-:Y:S09]  /*0230*/  BRA.U !UP0, `(.L_x_614) ;  /* 0x0000000908cc7547 */ /* 0x000ff2000b800000 */
[----:B------:R-:W0:Y:S01]  /*0240*/  LDC.64 R16, c[0x0][0x398] ;  /* 0x0000e600ff107b82 */ /* 0x000e220000000a00 */
[----:B------:R-:W-:Y:S01]  /*0250*/  ULOP3.LUT UR5, UR4, 0xfffffffe, URZ, 0xc0, !UPT ;  /* 0xfffffffe04057892 */ /* 0x000fe2000f8ec0ff */
[----:B------:R-:W-:Y:S01]  /*0260*/  IMAD.MOV.U32 R4, RZ, RZ, R10 ;  /* 0x000000ffff047224 */ /* 0x000fe200078e000a */
[----:B------:R-:W-:Y:S01]  /*0270*/  MOV R3, RZ ;  /* 0x000000ff00037202 */ /* 0x000fe20000000f00 */
[----:B------:R-:W-:Y:S01]  /*0280*/  IMAD.MOV.U32 R5, RZ, RZ, R11 ;  /* 0x000000ffff057224 */ /* 0x000fe200078e000b */
[----:B------:R-:W1:Y:S01]  /*0290*/  LDCU UR8, c[0x0][0x3a8] ;  /* 0x00007500ff0877ac */ /* 0x000e620008000800 */
[----:B------:R-:W-:Y:S01]  /*02a0*/  IMAD.MOV.U32 R6, RZ, RZ, 0x2 ;  /* 0x00000002ff067424 */ /* 0x000fe200078e00ff */
[----:B------:R-:W-:Y:S01]  /*02b0*/  UIADD3 UR5, UPT, UPT, -UR5, URZ, URZ ;  /* 0x000000ff05057290 */ /* 0x000fe2000fffe1ff */
[----:B0-----:R-:W-:-:S04]  /*02c0*/  IMAD.WIDE R18, R9, 0x20, R16 ;  /* 0x0000002009127825 */ /* 0x001fc800078e0210 */
[----:B-1----:R-:W-:-:S07]  /*02d0*/  IMAD.WIDE R16, R9, 0x18, R16 ;  /* 0x0000001809107825 */ /* 0x002fce00078e0210 */
.L_x_625:
[----:B------:R-:W-:-:S05]  /*02e0*/  IADD3 R8, P0, PT, R16, R4, RZ ;  /* 0x0000000410087210 */ /* 0x000fca0007f1e0ff */
[----:B------:R-:W-:-:S06]  /*02f0*/  IMAD.X R9, R17, 0x1, R5, P0 ;  /* 0x0000000111097824 */ /* 0x000fcc00000e0605 */
[----:B------:R-:W2:Y:S01]  /*0300*/  LDG.E.64 R8, desc[UR6][R8.64] ;  /* 0x0000000608087981 */ /* 0x000ea2000c1e1b00 */
[C---:B-----5:R-:W-:Y:S01]  /*0310*/  DSETP.GE.AND P1, PT, R22.reuse, R20, PT ;  /* 0x000000141600722a */ /* 0x060fe20003f26000 */
[----:B------:R-:W-:Y:S01]  /*0320*/  IMAD.MOV.U32 R12, RZ, RZ, R28 ;  /* 0x000000ffff0c7224 */ /* 0x000fe200078e001c */
[----:B------:R-:W-:Y:S01]  /*0330*/  MOV R13, R29 ;  /* 0x0000001d000d7202 */ /* 0x000fe20000000f00 */
[----:B------:R-:W-:Y:S01]  /*0340*/  IMAD.MOV.U32 R15, RZ, RZ, R23 ;  /* 0x000000ffff0f7224 */ /* 0x000fe200078e0017 */
[----:B------:R-:W-:Y:S01]  /*0350*/  MOV R14, R22 ;  /* 0x00000016000e7202 */ /* 0x000fe20000000f00 */
[----:B------:R-:W-:Y:S01]  /*0360*/  UIADD3 UR5, UPT, UPT, UR5, 0x2, URZ ;  /* 0x0000000205057890 */ /* 0x000fe2000fffe0ff */
[----:B------:R-:W-:Y:S01]  /*0370*/  DSETP.LEU.OR P1, PT, R22, R28, !P1 ;  /* 0x0000001c1600722a */ /* 0x000fe20004f2b400 */
[----:B------:R-:W-:Y:S01]  /*0380*/  BSSY.RECONVERGENT B0, `(.L_x_615) ;  /* 0x0000049000007945 */ /* 0x000fe20003800200 */
[----:B------:R-:W-:Y:S01]  /*0390*/  IMAD.MOV.U32 R28, RZ, RZ, R20 ;  /* 0x000000ffff1c7224 */ /* 0x000fe200078e0014 */
[----:B------:R-:W-:Y:S01]  /*03a0*/  UISETP.NE.AND UP0, UPT, UR5, URZ, UPT ;  /* 0x000000ff0500728c */ /* 0x000fe2000bf05270 */
[----:B------:R-:W-:Y:S01]  /*03b0*/  IMAD.MOV.U32 R29, RZ, RZ, R21 ;  /* 0x000000ffff1d7224 */ /* 0x000fe200078e0015 */
[----:B------:R-:W-:-:S02]  /*03c0*/  DSETP.GT.AND P3, PT, R14, RZ, PT ;  /* 0x000000ff0e00722a */ /* 0x000fc40003f64000 */
[----:B------:R-:W-:-:S03]  /*03d0*/  DSETP.GEU.AND P0, PT, R14, RZ, PT ;  /* 0x000000ff0e00722a */ /* 0x000fc60003f0e000 */
[----:B------:R-:W-:Y:S02]  /*03e0*/  DSETP.GTU.AND P2, PT, R14, R28, PT ;  /* 0x0000001c0e00722a */ /* 0x000fe40003f4c000 */
[----:B------:R-:W-:Y:S02]  /*03f0*/  DSETP.GEU.OR P3, PT, R12, RZ, !P3 ;  /* 0x000000ff0c00722a */ /* 0x000fe40005f6e400 */
[----:B------:R-:W0:Y:S01]  /*0400*/  @!P1 LDC R7, c[0x0][0x3a8] ;  /* 0x0000ea00ff079b82 */ /* 0x000e220000000800 */
[----:B------:R-:W-:Y:S01]  /*0410*/  @!P1 IADD3 R10, PT, PT, R6, -0x1, RZ ;  /* 0xffffffff060a9810 */ /* 0x000fe20007ffe0ff */
[----:B------:R-:W-:Y:S01]  /*0420*/  DSETP.GEU.OR P2, PT, R14, R12, P2 ;  /* 0x0000000c0e00722a */ /* 0x000fe2000174e400 */
[----:B------:R-:W-:Y:S01]  /*0430*/  @!P1 VIADD R3, R3, 0x1 ;  /* 0x0000000103039836 */ /* 0x000fe20000000000 */
[----:B------:R-:W-:-:S03]  /*0440*/  DSETP.GT.AND P4, PT, R12, RZ, !P0 ;  /* 0x000000ff0c00722a */ /* 0x000fc60004784000 */
[----:B------:R-:W1:Y:S09]  /*0450*/  @!P1 I2F.F64 R10, R10 ;  /* 0x0000000a000a9312 */ /* 0x000e720000201c00 */
[----:B------:R-:W3:Y:S01]  /*0460*/  @!P2 LDC R23, c[0x0][0x3a8] ;  /* 0x0000ea00ff17ab82 */ /* 0x000ee20000000800 */
[----:B------:R-:W-:Y:S01]  /*0470*/  @!P2 VIADD R20, R6, 0xffffffff ;  /* 0xffffffff0614a836 */ /* 0x000fe20000000000 */
[----:B------:R-:W-:Y:S01]  /*0480*/  @!P2 IADD3 R3, PT, PT, R3, 0x1, RZ ;  /* 0x000000010303a810 */ /* 0x000fe20007ffe0ff */
[----:B-1----:R0:W-:Y:S04]  /*0490*/  @!P1 STG.E.64 desc[UR6][R26.64], R10 ;  /* 0x0000000a1a009986 */ /* 0x0021e8000c101b06 */
[----:B------:R-:W1:Y:S01]  /*04a0*/  @!P2 I2F.F64 R20, R20 ;  /* 0x000000140014a312 */ /* 0x000e620000201c00 */
[----:B------:R4:W-:Y:S01]  /*04b0*/  @!P1 STG.E.64 desc[UR6][R24.64], R14 ;  /* 0x0000000e18009986 */ /* 0x0009e2000c101b06 */
[----:B0-----:R-:W-:-:S04]  /*04c0*/  @!P1 IMAD.WIDE R26, R7, 0x8, R26 ;  /* 0x00000008071a9825 */ /* 0x001fc800078e021a */
[----:B----4-:R-:W-:Y:S01]  /*04d0*/  @!P1 IMAD.WIDE R24, R7, 0x8, R24 ;  /* 0x0000000807189825 */ /* 0x010fe200078e0218 */
[----:B-1----:R3:W-:Y:S01]  /*04e0*/  @!P2 STG.E.64 desc[UR6][R26.64], R20 ;  /* 0x000000141a00a986 */ /* 0x0027e2000c101b06 */
[----:B------:R-:W-:-:S03]  /*04f0*/  MOV R7, R6 ;  /* 0x0000000600077202 */ /* 0x000fc60000000f00 */
[----:B------:R0:W-:Y:S01]  /*0500*/  @!P2 STG.E.64 desc[UR6][R24.64], R14 ;  /* 0x0000000e1800a986 */ /* 0x0001e2000c101b06 */
[----:B---3--:R-:W-:-:S04]  /*0510*/  @!P2 IMAD.WIDE R26, R23, 0x8, R26 ;  /* 0x00000008171aa825 */ /* 0x008fc800078e021a */
[----:B0-----:R-:W-:-:S04]  /*0520*/  @!P2 IMAD.WIDE R24, R23, 0x8, R24 ;  /* 0x000000081718a825 */ /* 0x001fc800078e0218 */
[----:B--2---:R-:W-:Y:S02]  /*0530*/  IMAD.MOV.U32 R22, RZ, RZ, R8 ;  /* 0x000000ffff167224 */ /* 0x004fe400078e0008 */
[----:B------:R-:W-:Y:S01]  /*0540*/  IMAD.MOV.U32 R23, RZ, RZ, R9 ;  /* 0x000000ffff177224 */ /* 0x000fe200078e0009 */
[----:B------:R-:W-:Y:S06]  /*0550*/  @P3 BRA !P4, `(.L_x_616) ;  /* 0x0000000000843947 */ /* 0x000fec0006000000 */
[----:B------:R-:W-:Y:S01]  /*0560*/  DADD R10, R14, -R12 ;  /* 0x000000000e0a7229 */ /* 0x000fe2000000080c */
[----:B------:R-:W-:Y:S01]  /*0570*/  IMAD.MOV.U32 R8, RZ, RZ, 0x1 ;  /* 0x00000001ff087424 */ /* 0x000fe200078e00ff */
[----:B------:R-:W-:Y:S01]  /*0580*/  BSSY.RECONVERGENT B1, `(.L_x_617) ;  /* 0x0000016000017945 */ /* 0x000fe20003800200 */
[----:B------:R-:W-:-:S03]  /*0590*/  VIADD R0, R6, 0x1 ;  /* 0x0000000106007836 */ /* 0x000fc60000000000 */
[----:B------:R-:W0:Y:S02]  /*05a0*/  MUFU.RCP64H R9, R11 ;  /* 0x0000000b00097308 */ /* 0x000e240000001800 */
[----:B0-----:R-:W-:-:S08]  /*05b0*/  DFMA R12, -R10, R8, 1 ;  /* 0x3ff000000a0c742b */ /* 0x001fd00000000108 */
[----:B------:R-:W-:Y:S02]  /*05c0*/  DFMA R20, R12, R12, R12 ;  /* 0x0000000c0c14722b */ /* 0x000fe4000000000c */
[----:B------:R-:W0:Y:S06]  /*05d0*/  I2F.F64.U32 R12, R0 ;  /* 0x00000000000c7312 */ /* 0x000e2c0000201800 */
[----:B------:R-:W-:-:S08]  /*05e0*/  DFMA R20, R8, R20, R8 ;  /* 0x000000140814722b */ /* 0x000fd00000000008 */
[C---:B------:R-:W-:Y:S02]  /*05f0*/  DFMA R8, -R10.reuse, R20, 1 ;  /* 0x3ff000000a08742b */ /* 0x040fe40000000114 */
[----:B0-----:R-:W-:-:S06]  /*0600*/  DFMA R12, -R10, R12, R14 ;  /* 0x0000000c0a0c722b */ /* 0x001fcc000000010e */
        /* <DEDUP_REMOVED lines=8> */
[----:B------:R-:W-:Y:S02]  /*0690*/  MOV R9, R11 ;  /* 0x0000000b00097202 */ /* 0x000fe40000000f00 */
[----:B------:R-:W-:-:S07]  /*06a0*/  MOV R0, 0x6c0 ;  /* 0x000006c000007802 */ /* 0x000fce0000000f00 */
[----:B------:R-:W-:Y:S05]  /*06b0*/  CALL.REL.NOINC `($__internal_9_$__cuda_sm20_div_rn_f64_full) ;  /* 0x0000001400007944 */ /* 0x000fea0003c00000 */
[----:B------:R-:W-:Y:S01]  /*06c0*/  IMAD.MOV.U32 R8, RZ, RZ, R32 ;  /* 0x000000ffff087224 */ /* 0x000fe200078e0020 */
[----:B------:R-:W-:-:S07]  /*06d0*/  MOV R9, R33 ;  /* 0x0000002100097202 */ /* 0x000fce0000000f00 */
.L_x_618:
[----:B------:R-:W-:Y:S05]  /*06e0*/  BSYNC.RECONVERGENT B1 ;  /* 0x0000000000017941 */ /* 0x000fea0003800200 */
.L_x_617:
[----:B------:R-:W0:Y:S01]  /*06f0*/  LDC R11, c[0x0][0x3a8] ;  /* 0x0000ea00ff0b7b82 */ /* 0x000e220000000800 */
[----:B------:R-:W-:Y:S01]  /*0700*/  DADD R8, -R8, -2 ;  /* 0xc000000008087429 */ /* 0x000fe20000000100 */
[----:B------:R-:W-:-:S06]  /*0710*/  VIADD R3, R3, 0x1 ;  /* 0x0000000103037836 */ /* 0x000fcc0000000000 */
[----:B------:R0:W-:Y:S04]  /*0720*/  STG.E.64 desc[UR6][R26.64], R8 ;  /* 0x000000081a007986 */ /* 0x0001e8000c101b06 */
[----:B------:R1:W-:Y:S01]  /*0730*/  STG.E.64 desc[UR6][R24.64], RZ ;  /* 0x000000ff18007986 */ /* 0x0003e2000c101b06 */
[----:B0-----:R-:W-:-:S04]  /*0740*/  IMAD.WIDE R26, R11, 0x8, R26 ;  /* 0x000000080b1a7825 */ /* 0x001fc800078e021a */
[----:B-1----:R-:W-:Y:S01]  /*0750*/  IMAD.WIDE R24, R11, 0x8, R24 ;  /* 0x000000080b187825 */ /* 0x002fe200078e0218 */
[----:B------:R-:W-:Y:S06]  /*0760*/  BRA `(.L_x_619) ;  /* 0x0000000000287947 */ /* 0x000fec0003800000 */
.L_x_616:
[----:B------:R-:W-:-:S06]  /*0770*/  DSETP.NEU.AND P1, PT, R14, RZ, PT ;  /* 0x000000ff0e00722a */ /* 0x000fcc0003f2d000 */
[----:B------:R-:W-:-:S14]  /*0780*/  DSETP.NEU.AND P1, PT, R12, RZ, P1 ;  /* 0x000000ff0c00722a */ /* 0x000fdc0000f2d000 */
[----:B------:R-:W0:Y:S01]  /*0790*/  @!P1 LDC R11, c[0x0][0x3a8] ;  /* 0x0000ea00ff0b9b82 */ /* 0x000e220000000800 */
[----:B------:R-:W-:Y:S01]  /*07a0*/  @!P1 IADD3 R8, PT, PT, R6, -0x1, RZ ;  /* 0xffffffff06089810 */ /* 0x000fe20007ffe0ff */
[----:B------:R-:W-:-:S05]  /*07b0*/  @!P1 VIADD R3, R3, 0x1 ;  /* 0x0000000103039836 */ /* 0x000fca0000000000 */
[----:B------:R-:W1:Y:S02]  /*07c0*/  @!P1 I2F.F64 R8, R8 ;  /* 0x0000000800089312 */ /* 0x000e640000201c00 */
[----:B-1----:R0:W-:Y:S04]  /*07d0*/  @!P1 STG.E.64 desc[UR6][R26.64], R8 ;  /* 0x000000081a009986 */ /* 0x0021e8000c101b06 */
[----:B------:R1:W-:Y:S01]  /*07e0*/  @!P1 STG.E.64 desc[UR6][R24.64], RZ ;  /* 0x000000ff18009986 */ /* 0x0003e2000c101b06 */
[----:B0-----:R-:W-:-:S04]  /*07f0*/  @!P1 IMAD.WIDE R26, R11, 0x8, R26 ;  /* 0x000000080b1a9825 */ /* 0x001fc800078e021a */
[----:B-1----:R-:W-:-:S07]  /*0800*/  @!P1 IMAD.WIDE R24, R11, 0x8, R24 ;  /* 0x000000080b189825 */ /* 0x002fce00078e0218 */
.L_x_619:
[----:B------:R-:W-:Y:S05]  /*0810*/  BSYNC.RECONVERGENT B0 ;  /* 0x0000000000007941 */ /* 0x000fea0003800200 */
.L_x_615:
[----:B------:R-:W-:-:S04]  /*0820*/  IADD3 R20, P1, PT, R18, R4, RZ ;  /* 0x0000000412147210 */ /* 0x000fc80007f3e0ff */
[----:B------:R-:W-:-:S03]  /*0830*/  IADD3.X R21, PT, PT, R19, R5, RZ, P1, !PT ;  /* 0x0000000513157210 */ /* 0x000fc60000ffe4ff */
[C-C-:B------:R-:W-:Y:S02]  /*0840*/  DSETP.GE.AND P1, PT, R28.reuse, R22.reuse, PT ;  /* 0x000000161c00722a */ /* 0x140fe40003f26000 */
[C---:B------:R-:W-:Y:S01]  /*0850*/  DSETP.GTU.AND P2, PT, R28.reuse, R22, PT ;  /* 0x000000161c00722a */ /* 0x040fe20003f4c000 */
[----:B------:R-:W5:Y:S01]  /*0860*/  LDG.E.64 R20, desc[UR6][R20.64] ;  /* 0x0000000614147981 */ /* 0x000f62000c1e1b00 */
[C---:B------:R-:W-:Y:S01]  /*0870*/  DSETP.GEU.AND P4, PT, R28.reuse, RZ, PT ;  /* 0x000000ff1c00722a */ /* 0x040fe20003f8e000 */
[----:B------:R-:W-:Y:S01]  /*0880*/  BSSY.RECONVERGENT B0, `(.L_x_620) ;  /* 0x0000042000007945 */ /* 0x000fe20003800200 */
[C-C-:B------:R-:W-:Y:S01]  /*0890*/  DSETP.LEU.OR P1, PT, R28.reuse, R14.reuse, !P1 ;  /* 0x0000000e1c00722a */ /* 0x140fe20004f2b400 */
[----:B------:R-:W-:Y:S01]  /*08a0*/  IADD3 R6, PT, PT, R6, 0x2, RZ ;  /* 0x0000000206067810 */ /* 0x000fe20007ffe0ff */
[C---:B------:R-:W-:Y:S02]  /*08b0*/  DSETP.GEU.OR P2, PT, R28.reuse, R14, P2 ;  /* 0x0000000e1c00722a */ /* 0x040fe4000174e400 */
[----:B------:R-:W-:-:S02]  /*08c0*/  DSETP.GT.AND P3, PT, R28, RZ, !P0 ;  /* 0x000000ff1c00722a */ /* 0x000fc40004764000 */
[----:B------:R-:W-:-:S06]  /*08d0*/  DSETP.GT.AND P0, PT, R14, RZ, !P4 ;  /* 0x000000ff0e00722a */ /* 0x000fcc0006704000 */
[----:B------:R-:W-:Y:S02]  /*08e0*/  PLOP3.LUT P0, PT, P0, P3, PT, 0xf8, 0x8f ;  /* 0x00000000008f781c */ /* 0x000fe40000707f70 */
[----:B------:R-:W0:Y:S01]  /*08f0*/  @!P1 LDC R13, c[0x0][0x3a8] ;  /* 0x0000ea00ff0d9b82 */ /* 0x000e220000000800 */
[----:B------:R-:W1:Y:S01]  /*0900*/  @!P1 I2F.F64 R8, R7 ;  /* 0x0000000700089312 */ /* 0x000e620000201c00 */
[----:B------:R-:W-:-:S04]  /*0910*/  @!P1 VIADD R3, R3, 0x1 ;  /* 0x0000000103039836 */ /* 0x000fc80000000000 */
[----:B------:R-:W-:Y:S02]  /*0920*/  @!P2 VIADD R3, R3, 0x1 ;  /* 0x000000010303a836 */ /* 0x000fe40000000000 */
[----:B------:R-:W2:Y:S01]  /*0930*/  @!P2 LDC R31, c[0x0][0x3a8] ;  /* 0x0000ea00ff1fab82 */ /* 0x000ea20000000800 */
[----:B------:R-:W3:Y:S01]  /*0940*/  @!P2 I2F.F64 R10, R7 ;  /* 0x00000007000aa312 */ /* 0x000ee20000201c00 */
[----:B-1----:R0:W-:Y:S04]  /*0950*/  @!P1 STG.E.64 desc[UR6][R26.64], R8 ;  /* 0x000000081a009986 */ /* 0x0021e8000c101b06 */
[----:B------:R1:W-:Y:S01]  /*0960*/  @!P1 STG.E.64 desc[UR6][R24.64], R28 ;  /* 0x0000001c18009986 */ /* 0x0003e2000c101b06 */
[----:B0-----:R-:W-:-:S04]  /*0970*/  @!P1 IMAD.WIDE R26, R13, 0x8, R26 ;  /* 0x000000080d1a9825 */ /* 0x001fc800078e021a */
[----:B-1----:R-:W-:Y:S01]  /*0980*/  @!P1 IMAD.WIDE R24, R13, 0x8, R24 ;  /* 0x000000080d189825 */ /* 0x002fe200078e0218 */
[----:B---3--:R2:W-:Y:S04]  /*0990*/  @!P2 STG.E.64 desc[UR6][R26.64], R10 ;  /* 0x0000000a1a00a986 */ /* 0x0085e8000c101b06 */
[----:B------:R0:W-:Y:S01]  /*09a0*/  @!P2 STG.E.64 desc[UR6][R24.64], R28 ;  /* 0x0000001c1800a986 */ /* 0x0001e2000c101b06 */
[----:B--2---:R-:W-:-:S04]  /*09b0*/  @!P2 IMAD.WIDE R26, R31, 0x8, R26 ;  /* 0x000000081f1aa825 */ /* 0x004fc800078e021a */
[----:B0-----:R-:W-:Y:S01]  /*09c0*/  @!P2 IMAD.WIDE R24, R31, 0x8, R24 ;  /* 0x000000081f18a825 */ /* 0x001fe200078e0218 */
[----:B------:R-:W-:Y:S06]  /*09d0*/  @P0 BRA `(.L_x_621) ;  /* 0x00000000002c0947 */ /* 0x000fec0003800000 */
[----:B------:R-:W-:Y:S02]  /*09e0*/  DSETP.NEU.AND P1, PT, R14, RZ, PT ;  /* 0x000000ff0e00722a */ /* 0x000fe40003f2d000 */
[----:B------:R-:W-:-:S14]  /*09f0*/  DSETP.NEU.AND P0, PT, R28, RZ, PT ;  /* 0x000000ff1c00722a */ /* 0x000fdc0003f0d000 */
[----:B------:R-:W-:Y:S05]  /*0a00*/  @P0 BRA P1, `(.L_x_622) ;  /* 0x0000000000a40947 */ /* 0x000fea0000800000 */
[----:B------:R-:W0:Y:S01]  /*0a10*/  LDC R11, c[0x0][0x3a8] ;  /* 0x0000ea00ff0b7b82 */ /* 0x000e220000000800 */
[----:B------:R-:W1:Y:S01]  /*0a20*/  I2F.F64 R8, R7 ;  /* 0x0000000700087312 */ /* 0x000e620000201c00 */
[----:B------:R-:W-:Y:S01]  /*0a30*/  IADD3 R3, PT, PT, R3, 0x1, RZ ;  /* 0x0000000103037810 */ /* 0x000fe20007ffe0ff */
[----:B-1----:R0:W-:Y:S04]  /*0a40*/  STG.E.64 desc[UR6][R26.64], R8 ;  /* 0x000000081a007986 */ /* 0x0021e8000c101b06 */
[----:B------:R1:W-:Y:S01]  /*0a50*/  STG.E.64 desc[UR6][R24.64], RZ ;  /* 0x000000ff18007986 */ /* 0x0003e2000c101b06 */
[----:B0-----:R-:W-:-:S04]  /*0a60*/  IMAD.WIDE R26, R11, 0x8, R26 ;  /* 0x000000080b1a7825 */ /* 0x001fc800078e021a */
[----:B-1----:R-:W-:Y:S01]  /*0a70*/  IMAD.WIDE R24, R11, 0x8, R24 ;  /* 0x000000080b187825 */ /* 0x002fe200078e0218 */
[----:B------:R-:W-:Y:S06]  /*0a80*/  BRA `(.L_x_622) ;  /* 0x0000000000847947 */ /* 0x000fec0003800000 */
.L_x_621:
[----:B------:R-:W-:Y:S01]  /*0a90*/  DADD R10, R28, -R14 ;  /* 0x000000001c0a7229 */ /* 0x000fe2000000080e */
[----:B------:R-:W-:Y:S01]  /*0aa0*/  IMAD.MOV.U32 R12, RZ, RZ, 0x1 ;  /* 0x00000001ff0c7424 */ /* 0x000fe200078e00ff */
[----:B------:R-:W-:Y:S04]  /*0ab0*/  BSSY.RECONVERGENT B1, `(.L_x_623) ;  /* 0x0000017000017945 */ /* 0x000fe80003800200 */
        /* <DEDUP_REMOVED lines=17> */
[----:B------:R-:W-:Y:S02]  /*0bd0*/  MOV R9, R11 ;  /* 0x0000000b00097202 */ /* 0x000fe40000000f00 */
[----:B------:R-:W-:-:S07]  /*0be0*/  MOV R0, 0xc00 ;  /* 0x00000c0000007802 */ /* 0x000fce0000000f00 */
[----:B-----5:R-:W-:Y:S05]  /*0bf0*/  CALL.REL.NOINC `($__internal_9_$__cuda_sm20_div_rn_f64_full) ;  /* 0x0000000c00b07944 */ /* 0x020fea0003c00000 */
[----:B------:R-:W-:Y:S01]  /*0c00*/  IMAD.MOV.U32 R8, RZ, RZ, R32 ;  /* 0x000000ffff087224 */ /* 0x000fe200078e0020 */
[----:B------:R-:W-:-:S07]  /*0c10*/  MOV R9, R33 ;  /* 0x0000002100097202 */ /* 0x000fce0000000f00 */
.L_x_624:
[----:B------:R-:W-:Y:S05]  /*0c20*/  BSYNC.RECONVERGENT B1 ;  /* 0x0000000000017941 */ /* 0x000fea0003800200 */
.L_x_623:
[----:B------:R-:W0:Y:S01]  /*0c30*/  LDC R7, c[0x0][0x3a8] ;  /* 0x0000ea00ff077b82 */ /* 0x000e220000000800 */
[----:B------:R-:W-:Y:S01]  /*0c40*/  DADD R8, -R8, -2 ;  /* 0xc000000008087429 */ /* 0x000fe20000000100 */
[----:B------:R-:W-:-:S06]  /*0c50*/  VIADD R3, R3, 0x1 ;  /* 0x0000000103037836 */ /* 0x000fcc0000000000 */
[----:B------:R0:W-:Y:S04]  /*0c60*/  STG.E.64 desc[UR6][R26.64], R8 ;  /* 0x000000081a007986 */ /* 0x0001e8000c101b06 */
[----:B------:R1:W-:Y:S01]  /*0c70*/  STG.E.64 desc[UR6][R24.64], RZ ;  /* 0x000000ff18007986 */ /* 0x0003e2000c101b06 */
[----:B0-----:R-:W-:-:S04]  /*0c80*/  IMAD.WIDE R26, R7, 0x8, R26 ;  /* 0x00000008071a7825 */ /* 0x001fc800078e021a */
[----:B-1----:R-:W-:-:S07]  /*0c90*/  IMAD.WIDE R24, R7, 0x8, R24 ;  /* 0x0000000807187825 */ /* 0x002fce00078e0218 */
.L_x_622:
[----:B------:R-:W-:Y:S05]  /*0ca0*/  BSYNC.RECONVERGENT B0 ;  /* 0x0000000000007941 */ /* 0x000fea0003800200 */
.L_x_620:
[----:B------:R-:W-:-:S05]  /*0cb0*/  MOV R9, UR8 ;  /* 0x0000000800097c02 */ /* 0x000fca0008000f00 */
[----:B------:R-:W-:Y:S01]  /*0cc0*/  IMAD.WIDE R4, R9, 0x10, R4 ;  /* 0x0000001009047825 */ /* 0x000fe200078e0204 */
[----:B------:R-:W-:Y:S06]  /*0cd0*/  BRA.U UP0, `(.L_x_625) ;  /* 0xfffffff500807547 */ /* 0x000fec000b83ffff */
[----:B------:R-:W0:Y:S01]  /*0ce0*/  LDC.64 R10, c[0x0][0x398] ;  /* 0x0000e600ff0a7b82 */ /* 0x000e220000000a00 */
[----:B------:R-:W-:Y:S01]  /*0cf0*/  VIADD R0, R6, 0x1 ;  /* 0x0000000106007836 */ /* 0x000fe20000000000 */
[----:B------:R-:W-:Y:S01]  /*0d00*/  MOV R6, R22 ;  /* 0x0000001600067202 */ /* 0x000fe20000000f00 */
[----:B------:R-:W-:Y:S02]  /*0d10*/  IMAD.MOV.U32 R7, RZ, RZ, R23 ;  /* 0x000000ffff077224 */ /* 0x000fe400078e0017 */
[----:B0-----:R-:W-:-:S03]  /*0d20*/  IMAD.WIDE R10, R9, 0x8, R10 ;  /* 0x00000008090a7825 */ /* 0x001fc600078e020a */
[----:B------:R-:W-:Y:S01]  /*0d30*/  IADD3 R12, P0, PT, R10, R4, RZ ;  /* 0x000000040a0c7210 */ /* 0x000fe20007f1e0ff */
[----:B-----5:R-:W-:-:S03]  /*0d40*/  IMAD.MOV.U32 R4, RZ, RZ, R20 ;  /* 0x000000ffff047224 */ /* 0x020fc600078e0014 */
[----:B------:R-:W-:Y:S02]  /*0d50*/  IADD3.X R13, PT, PT, R11, R5, RZ, P0, !PT ;  /* 0x000000050b0d7210 */ /* 0x000fe400007fe4ff */
[----:B------:R-:W-:-:S07]  /*0d60*/  MOV R5, R21 ;  /* 0x0000001500057202 */ /* 0x000fce0000000f00 */
.L_x_614:
[----:B------:R-:W-:Y:S01]  /*0d70*/  ULOP3.LUT UR4, UR4, 0x1, URZ, 0xc0, !UPT ;  /* 0x0000000104047892 */ /* 0x000fe2000f8ec0ff */
[----:B------:R-:W-:Y:S01]  /*0d80*/  IMAD.MOV.U32 R10, RZ, RZ, R12 ;  /* 0x000000ffff0a7224 */ /* 0x000fe200078e000c */
[----:B------:R-:W-:Y:S02]  /*0d90*/  MOV R11, R13 ;  /* 0x0000000d000b7202 */ /* 0x000fe40000000f00 */
[----:B------:R-:W-:-:S09]  /*0da0*/  UISETP.NE.U32.AND UP0, UPT, UR4, 0x1, UPT ;  /* 0x000000010400788c */ /* 0x000fd2000bf05070 */
[----:B------:R-:W-:Y:S05]  /*0db0*/  BRA.U UP0, `(.L_x_613) ;  /* 0x0000000500547547 */ /* 0x000fea000b800000 */
[C-C-:B------:R-:W-:Y:S01]  /*0dc0*/  DSETP.GE.AND P0, PT, R22.reuse, R20.reuse, PT ;  /* 0x000000141600722a */ /* 0x140fe20003f06000 */
[----:B------:R-:W-:Y:S01]  /*0dd0*/  IMAD.WIDE R4, R9, 0x10, R10 ;  /* 0x0000001009047825 */ /* 0x000fe200078e020a */
[----:B------:R-:W-:-:S04]  /*0de0*/  DSETP.GTU.AND P1, PT, R22, R20, PT ;  /* 0x000000141600722a */ /* 0x000fc80003f2c000 */
[C-C-:B------:R-:W-:Y:S01]  /*0df0*/  DSETP.LEU.OR P0, PT, R22.reuse, R28.reuse, !P0 ;  /* 0x0000001c1600722a */ /* 0x140fe2000470b400 */
[----:B------:R-:W5:Y:S01]  /*0e00*/  LDG.E.64 R4, desc[UR6][R4.64] ;  /* 0x0000000604047981 */ /* 0x000f62000c1e1b00 */
[C---:B------:R-:W-:Y:S01]  /*0e10*/  DSETP.GEU.OR P1, PT, R22.reuse, R28, P1 ;  /* 0x0000001c1600722a */ /* 0x040fe20000f2e400 */
[----:B------:R-:W-:Y:S01]  /*0e20*/  BSSY.RECONVERGENT B0, `(.L_x_613) ;  /* 0x000004e000007945 */ /* 0x000fe20003800200 */
[C---:B------:R-:W-:Y:S02]  /*0e30*/  DSETP.GEU.AND P2, PT, R22.reuse, RZ, PT ;  /* 0x000000ff1600722a */ /* 0x040fe40003f4e000 */
[----:B------:R-:W-:-:S04]  /*0e40*/  DSETP.GT.AND P3, PT, R22, RZ, PT ;  /* 0x000000ff1600722a */ /* 0x000fc80003f64000 */
[C---:B------:R-:W-:Y:S02]  /*0e50*/  DSETP.GT.AND P2, PT, R28.reuse, RZ, !P2 ;  /* 0x000000ff1c00722a */ /* 0x040fe40005744000 */
[----:B------:R-:W-:Y:S02]  /*0e60*/  DSETP.LT.AND P3, PT, R28, RZ, P3 ;  /* 0x000000ff1c00722a */ /* 0x000fe40001f61000 */
[C---:B------:R-:W-:Y:S02]  /*0e70*/  @!P0 VIADD R6, R0.reuse, 0xfffffffe ;  /* 0xfffffffe00068836 */ /* 0x040fe40000000000 */
[----:B------:R-:W-:Y:S01]  /*0e80*/  @!P1 IADD3 R10, PT, PT, R0, -0x2, RZ ;  /* 0xfffffffe000a9810 */ /* 0x000fe20007ffe0ff */
[----:B------:R-:W-:Y:S01]  /*0e90*/  @!P0 VIADD R3, R3, 0x1 ;  /* 0x0000000103038836 */ /* 0x000fe20000000000 */
[----:B------:R-:W-:Y:S02]  /*0ea0*/  PLOP3.LUT P2, PT, P2, P3, PT, 0xf8, 0x8f ;  /* 0x00000000008f781c */ /* 0x000fe40001747f70 */
[----:B------:R-:W0:Y:S02]  /*0eb0*/  @!P0 I2F.F64 R6, R6 ;  /* 0x0000000600068312 */ /* 0x000e240000201c00 */
[----:B------:R-:W-:-:S06]  /*0ec0*/  @!P1 IADD3 R3, PT, PT, R3, 0x1, RZ ;  /* 0x0000000103039810 */ /* 0x000fcc0007ffe0ff */
[----:B------:R-:W1:Y:S01]  /*0ed0*/  @!P1 I2F.F64 R10, R10 ;  /* 0x0000000a000a9312 */ /* 0x000e620000201c00 */
[----:B0-----:R0:W-:Y:S04]  /*0ee0*/  @!P0 STG.E.64 desc[UR6][R26.64], R6 ;  /* 0x000000061a008986 */ /* 0x0011e8000c101b06 */
[----:B------:R2:W-:Y:S01]  /*0ef0*/  @!P0 STG.E.64 desc[UR6][R24.64], R22 ;  /* 0x0000001618008986 */ /* 0x0005e2000c101b06 */
[----:B0-----:R-:W-:-:S04]  /*0f00*/  @!P0 IMAD.WIDE R26, R9, 0x8, R26 ;  /* 0x00000008091a8825 */ /* 0x001fc800078e021a */
[C---:B--2---:R-:W-:Y:S01]  /*0f10*/  @!P0 IMAD.WIDE R24, R9.reuse, 0x8, R24 ;  /* 0x0000000809188825 */ /* 0x044fe200078e0218 */
[----:B-1----:R0:W-:Y:S04]  /*0f20*/  @!P1 STG.E.64 desc[UR6][R26.64], R10 ;  /* 0x0000000a1a009986 */ /* 0x0021e8000c101b06 */
[----:B------:R1:W-:Y:S01]  /*0f30*/  @!P1 STG.E.64 desc[UR6][R24.64], R22 ;  /* 0x0000001618009986 */ /* 0x0003e2000c101b06 */
[----:B0-----:R-:W-:-:S04]  /*0f40*/  @!P1 IMAD.WIDE R26, R9, 0x8, R26 ;  /* 0x00000008091a9825 */ /* 0x001fc800078e021a */
[----:B-1----:R-:W-:Y:S01]  /*0f50*/  @!P1 IMAD.WIDE R24, R9, 0x8, R24 ;  /* 0x0000000809189825 */ /* 0x002fe200078e0218 */
[----:B------:R-:W-:Y:S06]  /*0f60*/  @P2 BRA `(.L_x_626) ;  /* 0x00000000004c2947 */ /* 0x000fec0003800000 */
[----:B------:R-:W-:Y:S01]  /*0f70*/  DSETP.NEU.AND P1, PT, R28, RZ, PT ;  /* 0x000000ff1c00722a */ /* 0x000fe20003f2d000 */
[----:B------:R-:W-:Y:S01]  /*0f80*/  IMAD.MOV.U32 R6, RZ, RZ, R20 ;  /* 0x000000ffff067224 */ /* 0x000fe200078e0014 */
[----:B------:R-:W-:Y:S01]  /*0f90*/  DSETP.NEU.AND P0, PT, R22, RZ, PT ;  /* 0x000000ff1600722a */ /* 0x000fe20003f0d000 */
[----:B------:R-:W-:Y:S01]  /*0fa0*/  MOV R7, R21 ;  /* 0x0000001500077202 */ /* 0x000fe20000000f00 */
[----:B------:R-:W-:Y:S01]  /*0fb0*/  IMAD.MOV.U32 R28, RZ, RZ, R22 ;  /* 0x000000ffff1c7224 */ /* 0x000fe200078e0016 */
[----:B------:R-:W-:-:S11]  /*0fc0*/  MOV R29, R23 ;  /* 0x00000017001d7202 */ /* 0x000fd60000000f00 */
[----:B------:R-:W-:Y:S05]  /*0fd0*/  @P0 BRA P1, `(.L_x_627) ;  /* 0x0000000000c80947 */ /* 0x000fea0000800000 */
[----:B------:R-:W-:Y:S01]  /*0fe0*/  VIADD R10, R0, 0xfffffffe ;  /* 0xfffffffe000a7836 */ /* 0x000fe20000000000 */
[----:B------:R-:W-:Y:S01]  /*0ff0*/  IADD3 R3, PT, PT, R3, 0x1, RZ ;  /* 0x0000000103037810 */ /* 0x000fe20007ffe0ff */
[----:B------:R-:W-:Y:S01]  /*1000*/  IMAD.MOV.U32 R28, RZ, RZ, R22 ;  /* 0x000000ffff1c7224 */ /* 0x000fe200078e0016 */
[----:B------:R-:W-:Y:S01]  /*1010*/  MOV R29, R23 ;  /* 0x00000017001d7202 */ /* 0x000fe20000000f00 */
[----:B------:R-:W-:Y:S01]  /*1020*/  IMAD.MOV.U32 R6, RZ, RZ, R20 ;  /* 0x000000ffff067224 */ /* 0x000fe200078e0014 */
[----:B------:R-:W-:Y:S01]  /*1030*/  MOV R7, R21 ;  /* 0x0000001500077202 */ /* 0x000fe20000000f00 */
[----:B------:R-:W0:Y:S02]  /*1040*/  I2F.F64 R10, R10 ;  /* 0x0000000a000a7312 */ /* 0x000e240000201c00 */
[----:B0-----:R0:W-:Y:S04]  /*1050*/  STG.E.64 desc[UR6][R26.64], R10 ;  /* 0x0000000a1a007986 */ /* 0x0011e8000c101b06 */
[----:B------:R1:W-:Y:S01]  /*1060*/  STG.E.64 desc[UR6][R24.64], RZ ;  /* 0x000000ff18007986 */ /* 0x0003e2000c101b06 */
[----:B0-----:R-:W-:-:S04]  /*1070*/  IMAD.WIDE R26, R9, 0x8, R26 ;  /* 0x00000008091a7825 */ /* 0x001fc800078e021a */
[----:B-1----:R-:W-:Y:S01]  /*1080*/  IMAD.WIDE R24, R9, 0x8, R24 ;  /* 0x0000000809187825 */ /* 0x002fe200078e0218 */
[----:B------:R-:W-:Y:S06]  /*1090*/  BRA `(.L_x_627) ;  /* 0x0000000000987947 */ /* 0x000fec0003800000 */
.L_x_626:
[----:B------:R-:W-:Y:S01]  /*10a0*/  DADD R10, -R28, R22 ;  /* 0x000000001c0a7229 */ /* 0x000fe20000000116 */
        /* <DEDUP_REMOVED lines=24> */
.L_x_629:
[----:B------:R-:W-:Y:S05]  /*1230*/  BSYNC.RECONVERGENT B1 ;  /* 0x0000000000017941 */ /* 0x000fea0003800200 */
.L_x_628:
[----:B------:R-:W0:Y:S01]  /*1240*/  LDCU UR4, c[0x0][0x3a8] ;  /* 0x00007500ff0477ac */ /* 0x000e220008000800 */
[----:B------:R-:W-:Y:S01]  /*1250*/  DADD R10, -R6, -2 ;  /* 0xc0000000060a7429 */ /* 0x000fe20000000100 */
[----:B------:R-:W-:Y:S01]  /*1260*/  IADD3 R3, PT, PT, R3, 0x1, RZ ;  /* 0x0000000103037810 */ /* 0x000fe20007ffe0ff */
[----:B------:R-:W-:Y:S01]  /*1270*/  IMAD.MOV.U32 R28, RZ, RZ, R22 ;  /* 0x000000ffff1c7224 */ /* 0x000fe200078e0016 */
[----:B------:R-:W-:Y:S01]  /*1280*/  MOV R29, R23 ;  /* 0x00000017001d7202 */ /* 0x000fe20000000f00 */
[----:B------:R-:W-:Y:S01]  /*1290*/  IMAD.MOV.U32 R6, RZ, RZ, R20 ;  /* 0x000000ffff067224 */ /* 0x000fe200078e0014 */
[----:B------:R-:W-:Y:S02]  /*12a0*/  MOV R7, R21 ;  /* 0x0000001500077202 */ /* 0x000fe40000000f00 */
[----:B------:R1:W-:Y:S04]  /*12b0*/  STG.E.64 desc[UR6][R26.64], R10 ;  /* 0x0000000a1a007986 */ /* 0x0003e8000c101b06 */
[----:B------:R2:W-:Y:S01]  /*12c0*/  STG.E.64 desc[UR6][R24.64], RZ ;  /* 0x000000ff18007986 */ /* 0x0005e2000c101b06 */
[----:B0-----:R-:W-:-:S04]  /*12d0*/  IMAD.U32 R9, RZ, RZ, UR4 ;  /* 0x00000004ff097e24 */ /* 0x001fc8000f8e00ff */
[----:B-1----:R-:W-:-:S04]  /*12e0*/  IMAD.WIDE R26, R9, 0x8, R26 ;  /* 0x00000008091a7825 */ /* 0x002fc800078e021a */
[----:B--2---:R-:W-:-:S07]  /*12f0*/  IMAD.WIDE R24, R9, 0x8, R24 ;  /* 0x0000000809187825 */ /* 0x004fce00078e0218 */
.L_x_627:
[----:B------:R-:W-:Y:S05]  /*1300*/  BSYNC.RECONVERGENT B0 ;  /* 0x0000000000007941 */ /* 0x000fea0003800200 */
.L_x_613:
[C---:B-----5:R-:W-:Y:S01]  /*1310*/  DSETP.GEU.AND P0, PT, R6.reuse, RZ, PT ;  /* 0x000000ff0600722a */ /* 0x060fe20003f0e000 */
[----:B------:R-:W-:Y:S01]  /*1320*/  BSSY.RECONVERGENT B0, `(.L_x_630) ;  /* 0x0000033000007945 */ /* 0x000fe20003800200 */
[----:B------:R-:W-:-:S04]  /*1330*/  DSETP.GT.AND P1, PT, R6, RZ, PT ;  /* 0x000000ff0600722a */ /* 0x000fc80003f24000 */
[C---:B------:R-:W-:Y:S02]  /*1340*/  DSETP.GT.AND P2, PT, R28.reuse, RZ, !P0 ;  /* 0x000000ff1c00722a */ /* 0x040fe40004744000 */
[----:B------:R-:W-:-:S14]  /*1350*/  DSETP.GEU.OR P0, PT, R28, RZ, !P1 ;  /* 0x000000ff1c00722a */ /* 0x000fdc0004f0e400 */
[----:B------:R-:W-:Y:S05]  /*1360*/  @P0 BRA !P2, `(.L_x_631) ;  /* 0x0000000000900947 */ /* 0x000fea0005000000 */
[----:B------:R-:W-:Y:S01]  /*1370*/  DADD R10, R6, -R28 ;  /* 0x00000000060a7229 */ /* 0x000fe2000000081c */
[----:B------:R-:W-:Y:S01]  /*1380*/  IMAD.MOV.U32 R12, RZ, RZ, 0x1 ;  /* 0x00000001ff0c7424 */ /* 0x000fe200078e00ff */
[----:B------:R-:W0:Y:S01]  /*1390*/  LDCU UR4, c[0x0][0x3a0] ;  /* 0x00007400ff0477ac */ /* 0x000e220008000800 */
[----:B------:R-:W-:Y:S03]  /*13a0*/  BSSY.RECONVERGENT B1, `(.L_x_632) ;  /* 0x0000017000017945 */ /* 0x000fe60003800200 */
[----:B------:R-:W1:Y:S02]  /*13b0*/  MUFU.RCP64H R13, R11 ;  /* 0x0000000b000d7308 */ /* 0x000e640000001800 */
[----:B-1----:R-:W-:-:S08]  /*13c0*/  DFMA R8, -R10, R12, 1 ;  /* 0x3ff000000a08742b */ /* 0x002fd0000000010c */
[----:B------:R-:W-:Y:S02]  /*13d0*/  DFMA R14, R8, R8, R8 ;  /* 0x00000008080e722b */ /* 0x000fe40000000008 */
[----:B0-----:R-:W0:Y:S06]  /*13e0*/  I2F.F64 R8, UR4 ;  /* 0x0000000400087d12 */ /* 0x001e2c0008201c00 */
        /* <DEDUP_REMOVED lines=15> */
[----:B------:R-:W-:Y:S05]  /*14e0*/  CALL.REL.NOINC `($__internal_9_$__cuda_sm20_div_rn_f64_full) ;  /* 0x0000000400747944 */ /* 0x000fea0003c00000 */
[----:B------:R-:W-:Y:S01]  /*14f0*/  IMAD.MOV.U32 R8, RZ, RZ, R32 ;  /* 0x000000ffff087224 */ /* 0x000fe200078e0020 */
[----:B------:R-:W-:-:S07]  /*1500*/  MOV R9, R33 ;  /* 0x0000002100097202 */ /* 0x000fce0000000f00 */
.L_x_633:
[----:B------:R-:W-:Y:S05]  /*1510*/  BSYNC.RECONVERGENT B1 ;  /* 0x0000000000017941 */ /* 0x000fea0003800200 */
.L_x_632:
[----:B------:R-:W0:Y:S01]  /*1520*/  LDCU UR4, c[0x0][0x3a8] ;  /* 0x00007500ff0477ac */ /* 0x000e220008000800 */
[----:B------:R-:W-:Y:S01]  /*1530*/  DADD R10, -R8, -2 ;  /* 0xc0000000080a7429 */ /* 0x000fe20000000100 */
[----:B------:R-:W-:-:S06]  /*1540*/  IADD3 R3, PT, PT, R3, 0x1, RZ ;  /* 0x0000000103037810 */ /* 0x000fcc0007ffe0ff */
[----:B------:R1:W-:Y:S04]  /*1550*/  STG.E.64 desc[UR6][R26.64], R10 ;  /* 0x0000000a1a007986 */ /* 0x0003e8000c101b06 */
[----:B------:R2:W-:Y:S01]  /*1560*/  STG.E.64 desc[UR6][R24.64], RZ ;  /* 0x000000ff18007986 */ /* 0x0005e2000c101b06 */
[----:B0-----:R-:W-:-:S04]  /*1570*/  IMAD.U32 R9, RZ, RZ, UR4 ;  /* 0x00000004ff097e24 */ /* 0x001fc8000f8e00ff */
[----:B-1----:R-:W-:-:S04]  /*1580*/  IMAD.WIDE R26, R9, 0x8, R26 ;  /* 0x00000008091a7825 */ /* 0x002fc800078e021a */
[----:B--2---:R-:W-:Y:S01]  /*1590*/  IMAD.WIDE R24, R9, 0x8, R24 ;  /* 0x0000000809187825 */ /* 0x004fe200078e0218 */
[----:B------:R-:W-:Y:S06]  /*15a0*/  BRA `(.L_x_634) ;  /* 0x0000000000287947 */ /* 0x000fec0003800000 */
.L_x_631:
[----:B------:R-:W-:-:S06]  /*15b0*/  DSETP.NEU.AND P0, PT, R4, RZ, PT ;  /* 0x000000ff0400722a */ /* 0x000fcc0003f0d000 */
[----:B------:R-:W-:-:S14]  /*15c0*/  DSETP.NEU.AND P0, PT, R6, RZ, P0 ;  /* 0x000000ff0600722a */ /* 0x000fdc000070d000 */
[----:B------:R-:W0:Y:S01]  /*15d0*/  @!P0 LDC R10, c[0x0][0x3a0] ;  /* 0x0000e800ff0a8b82 */ /* 0x000e220000000800 */
[----:B------:R-:W-:Y:S01]  /*15e0*/  @!P0 IADD3 R3, PT, PT, R3, 0x1, RZ ;  /* 0x0000000103038810 */ /* 0x000fe20007ffe0ff */
[----:B0-----:R-:W-:-:S06]  /*15f0*/  @!P0 VIADD R10, R10, 0xfffffffe ;  /* 0xfffffffe0a0a8836 */ /* 0x001fcc0000000000 */
[----:B------:R-:W0:Y:S02]  /*1600*/  @!P0 I2F.F64 R10, R10 ;  /* 0x0000000a000a8312 */ /* 0x000e240000201c00 */
[----:B0-----:R0:W-:Y:S04]  /*1610*/  @!P0 STG.E.64 desc[UR6][R26.64], R10 ;  /* 0x0000000a1a008986 */ /* 0x0011e8000c101b06 */
[----:B------:R1:W-:Y:S01]  /*1620*/  @!P0 STG.E.64 desc[UR6][R24.64], RZ ;  /* 0x000000ff18008986 */ /* 0x0003e2000c101b06 */
[----:B0-----:R-:W-:-:S04]  /*1630*/  @!P0 IMAD.WIDE R26, R9, 0x8, R26 ;  /* 0x00000008091a8825 */ /* 0x001fc800078e021a */
[----:B-1----:R-:W-:-:S07]  /*1640*/  @!P0 IMAD.WIDE R24, R9, 0x8, R24 ;  /* 0x0000000809188825 */ /* 0x002fce00078e0218 */
.L_x_634:
[----:B------:R-:W-:Y:S05]  /*1650*/  BSYNC.RECONVERGENT B0 ;  /* 0x0000000000007941 */ /* 0x000fea0003800200 */
.L_x_630:
[C-C-:B------:R-:W-:Y:S01]  /*1660*/  DSETP.GE.AND P0, PT, R6.reuse, R4.reuse, PT ;  /* 0x000000040600722a */ /* 0x140fe20003f06000 */
[----:B------:R-:W-:Y:S01]  /*1670*/  BSSY.RECONVERGENT B0, `(.L_x_635) ;  /* 0x0000040000007945 */ /* 0x000fe20003800200 */
[----:B------:R-:W-:Y:S02]  /*1680*/  DSETP.GTU.AND P1, PT, R6, R4, PT ;  /* 0x000000040600722a */ /* 0x000fe40003f2c000 */
[----:B------:R-:W-:Y:S02]  /*1690*/  DSETP.GEU.AND P2, PT, R4, RZ, PT ;  /* 0x000000ff0400722a */ /* 0x000fe40003f4e000 */
[C-C-:B------:R-:W-:Y:S02]  /*16a0*/  DSETP.LTU.OR P0, PT, R6.reuse, R28.reuse, !P0 ;  /* 0x0000001c0600722a */ /* 0x140fe40004709400 */
[----:B------:R-:W-:Y:S02]  /*16b0*/  DSETP.GTU.OR P1, PT, R6, R28, P1 ;  /* 0x0000001c0600722a */ /* 0x000fe40000f2c400 */
[----:B------:R-:W-:-:S02]  /*16c0*/  DSETP.GT.AND P3, PT, R4, RZ, PT ;  /* 0x000000ff0400722a */ /* 0x000fc40003f64000 */
[----:B------:R-:W-:-:S04]  /*16d0*/  DSETP.GT.AND P2, PT, R6, RZ, !P2 ;  /* 0x000000ff0600722a */ /* 0x000fc80005744000 */
[----:B------:R-:W-:-:S04]  /*16e0*/  DSETP.LT.AND P3, PT, R6, RZ, P3 ;  /* 0x000000ff0600722a */ /* 0x000fc80001f61000 */
[----:B------:R-:W0:Y:S01]  /*16f0*/  @!P0 LDC R0, c[0x0][0x3a0] ;  /* 0x0000e800ff008b82 */ /* 0x000e220000000800 */
[----:B------:R-:W-:Y:S01]  /*1700*/  @!P0 VIADD R3, R3, 0x1 ;  /* 0x0000000103038836 */ /* 0x000fe20000000000 */
[----:B------:R-:W-:-:S04]  /*1710*/  PLOP3.LUT P2, PT, P2, P3, PT, 0xf8, 0x8f ;  /* 0x00000000008f781c */ /* 0x000fc80001747f70 */
[----:B------:R-:W-:Y:S02]  /*1720*/  @!P1 IADD3 R3, PT, PT, R3, 0x1, RZ ;  /* 0x0000000103039810 */ /* 0x000fe40007ffe0ff */
[----:B------:R-:W1:Y:S01]  /*1730*/  @!P1 LDC R8, c[0x0][0x3a0] ;  /* 0x0000e800ff089b82 */ /* 0x000e620000000800 */
[----:B0-----:R-:W-:-:S04]  /*1740*/  @!P0 VIADD R0, R0, 0xfffffffe ;  /* 0xfffffffe00008836 */ /* 0x001fc80000000000 */
[----:B------:R-:W0:Y:S01]  /*1750*/  @!P0 I2F.F64 R10, R0 ;  /* 0x00000000000a8312 */ /* 0x000e220000201c00 */
[----:B-1----:R-:W-:-:S07]  /*1760*/  @!P1 IADD3 R8, PT, PT, R8, -0x2, RZ ;  /* 0xfffffffe08089810 */ /* 0x002fce0007ffe0ff */
        /* <DEDUP_REMOVED lines=9> */
[----:B------:R-:W-:Y:S06]  /*1800*/  @!P2 BRA `(.L_x_636) ;  /* 0x000000000078a947 */ /* 0x000fec0003800000 */
[----:B------:R-:W-:Y:S01]  /*1810*/  DADD R10, R4, -R6 ;  /* 0x00000000040a7229 */ /* 0x000fe20000000806 */
[----:B------:R-:W0:Y:S01]  /*1820*/  LDCU UR4, c[0x0][0x3a0] ;  /* 0x00007400ff0477ac */ /* 0x000e220008000800 */
[----:B------:R-:W-:Y:S01]  /*1830*/  IMAD.MOV.U32 R6, RZ, RZ, 0x1 ;  /* 0x00000001ff067424 */ /* 0x000fe200078e00ff */
[----:B------:R-:W-:Y:S03]  /*1840*/  BSSY.RECONVERGENT B1, `(.L_x_637) ;  /* 0x0000015000017945 */ /* 0x000fe60003800200 */
[----:B------:R-:W1:Y:S08]  /*1850*/  MUFU.RCP64H R7, R11 ;  /* 0x0000000b00077308 */ /* 0x000e700000001800 */
[----:B0-----:R-:W0:Y:S01]  /*1860*/  I2F.F64 R12, UR4 ;  /* 0x00000004000c7d12 */ /* 0x001e220008201c00 */
[----:B-1----:R-:W-:-:S08]  /*1870*/  DFMA R8, -R10, R6, 1 ;  /* 0x3ff000000a08742b */ /* 0x002fd00000000106 */
[----:B------:R-:W-:Y:S02]  /*1880*/  DFMA R8, R8, R8, R8 ;  /* 0x000000080808722b */ /* 0x000fe40000000008 */
[----:B0-----:R-:W-:-:S06]  /*1890*/  DFMA R12, R12, -R10, R4 ;  /* 0x8000000a0c0c722b */ /* 0x001fcc0000000004 */
[----:B------:R-:W-:-:S04]  /*18a0*/  DFMA R8, R6, R8, R6 ;  /* 0x000000080608722b */ /* 0x000fc80000000006 */
[----:B------:R-:W-:-:S04]  /*18b0*/  FSETP.GEU.AND P1, PT, |R13|, 6.5827683646048100446e-37, PT ;  /* 0x036000000d00780b */ /* 0x000fc80003f2e200 */
        /* <DEDUP_REMOVED lines=13> */
.L_x_638:
[----:B------:R-:W-:Y:S05]  /*1990*/  BSYNC.RECONVERGENT B1 ;  /* 0x0000000000017941 */ /* 0x000fea0003800200 */
.L_x_637:
[----:B------:R-:W-:Y:S01]  /*19a0*/  DADD R4, -R4, -1 ;  /* 0xbff0000004047429 */ /* 0x000fe20000000100 */
[----:B------:R-:W-:-:S06]  /*19b0*/  VIADD R3, R3, 0x1 ;  /* 0x0000000103037836 */ /* 0x000fcc0000000000 */
[----:B------:R1:W-:Y:S04]  /*19c0*/  STG.E.64 desc[UR6][R26.64], R4 ;  /* 0x000000041a007986 */ /* 0x0003e8000c101b06 */
[----:B------:R1:W-:Y:S01]  /*19d0*/  STG.E.64 desc[UR6][R24.64], RZ ;  /* 0x000000ff18007986 */ /* 0x0003e2000c101b06 */
[----:B------:R-:W-:Y:S05]  /*19e0*/  BRA `(.L_x_639) ;  /* 0x0000000000207947 */ /* 0x000fea0003800000 */
.L_x_636:
[----:B------:R-:W-:-:S06]  /*19f0*/  DSETP.NEU.AND P0, PT, R4, RZ, PT ;  /* 0x000000ff0400722a */ /* 0x000fcc0003f0d000 */
[----:B------:R-:W-:-:S14]  /*1a00*/  DSETP.NEU.AND P0, PT, R6, RZ, P0 ;  /* 0x000000ff0600722a */ /* 0x000fdc000070d000 */
[----:B------:R-:W0:Y:S01]  /*1a10*/  @!P0 LDC R0, c[0x0][0x3a0] ;  /* 0x0000e800ff008b82 */ /* 0x000e220000000800 */
[----:B------:R-:W-:Y:S01]  /*1a20*/  @!P0 VIADD R3, R3, 0x1 ;  /* 0x0000000103038836 */ /* 0x000fe20000000000 */
[----:B0-----:R-:W-:-:S04]  /*1a30*/  @!P0 IADD3 R0, PT, PT, R0, -0x2, RZ ;  /* 0xfffffffe00008810 */ /* 0x001fc80007ffe0ff */
[----:B------:R-:W0:Y:S02]  /*1a40*/  @!P0 I2F.F64 R4, R0 ;  /* 0x0000000000048312 */ /* 0x000e240000201c00 */
[----:B0-----:R0:W-:Y:S04]  /*1a50*/  @!P0 STG.E.64 desc[UR6][R26.64], R4 ;  /* 0x000000041a008986 */ /* 0x0011e8000c101b06 */
[----:B------:R0:W-:Y:S02]  /*1a60*/  @!P0 STG.E.64 desc[UR6][R24.64], RZ ;  /* 0x000000ff18008986 */ /* 0x0001e4000c101b06 */
.L_x_639:
[----:B------:R-:W-:Y:S05]  /*1a70*/  BSYNC.RECONVERGENT B0 ;  /* 0x0000000000007941 */ /* 0x000fea0003800200 */
.L_x_635:
[----:B01----:R-:W0:Y:S02]  /*1a80*/  LDC.64 R4, c[0x0][0x390] ;  /* 0x0000e400ff047b82 */ /* 0x003e240000000a00 */
[----:B0-----:R-:W-:-:S05]  /*1a90*/  IMAD.WIDE R4, R2, 0x4, R4 ;  /* 0x0000000402047825 */ /* 0x001fca00078e0204 */
[----:B------:R-:W-:Y:S01]  /*1aa0*/  STG.E desc[UR6][R4.64], R3 ;  /* 0x0000000304007986 */ /* 0x000fe2000c101906 */
[----:B------:R-:W-:Y:S05]  /*1ab0*/  EXIT ;  /* 0x000000000000794d */ /* 0x000fea0003800000 */
        .weak           $__internal_9_$__cuda_sm20_div_rn_f64_full
        .type           $__internal_9_$__cuda_sm20_div_rn_f64_full,@function
        .size           $__internal_9_$__cuda_sm20_div_rn_f64_full,(.L_x_765 - $__internal_9_$__cuda_sm20_div_rn_f64_full)
$__internal_9_$__cuda_sm20_div_rn_f64_full:
[----:B------:R-:W-:Y:S01]  /*1ac0*/  FSETP.GEU.AND P3, PT, |R13|, 1.469367938527859385e-39, PT ;  /* 0x001000000d00780b */ /* 0x000fe20003f6e200 */
[----:B------:R-:W-:Y:S01]  /*1ad0*/  IMAD.MOV.U32 R39, RZ, RZ, 0x1ca00000 ;  /* 0x1ca00000ff277424 */ /* 0x000fe200078e00ff */
[C---:B------:R-:W-:Y:S01]  /*1ae0*/  FSETP.GEU.AND P1, PT, |R9|.reuse, 1.469367938527859385e-39, PT ;  /* 0x001000000900780b */ /* 0x040fe20003f2e200 */
[----:B------:R-:W-:Y:S01]  /*1af0*/  BSSY.RECONVERGENT B2, `(.L_x_640) ;  /* 0x0000054000027945 */ /* 0x000fe20003800200 */
[----:B------:R-:W-:Y:S02]  /*1b00*/  MOV R8, R10 ;  /* 0x0000000a00087202 */ /* 0x000fe40000000f00 */
[----:B------:R-:W-:Y:S02]  /*1b10*/  LOP3.LUT R11, R9, 0x800fffff, RZ, 0xc0, !PT ;  /* 0x800fffff090b7812 */ /* 0x000fe400078ec0ff */
[----:B------:R-:W-:Y:S02]  /*1b20*/  LOP3.LUT R38, R13, 0x7ff00000, RZ, 0xc0, !PT ;  /* 0x7ff000000d267812 */ /* 0x000fe400078ec0ff */
[----:B------:R-:W-:-:S02]  /*1b30*/  LOP3.LUT R11, R11, 0x3ff00000, RZ, 0xfc, !PT ;  /* 0x3ff000000b0b7812 */ /* 0x000fc400078efcff */
[C---:B------:R-:W-:Y:S01]  /*1b40*/  LOP3.LUT R41, R9.reuse, 0x7ff00000, RZ, 0xc0, !PT ;  /* 0x7ff0000009297812 */ /* 0x040fe200078ec0ff */
[----:B------:R-:W-:Y:S01]  /*1b50*/  @!P3 IMAD.MOV.U32 R32, RZ, RZ, RZ ;  /* 0x000000ffff20b224 */ /* 0x000fe200078e00ff */
[----:B------:R-:W-:Y:S01]  /*1b60*/  @!P3 LOP3.LUT R31, R9, 0x7ff00000, RZ, 0xc0, !PT ;  /* 0x7ff00000091fb812 */ /* 0x000fe200078ec0ff */
[----:B------:R-:W-:Y:S01]  /*1b70*/  @!P1 DMUL R10, R8, 8.98846567431157953865e+307 ;  /* 0x7fe00000080a9828 */ /* 0x000fe20000000000 */
[C---:B------:R-:W-:Y:S02]  /*1b80*/  ISETP.GE.U32.AND P2, PT, R38.reuse, R41, PT ;  /* 0x000000292600720c */ /* 0x040fe40003f46070 */
[----:B------:R-:W-:Y:S02]  /*1b90*/  @!P3 ISETP.GE.U32.AND P4, PT, R38, R31, PT ;  /* 0x0000001f2600b20c */ /* 0x000fe40003f86070 */
[C---:B------:R-:W-:Y:S01]  /*1ba0*/  SEL R31, R39.reuse, 0x63400000, !P2 ;  /* 0x63400000271f7807 */ /* 0x040fe20005000000 */
[----:B------:R-:W0:Y:S01]  /*1bb0*/  MUFU.RCP64H R35, R11 ;  /* 0x0000000b00237308 */ /* 0x000e220000001800 */
[----:B------:R-:W-:-:S02]  /*1bc0*/  @!P3 SEL R33, R39, 0x63400000, !P4 ;  /* 0x634000002721b807 */ /* 0x000fc40006000000 */
[--C-:B------:R-:W-:Y:S02]  /*1bd0*/  LOP3.LUT R31, R31, 0x800fffff, R13.reuse, 0xf8, !PT ;  /* 0x800fffff1f1f7812 */ /* 0x100fe400078ef80d */
[----:B------:R-:W-:Y:S02]  /*1be0*/  @!P3 LOP3.LUT R33, R33, 0x80000000, R13, 0xf8, !PT ;  /* 0x800000002121b812 */ /* 0x000fe400078ef80d */
[----:B------:R-:W-:Y:S02]  /*1bf0*/  MOV R30, R12 ;  /* 0x0000000c001e7202 */ /* 0x000fe40000000f00 */
[----:B------:R-:W-:Y:S02]  /*1c00*/  @!P3 LOP3.LUT R33, R33, 0x100000, RZ, 0xfc, !PT ;  /* 0x001000002121b812 */ /* 0x000fe400078efcff */
[----:B------:R-:W-:Y:S02]  /*1c10*/  MOV R34, 0x1 ;  /* 0x0000000100227802 */ /* 0x000fe40000000f00 */
[----:B------:R-:W-:-:S02]  /*1c20*/  @!P1 LOP3.LUT R41, R11, 0x7ff00000, RZ, 0xc0, !PT ;  /* 0x7ff000000b299812 */ /* 0x000fc400078ec0ff */
        /* <DEDUP_REMOVED lines=16> */
[----:B------:R-:W-:Y:S02]  /*1d30*/  LOP3.LUT R13, R9, 0x7ff00000, RZ, 0xc0, !PT ;  /* 0x7ff00000090d7812 */ /* 0x000fe400078ec0ff */
[----:B------:R-:W-:Y:S02]  /*1d40*/  MOV R12, RZ ;  /* 0x000000ff000c7202 */ /* 0x000fe40000000f00 */
[CC--:B------:R-:W-:Y:S02]  /*1d50*/  ISETP.GE.U32.AND P1, PT, R38.reuse, R13.reuse, PT ;  /* 0x0000000d2600720c */ /* 0x0c0fe40003f26070 */
[----:B------:R-:W-:Y:S02]  /*1d60*/  VIADDMNMX R38, R38, -R13, 0xb9600000, !PT ;  /* 0xb960000026267446 */ /* 0x000fe4000780090d */
[----:B------:R-:W-:Y:S02]  /*1d70*/  SEL R39, R39, 0x63400000, !P1 ;  /* 0x6340000027277807 */ /* 0x000fe40004800000 */
[----:B------:R-:W-:-:S04]  /*1d80*/  VIMNMX R34, PT, PT, R38, 0x46a00000, PT ;  /* 0x46a0000026227848 */ /* 0x000fc80003fe0100 */
        /* <DEDUP_REMOVED lines=21> */
.L_x_641:
        /* <DEDUP_REMOVED lines=16> */
.L_x_644:
[----:B------:R-:W-:Y:S01]  /*1fe0*/  LOP3.LUT R33, R9, 0x80000, RZ, 0xfc, !PT ;  /* 0x0008000009217812 */ /* 0x000fe200078efcff */
[----:B------:R-:W-:Y:S01]  /*1ff0*/  IMAD.MOV.U32 R32, RZ, RZ, R8 ;  /* 0x000000ffff207224 */ /* 0x000fe200078e0008 */
[----:B------:R-:W-:Y:S06]  /*2000*/  BRA `(.L_x_642) ;  /* 0x0000000000087947 */ /* 0x000fec0003800000 */
.L_x_643:
[----:B------:R-:W-:Y:S02]  /*2010*/  LOP3.LUT R33, R13, 0x80000, RZ, 0xfc, !PT ;  /* 0x000800000d217812 */ /* 0x000fe400078efcff */
[----:B------:R-:W-:-:S07]  /*2020*/  MOV R32, R12 ;  /* 0x0000000c00207202 */ /* 0x000fce0000000f00 */
.L_x_642:
[----:B------:R-:W-:Y:S05]  /*2030*/  BSYNC.RECONVERGENT B2 ;  /* 0x0000000000027941 */ /* 0x000fea0003800200 */
.L_x_640:
[----:B------:R-:W-:Y:S02]  /*2040*/  HFMA2 R9, -RZ, RZ, 0, 0 ;  /* 0x00000000ff097431 */ /* 0x000fe400000001ff */
[----:B------:R-:W-:-:S04]  /*2050*/  IMAD.MOV.U32 R8, RZ, RZ, R0 ;  /* 0x000000ffff087224 */ /* 0x000fc800078e0000 */
[----:B------:R-:W-:Y:S05]  /*2060*/  RET.REL.NODEC R8 `(_Z8criticalPdS_PiPKdiii) ;  /* 0xffffffdc08e47950 */ /* 0x000fea0003c3ffff */
.L_x_645:
        /* <DEDUP_REMOVED lines=9> */
.L_x_765:


//--------------------- .text._Z9zerocrossPdS_PiPKdiii --------------------------
	.section	.text._Z9zerocrossPdS_PiPKdiii,"ax",@progbits
	.align	128
        .global         _Z9zerocrossPdS_PiPKdiii
        .type           _Z9zerocrossPdS_PiPKdiii,@function
        .size           _Z9zerocrossPdS_PiPKdiii,(.L_x_766 - _Z9zerocrossPdS_PiPKdiii)
        .other          _Z9zerocrossPdS_PiPKdiii,@"STO_CUDA_ENTRY STV_DEFAULT"
_Z9zerocrossPdS_PiPKdiii:
.text._Z9zerocrossPdS_PiPKdiii:
[----:B------:R-:W-:Y:S08]  /*0000*/  LDC R1, c[0x0][0x37c] ;  /* 0x0000df00ff017b82 */ /* 0x000ff00000000800 */
[----:B------:R-:W0:Y:S02]  /*0010*/  LDC R4, c[0x0][0x3a0] ;  /* 0x0000e800ff047b82 */ /* 0x000e240000000800 */
[----:B0-----:R-:W-:-:S13]  /*0020*/  ISETP.GE.AND P0, PT, R4, 0x3, PT ;  /* 0x000000030400780c */ /* 0x001fda0003f06270 */
[----:B------:R-:W-:Y:S05]  /*0030*/  @!P0 EXIT ;  /* 0x000000000000894d */ /* 0x000fea0003800000 */
[----:B------:R-:W0:Y:S01]  /*0040*/  S2R R3, SR_CTAID.X ;  /* 0x0000000000037919 */ /* 0x000e220000002500 */
[----:B------:R-:W0:Y:S01]  /*0050*/  LDCU UR4, c[0x0][0x360] ;  /* 0x00006c00ff0477ac */ /* 0x000e220008000800 */
[----:B------:R-:W1:Y:S01]  /*0060*/  LDC.64 R18, c[0x0][0x398] ;  /* 0x0000e600ff127b82 */ /* 0x000e620000000a00 */
[----:B------:R-:W0:Y:S01]  /*0070*/  S2R R0, SR_TID.X ;  /* 0x0000000000007919 */ /* 0x000e220000002100 */
[----:B------:R-:W2:Y:S01]  /*0080*/  LDCU UR5, c[0x0][0x3a4] ;  /* 0x00007480ff0577ac */ /* 0x000ea20008000800 */
[----:B------:R-:W3:Y:S05]  /*0090*/  LDCU UR8, c[0x0][0x3a8] ;  /* 0x00007500ff0877ac */ /* 0x000eea0008000800 */
[----:B------:R-:W4:Y:S01]  /*00a0*/  LDC.64 R20, c[0x0][0x390] ;  /* 0x0000e400ff147b82 */ /* 0x000f220000000a00 */
[----:B------:R-:W1:Y:S07]  /*00b0*/  LDCU.64 UR6, c[0x0][0x358] ;  /* 0x00006b00ff0677ac */ /* 0x000e6e0008000a00 */
[----:B------:R-:W4:Y:S08]  /*00c0*/  LDC.64 R24, c[0x0][0x388] ;  /* 0x0000e200ff187b82 */ /* 0x000f300000000a00 */
[----:B------:R-:W4:Y:S01]  /*00d0*/  LDC.64 R22, c[0x0][0x380] ;  /* 0x0000e000ff167b82 */ /* 0x000f220000000a00 */
[----:B---3--:R-:W-:-:S02]  /*00e0*/  IMAD.U32 R5, RZ, RZ, UR8 ;  /* 0x00000008ff057e24 */ /* 0x008fc4000f8e00ff */
[----:B0-----:R-:W-:-:S04]  /*00f0*/  IMAD R3, R3, UR4, R0 ;  /* 0x0000000403037c24 */ /* 0x001fc8000f8e0200 */
[----:B--2---:R-:W-:-:S04]  /*0100*/  IMAD R7, R3, UR5, RZ ;  /* 0x0000000503077c24 */ /* 0x004fc8000f8e02ff */
[----:B-1----:R-:W-:-:S05]  /*0110*/  IMAD.WIDE R18, R7, 0x8, R18 ;  /* 0x0000000807127825 */ /* 0x002fca00078e0212 */
[----:B------:R0:W5:Y:S01]  /*0120*/  LDG.E.64 R28, desc[UR6][R18.64] ;  /* 0x00000006121c7981 */ /* 0x000162000c1e1b00 */
[----:B------:R-:W-:-:S05]  /*0130*/  IMAD.WIDE R14, R5, 0x8, R18 ;  /* 0x00000008050e7825 */ /* 0x000fca00078e0212 */
[----:B------:R0:W5:Y:S01]  /*0140*/  LDG.E.64 R26, desc[UR6][R14.64] ;  /* 0x000000060e1a7981 */ /* 0x000162000c1e1b00 */
[----:B------:R-:W-:-:S05]  /*0150*/  VIADD R0, R4, 0xfffffffd ;  /* 0xfffffffd04007836 */ /* 0x000fca0000000000 */
[----:B------:R-:W-:Y:S01]  /*0160*/  ISETP.GE.U32.AND P0, PT, R0, 0x3, PT ;  /* 0x000000030000780c */ /* 0x000fe20003f06070 */
[----:B------:R-:W-:Y:S01]  /*0170*/  UMOV UR4, 0x2 ;  /* 0x0000000200047882 */ /* 0x000fe20000000000 */
[----:B------:R-:W-:Y:S01]  /*0180*/  IADD3 R4, PT, PT, R4, -0x2, RZ ;  /* 0xfffffffe04047810 */ /* 0x000fe20007ffe0ff */
[----:B----4-:R-:W-:-:S03]  /*0190*/  IMAD.WIDE R20, R3, 0x4, R20 ;  /* 0x0000000403147825 */ /* 0x010fc600078e0214 */
[----:B------:R-:W-:Y:S01]  /*01a0*/  LOP3.LUT R3, R4, 0x3, RZ, 0xc0, !PT ;  /* 0x0000000304037812 */ /* 0x000fe200078ec0ff */
[----:B------:R-:W-:-:S04]  /*01b0*/  IMAD.WIDE R24, R7, 0x8, R24 ;  /* 0x0000000807187825 */ /* 0x000fc800078e0218 */
[----:B------:R-:W-:-:S04]  /*01c0*/  IMAD.WIDE R22, R7, 0x8, R22 ;  /* 0x0000000807167825 */ /* 0x000fc800078e0216 */
[----:B------:R-:W-:Y:S01]  /*01d0*/  IMAD.MOV.U32 R2, RZ, RZ, RZ ;  /* 0x000000ffff027224 */ /* 0x000fe200078e00ff */
[----:B0-----:R-:W-:Y:S06]  /*01e0*/  @!P0 BRA `(.L_x_646) ;  /* 0x0000000c006c8947 */ /* 0x001fec0003800000 */
[----:B------:R-:W-:Y:S01]  /*01f0*/  LOP3.LUT R4, R4, 0xfffffffc, RZ, 0xc0, !PT ;  /* 0xfffffffc04047812 */ /* 0x000fe200078ec0ff */
[----:B------:R-:W-:Y:S01]  /*0200*/  IMAD.MOV.U32 R2, RZ, RZ, RZ ;  /* 0x000000ffff027224 */ /* 0x000fe200078e00ff */
[----:B------:R-:W0:Y:S01]  /*0210*/  LDCU UR9, c[0x0][0x3a8] ;  /* 0x00007500ff0977ac */ /* 0x000e220008000800 */
[----:B------:R-:W-:-:S05]  /*0220*/  UMOV UR4, 0x2 ;  /* 0x0000000200047882 */ /* 0x000fca0000000000 */
.L_x_667:
[----:B0-----:R-:W-:-:S05]  /*0230*/  MOV R5, UR9 ;  /* 0x0000000900057c02 */ /* 0x001fca0008000f00 */
[----:B------:R-:W-:-:S05]  /*0240*/  IMAD.WIDE R14, R5, 0x10, R18 ;  /* 0x00000010050e7825 */ /* 0x000fca00078e0212 */
[----:B-----5:R0:W5:Y:S01]  /*0250*/  LDG.E.64 R16, desc[UR6][R14.64] ;  /* 0x000000060e107981 */ /* 0x020162000c1e1b00 */
[C---:B------:R-:W-:Y:S01]  /*0260*/  DSETP.GEU.AND P0, PT, R26.reuse, RZ, PT ;  /* 0x000000ff1a00722a */ /* 0x040fe20003f0e000 */
[----:B------:R-:W-:Y:S01]  /*0270*/  BSSY.RECONVERGENT B0, `(.L_x_647) ;  /* 0x000002e000007945 */ /* 0x000fe20003800200 */
[----:B------:R-:W-:-:S04]  /*0280*/  DSETP.GT.AND P1, PT, R26, RZ, PT ;  /* 0x000000ff1a00722a */ /* 0x000fc80003f24000 */
[C---:B------:R-:W-:Y:S02]  /*0290*/  DSETP.GT.AND P2, PT, R28.reuse, RZ, !P0 ;  /* 0x000000ff1c00722a */ /* 0x040fe40004744000 */
[----:B------:R-:W-:-:S14]  /*02a0*/  DSETP.GEU.OR P0, PT, R28, RZ, !P1 ;  /* 0x000000ff1c00722a */ /* 0x000fdc0004f0e400 */
[----:B0-----:R-:W-:Y:S05]  /*02b0*/  @P0 BRA !P2, `(.L_x_648) ;  /* 0x0000000000840947 */ /* 0x001fea0005000000 */
[----:B------:R-:W-:Y:S01]  /*02c0*/  DADD R8, -R28, R26 ;  /* 0x000000001c087229 */ /* 0x000fe2000000011a */
[----:B------:R-:W-:Y:S01]  /*02d0*/  IMAD.MOV.U32 R6, RZ, RZ, 0x1 ;  /* 0x00000001ff067424 */ /* 0x000fe200078e00ff */
[----:B------:R-:W-:Y:S04]  /*02e0*/  BSSY.RECONVERGENT B1, `(.L_x_649) ;  /* 0x0000016000017945 */ /* 0x000fe80003800200 */
[----:B------:R-:W0:Y:S02]  /*02f0*/  MUFU.RCP64H R7, R9 ;  /* 0x0000000900077308 */ /* 0x000e240000001800 */
[----:B0-----:R-:W-:-:S08]  /*0300*/  DFMA R10, -R8, R6, 1 ;  /* 0x3ff00000080a742b */ /* 0x001fd00000000106 */
[----:B------:R-:W-:Y:S02]  /*0310*/  DFMA R12, R10, R10, R10 ;  /* 0x0000000a0a0c722b */ /* 0x000fe4000000000a */
[----:B------:R-:W0:Y:S06]  /*0320*/  I2F.F64.U32 R10, UR4 ;  /* 0x00000004000a7d12 */ /* 0x000e2c0008201800 */
        /* <DEDUP_REMOVED lines=14> */
[----:B-----5:R-:W-:Y:S05]  /*0410*/  CALL.REL.NOINC `($__internal_10_$__cuda_sm20_div_rn_f64_full) ;  /* 0x0000000c00f87944 */ /* 0x020fea0003c00000 */
[----:B------:R-:W-:Y:S02]  /*0420*/  IMAD.MOV.U32 R6, RZ, RZ, R38 ;  /* 0x000000ffff067224 */ /* 0x000fe400078e0026 */
[----:B------:R-:W-:-:S07]  /*0430*/  IMAD.MOV.U32 R7, RZ, RZ, R39 ;  /* 0x000000ffff077224 */ /* 0x000fce00078e0027 */
.L_x_650:
[----:B------:R-:W-:Y:S05]  /*0440*/  BSYNC.RECONVERGENT B1 ;  /* 0x0000000000017941 */ /* 0x000fea0003800200 */
.L_x_649:
[----:B------:R-:W-:Y:S01]  /*0450*/  DADD R6, -R6, -1 ;  /* 0xbff0000006067429 */ /* 0x000fe20000000100 */
[----:B------:R-:W-:Y:S01]  /*0460*/  MOV R5, UR9 ;  /* 0x0000000900057c02 */ /* 0x000fe20008000f00 */
[----:B------:R-:W-:-:S05]  /*0470*/  VIADD R2, R2, 0x1 ;  /* 0x0000000102027836 */ /* 0x000fca0000000000 */
[----:B------:R0:W-:Y:S04]  /*0480*/  STG.E.64 desc[UR6][R24.64], R6 ;  /* 0x0000000618007986 */ /* 0x0001e8000c101b06 */
[----:B------:R1:W-:Y:S01]  /*0490*/  STG.E.64 desc[UR6][R22.64], RZ ;  /* 0x000000ff16007986 */ /* 0x0003e2000c101b06 */
[----:B0-----:R-:W-:-:S04]  /*04a0*/  IMAD.WIDE R24, R5, 0x8, R24 ;  /* 0x0000000805187825 */ /* 0x001fc800078e0218 */
[----:B-1----:R-:W-:Y:S01]  /*04b0*/  IMAD.WIDE R22, R5, 0x8, R22 ;  /* 0x0000000805167825 */ /* 0x002fe200078e0216 */
[----:B------:R-:W-:Y:S06]  /*04c0*/  BRA `(.L_x_651) ;  /* 0x0000000000207947 */ /* 0x000fec0003800000 */
.L_x_648:
[----:B------:R-:W-:-:S06]  /*04d0*/  DSETP.NEU.AND P0, PT, R26, RZ, PT ;  /* 0x000000ff1a00722a */ /* 0x000fcc0003f0d000 */
[----:B------:R-:W-:-:S14]  /*04e0*/  DSETP.NEU.AND P0, PT, R28, RZ, P0 ;  /* 0x000000ff1c00722a */ /* 0x000fdc000070d000 */
[----:B------:R-:W0:Y:S01]  /*04f0*/  @!P0 I2F.F64.U32 R6, UR4 ;  /* 0x0000000400068d12 */ /* 0x000e220008201800 */
[----:B------:R-:W-:Y:S01]  /*0500*/  @!P0 VIADD R2, R2, 0x1 ;  /* 0x0000000102028836 */ /* 0x000fe20000000000 */
[----:B0-----:R0:W-:Y:S04]  /*0510*/  @!P0 STG.E.64 desc[UR6][R24.64], R6 ;  /* 0x0000000618008986 */ /* 0x0011e8000c101b06 */
[----:B------:R1:W-:Y:S01]  /*0520*/  @!P0 STG.E.64 desc[UR6][R22.64], RZ ;  /* 0x000000ff16008986 */ /* 0x0003e2000c101b06 */
[----:B0-----:R-:W-:-:S04]  /*0530*/  @!P0 IMAD.WIDE R24, R5, 0x8, R24 ;  /* 0x0000000805188825 */ /* 0x001fc800078e0218 */
[----:B-1----:R-:W-:-:S07]  /*0540*/  @!P0 IMAD.WIDE R22, R5, 0x8, R22 ;  /* 0x0000000805168825 */ /* 0x002fce00078e0216 */
.L_x_651:
[----:B------:R-:W-:Y:S05]  /*0550*/  BSYNC.RECONVERGENT B0 ;  /* 0x0000000000007941 */ /* 0x000fea0003800200 */
.L_x_647:
[----:B------:R-:W-:Y:S01]  /*0560*/  IMAD.WIDE R14, R5, 0x8, R14 ;  /* 0x00000008050e7825 */ /* 0x000fe200078e020e */
[----:B------:R0:W-:Y:S04]  /*0570*/  STG.E desc[UR6][R20.64], R2 ;  /* 0x0000000214007986 */ /* 0x0001e8000c101906 */
[----:B------:R0:W5:Y:S02]  /*0580*/  LDG.E.64 R12, desc[UR6][R14.64] ;  /* 0x000000060e0c7981 */ /* 0x000164000c1e1b00 */
[C---:B-----5:R-:W-:Y:S01]  /*0590*/  DSETP.GEU.AND P0, PT, R16.reuse, RZ, PT ;  /* 0x000000ff1000722a */ /* 0x060fe20003f0e000 */
[----:B------:R-:W-:Y:S01]  /*05a0*/  UIADD3 UR5, UPT, UPT, UR4, 0x1, URZ ;  /* 0x0000000104057890 */ /* 0x000fe2000fffe0ff */
[----:B------:R-:W-:Y:S01]  /*05b0*/  DSETP.GT.AND P1, PT, R16, RZ, PT ;  /* 0x000000ff1000722a */ /* 0x000fe20003f24000 */
[----:B------:R-:W-:Y:S03]  /*05c0*/  BSSY.RECONVERGENT B0, `(.L_x_652) ;  /* 0x000002f000007945 */ /* 0x000fe60003800200 */
[----:B------:R-:W-:-:S02]  /*05d0*/  DSETP.GT.AND P0, PT, R26, RZ, !P0 ;  /* 0x000000ff1a00722a */ /* 0x000fc40004704000 */
[----:B------:R-:W-:-:S06]  /*05e0*/  DSETP.LT.AND P1, PT, R26, RZ, P1 ;  /* 0x000000ff1a00722a */ /* 0x000fcc0000f21000 */
[----:B------:R-:W-:-:S13]  /*05f0*/  PLOP3.LUT P0, PT, P0, P1, PT, 0xf8, 0x8f ;  /* 0x00000000008f781c */ /* 0x000fda0000703f70 */
[----:B0-----:R-:W-:Y:S05]  /*0600*/  @P0 BRA `(.L_x_653) ;  /* 0x0000000000280947 */ /* 0x001fea0003800000 */
[----:B------:R-:W-:Y:S02]  /*0610*/  DSETP.NEU.AND P1, PT, R26, RZ, PT ;  /* 0x000000ff1a00722a */ /* 0x000fe40003f2d000 */
[----:B------:R-:W-:-:S14]  /*0620*/  DSETP.NEU.AND P0, PT, R16, RZ, PT ;  /* 0x000000ff1000722a */ /* 0x000fdc0003f0d000 */
[----:B------:R-:W-:Y:S05]  /*0630*/  @P0 BRA P1, `(.L_x_654) ;  /* 0x00000000009c0947 */ /* 0x000fea0000800000 */
[----:B------:R-:W0:Y:S01]  /*0640*/  I2F.F64.U32 R6, UR5 ;  /* 0x0000000500067d12 */ /* 0x000e220008201800 */
[----:B------:R-:W-:Y:S01]  /*0650*/  IADD3 R2, PT, PT, R2, 0x1, RZ ;  /* 0x0000000102027810 */ /* 0x000fe20007ffe0ff */
[----:B0-----:R0:W-:Y:S04]  /*0660*/  STG.E.64 desc[UR6][R24.64], R6 ;  /* 0x0000000618007986 */ /* 0x0011e8000c101b06 */
[----:B------:R1:W-:Y:S01]  /*0670*/  STG.E.64 desc[UR6][R22.64], RZ ;  /* 0x000000ff16007986 */ /* 0x0003e2000c101b06 */
[----:B0-----:R-:W-:-:S04]  /*0680*/  IMAD.WIDE R24, R5, 0x8, R24 ;  /* 0x0000000805187825 */ /* 0x001fc800078e0218 */
[----:B-1----:R-:W-:Y:S01]  /*0690*/  IMAD.WIDE R22, R5, 0x8, R22 ;  /* 0x0000000805167825 */ /* 0x002fe200078e0216 */
[----:B------:R-:W-:Y:S06]  /*06a0*/  BRA `(.L_x_654) ;  /* 0x0000000000807947 */ /* 0x000fec0003800000 */
.L_x_653:
[----:B------:R-:W-:Y:S01]  /*06b0*/  DADD R8, R16, -R26 ;  /* 0x0000000010087229 */ /* 0x000fe2000000081a */
[----:B------:R-:W-:Y:S01]  /*06c0*/  IMAD.MOV.U32 R6, RZ, RZ, 0x1 ;  /* 0x00000001ff067424 */ /* 0x000fe200078e00ff */
[----:B------:R-:W0:Y:S01]  /*06d0*/  I2F.F64.U32 R26, UR5 ;  /* 0x00000005001a7d12 */ /* 0x000e220008201800 */
[----:B------:R-:W-:Y:S07]  /*06e0*/  BSSY.RECONVERGENT B1, `(.L_x_655) ;  /* 0x0000015000017945 */ /* 0x000fee0003800200 */
[----:B------:R-:W1:Y:S02]  /*06f0*/  MUFU.RCP64H R7, R9 ;  /* 0x0000000900077308 */ /* 0x000e640000001800 */
[----:B-1----:R-:W-:-:S08]  /*0700*/  DFMA R10, -R8, R6, 1 ;  /* 0x3ff00000080a742b */ /* 0x002fd00000000106 */
[----:B------:R-:W-:-:S08]  /*0710*/  DFMA R10, R10, R10, R10 ;  /* 0x0000000a0a0a722b */ /* 0x000fd0000000000a */
[----:B------:R-:W-:Y:S02]  /*0720*/  DFMA R6, R6, R10, R6 ;  /* 0x0000000a0606722b */ /* 0x000fe40000000006 */
[----:B0-----:R-:W-:-:S06]  /*0730*/  DFMA R10, R26, -R8, R16 ;  /* 0x800000081a0a722b */ /* 0x001fcc0000000010 */
        /* <DEDUP_REMOVED lines=12> */
[----:B------:R-:W-:Y:S05]  /*0800*/  CALL.REL.NOINC `($__internal_10_$__cuda_sm20_div_rn_f64_full) ;  /* 0x0000000800fc7944 */ /* 0x000fea0003c00000 */
[----:B------:R-:W-:Y:S02]  /*0810*/  IMAD.MOV.U32 R6, RZ, RZ, R38 ;  /* 0x000000ffff067224 */ /* 0x000fe400078e0026 */
[----:B------:R-:W-:-:S07]  /*0820*/  IMAD.MOV.U32 R7, RZ, RZ, R39 ;  /* 0x000000ffff077224 */ /* 0x000fce00078e0027 */
.L_x_656:
[----:B------:R-:W-:Y:S05]  /*0830*/  BSYNC.RECONVERGENT B1 ;  /* 0x0000000000017941 */ /* 0x000fea0003800200 */
.L_x_655:
[----:B------:R-:W-:Y:S01]  /*0840*/  DADD R6, -R6, -1 ;  /* 0xbff0000006067429 */ /* 0x000fe20000000100 */
[----:B------:R-:W-:Y:S01]  /*0850*/  MOV R5, UR9 ;  /* 0x0000000900057c02 */ /* 0x000fe20008000f00 */
[----:B------:R-:W-:-:S05]  /*0860*/  VIADD R2, R2, 0x1 ;  /* 0x0000000102027836 */ /* 0x000fca0000000000 */
[----:B------:R0:W-:Y:S04]  /*0870*/  STG.E.64 desc[UR6][R24.64], R6 ;  /* 0x0000000618007986 */ /* 0x0001e8000c101b06 */
[----:B------:R1:W-:Y:S01]  /*0880*/  STG.E.64 desc[UR6][R22.64], RZ ;  /* 0x000000ff16007986 */ /* 0x0003e2000c101b06 */
[----:B0-----:R-:W-:-:S04]  /*0890*/  IMAD.WIDE R24, R5, 0x8, R24 ;  /* 0x0000000805187825 */ /* 0x001fc800078e0218 */
[----:B-1----:R-:W-:-:S07]  /*08a0*/  IMAD.WIDE R22, R5, 0x8, R22 ;  /* 0x0000000805167825 */ /* 0x002fce00078e0216 */
.L_x_654:
[----:B------:R-:W-:Y:S05]  /*08b0*/  BSYNC.RECONVERGENT B0 ;  /* 0x0000000000007941 */ /* 0x000fea0003800200 */
.L_x_652:
[----:B------:R-:W-:Y:S01]  /*08c0*/  IMAD.WIDE R18, R5, 0x8, R14 ;  /* 0x0000000805127825 */ /* 0x000fe200078e020e */
[----:B------:R0:W-:Y:S04]  /*08d0*/  STG.E desc[UR6][R20.64], R2 ;  /* 0x0000000214007986 */ /* 0x0001e8000c101906 */
[----:B------:R0:W5:Y:S01]  /*08e0*/  LDG.E.64 R28, desc[UR6][R18.64] ;  /* 0x00000006121c7981 */ /* 0x000162000c1e1b00 */
[C---:B------:R-:W-:Y:S01]  /*08f0*/  DSETP.GEU.AND P0, PT, R12.reuse, RZ, PT ;  /* 0x000000ff0c00722a */ /* 0x040fe20003f0e000 */
        /* <DEDUP_REMOVED lines=11> */
[----:B------:R-:W-:Y:S01]  /*09b0*/  VIADD R2, R2, 0x1 ;  /* 0x0000000102027836 */ /* 0x000fe20000000000 */
[----:B0-----:R0:W-:Y:S04]  /*09c0*/  STG.E.64 desc[UR6][R24.64], R6 ;  /* 0x0000000618007986 */ /* 0x0011e8000c101b06 */
[----:B------:R1:W-:Y:S01]  /*09d0*/  STG.E.64 desc[UR6][R22.64], RZ ;  /* 0x000000ff16007986 */ /* 0x0003e2000c101b06 */
[----:B0-----:R-:W-:-:S04]  /*09e0*/  IMAD.WIDE R24, R5, 0x8, R24 ;  /* 0x0000000805187825 */ /* 0x001fc800078e0218 */
[----:B-1----:R-:W-:Y:S01]  /*09f0*/  IMAD.WIDE R22, R5, 0x8, R22 ;  /* 0x0000000805167825 */ /* 0x002fe200078e0216 */
[----:B------:R-:W-:Y:S06]  /*0a00*/  BRA `(.L_x_659) ;  /* 0x0000000000807947 */ /* 0x000fec0003800000 */
.L_x_658:
[----:B------:R-:W-:Y:S01]  /*0a10*/  DADD R8, -R16, R12 ;  /* 0x0000000010087229 */ /* 0x000fe2000000010c */
[----:B------:R-:W-:Y:S01]  /*0a20*/  MOV R6, 0x1 ;  /* 0x0000000100067802 */ /* 0x000fe20000000f00 */
        /* <DEDUP_REMOVED lines=19> */
[----:B-----5:R-:W-:Y:S05]  /*0b60*/  CALL.REL.NOINC `($__internal_10_$__cuda_sm20_div_rn_f64_full) ;  /* 0x0000000800247944 */ /* 0x020fea0003c00000 */
[----:B------:R-:W-:Y:S01]  /*0b70*/  MOV R6, R38 ;  /* 0x0000002600067202 */ /* 0x000fe20000000f00 */
[----:B------:R-:W-:-:S07]  /*0b80*/  IMAD.MOV.U32 R7, RZ, RZ, R39 ;  /* 0x000000ffff077224 */ /* 0x000fce00078e0027 */
.L_x_661:
[----:B------:R-:W-:Y:S05]  /*0b90*/  BSYNC.RECONVERGENT B1 ;  /* 0x0000000000017941 */ /* 0x000fea0003800200 */
.L_x_660:
[----:B------:R-:W-:Y:S01]  /*0ba0*/  DADD R6, -R6, -1 ;  /* 0xbff0000006067429 */ /* 0x000fe20000000100 */
[----:B------:R-:W-:Y:S01]  /*0bb0*/  IMAD.U32 R5, RZ, RZ, UR9 ;  /* 0x00000009ff057e24 */ /* 0x000fe2000f8e00ff */
[----:B------:R-:W-:-:S05]  /*0bc0*/  IADD3 R2, PT, PT, R2, 0x1, RZ ;  /* 0x0000000102027810 */ /* 0x000fca0007ffe0ff */
[----:B------:R0:W-:Y:S04]  /*0bd0*/  STG.E.64 desc[UR6][R24.64], R6 ;  /* 0x0000000618007986 */ /* 0x0001e8000c101b06 */
[----:B------:R1:W-:Y:S01]  /*0be0*/  STG.E.64 desc[UR6][R22.64], RZ ;  /* 0x000000ff16007986 */ /* 0x0003e2000c101b06 */
[----:B0-----:R-:W-:-:S04]  /*0bf0*/  IMAD.WIDE R24, R5, 0x8, R24 ;  /* 0x0000000805187825 */ /* 0x001fc800078e0218 */
[----:B-1----:R-:W-:-:S07]  /*0c00*/  IMAD.WIDE R22, R5, 0x8, R22 ;  /* 0x0000000805167825 */ /* 0x002fce00078e0216 */
.L_x_659:
[----:B------:R-:W-:Y:S05]  /*0c10*/  BSYNC.RECONVERGENT B0 ;  /* 0x0000000000007941 */ /* 0x000fea0003800200 */
.L_x_657:
[----:B------:R-:W-:Y:S01]  /*0c20*/  IMAD.WIDE R14, R5, 0x10, R14 ;  /* 0x00000010050e7825 */ /* 0x000fe200078e020e */
[----:B------:R0:W-:Y:S04]  /*0c30*/  STG.E desc[UR6][R20.64], R2 ;  /* 0x0000000214007986 */ /* 0x0001e8000c101906 */
[----:B------:R0:W5:Y:S02]  /*0c40*/  LDG.E.64 R26, desc[UR6][R14.64] ;  /* 0x000000060e1a7981 */ /* 0x000164000c1e1b00 */
[C---:B-----5:R-:W-:Y:S01]  /*0c50*/  DSETP.LT.AND P1, PT, R28.reuse, RZ, P1 ;  /* 0x000000ff1c00722a */ /* 0x060fe20000f21000 */
[----:B------:R-:W-:Y:S01]  /*0c60*/  UIADD3 UR8, UPT, UPT, UR4, 0x3, URZ ;  /* 0x0000000304087890 */ /* 0x000fe2000fffe0ff */
[----:B------:R-:W-:Y:S01]  /*0c70*/  DSETP.GT.AND P0, PT, R28, RZ, !P0 ;  /* 0x000000ff1c00722a */ /* 0x000fe20004704000 */
[----:B------:R-:W-:Y:S05]  /*0c80*/  BSSY.RECONVERGENT B0, `(.L_x_662) ;  /* 0x000002d000007945 */ /* 0x000fea0003800200 */
        /* <DEDUP_REMOVED lines=12> */
.L_x_663:
        /* <DEDUP_REMOVED lines=21> */
[----:B------:R-:W-:Y:S05]  /*0ea0*/  CALL.REL.NOINC `($__internal_10_$__cuda_sm20_div_rn_f64_full) ;  /* 0x0000000400547944 */ /* 0x000fea0003c00000 */
[----:B------:R-:W-:Y:S01]  /*0eb0*/  IMAD.MOV.U32 R6, RZ, RZ, R38 ;  /* 0x000000ffff067224 */ /* 0x000fe200078e0026 */
[----:B------:R-:W-:-:S07]  /*0ec0*/  MOV R7, R39 ;  /* 0x0000002700077202 */ /* 0x000fce0000000f00 */
.L_x_666:
[----:B------:R-:W-:Y:S05]  /*0ed0*/  BSYNC.RECONVERGENT B1 ;  /* 0x0000000000017941 */ /* 0x000fea0003800200 */
.L_x_665:
[----:B------:R-:W-:Y:S01]  /*0ee0*/  DADD R6, -R6, -1 ;  /* 0xbff0000006067429 */ /* 0x000fe20000000100 */
[----:B------:R-:W-:Y:S02]  /*0ef0*/  IMAD.U32 R5, RZ, RZ, UR9 ;  /* 0x00000009ff057e24 */ /* 0x000fe4000f8e00ff */
[----:B------:R-:W-:-:S04]  /*0f00*/  VIADD R2, R2, 0x1 ;  /* 0x0000000102027836 */ /* 0x000fc80000000000 */
[----:B------:R0:W-:Y:S04]  /*0f10*/  STG.E.64 desc[UR6][R24.64], R6 ;  /* 0x0000000618007986 */ /* 0x0001e8000c101b06 */
[----:B------:R1:W-:Y:S01]  /*0f20*/  STG.E.64 desc[UR6][R22.64], RZ ;  /* 0x000000ff16007986 */ /* 0x0003e2000c101b06 */
[----:B0-----:R-:W-:-:S04]  /*0f30*/  IMAD.WIDE R24, R5, 0x8, R24 ;  /* 0x0000000805187825 */ /* 0x001fc800078e0218 */
[----:B-1----:R-:W-:-:S07]  /*0f40*/  IMAD.WIDE R22, R5, 0x8, R22 ;  /* 0x0000000805167825 */ /* 0x002fce00078e0216 */
.L_x_664:
[----:B------:R-:W-:Y:S05]  /*0f50*/  BSYNC.RECONVERGENT B0 ;  /* 0x0000000000007941 */ /* 0x000fea0003800200 */
.L_x_662:
[----:B------:R1:W-:Y:S01]  /*0f60*/  STG.E desc[UR6][R20.64], R2 ;  /* 0x0000000214007986 */ /* 0x0003e2000c101906 */
[----:B------:R-:W-:Y:S01]  /*0f70*/  ISETP.NE.AND P0, PT, R4, UR5, PT ;  /* 0x0000000504007c0c */ /* 0x000fe2000bf05270 */
[----:B------:R-:W-:-:S12]  /*0f80*/  UIADD3 UR4, UPT, UPT, UR4, 0x4, URZ ;  /* 0x0000000404047890 */ /* 0x000fd8000fffe0ff */
[----:B-1----:R-:W-:Y:S05]  /*0f90*/  @P0 BRA `(.L_x_667) ;  /* 0xfffffff000a40947 */ /* 0x002fea000383ffff */
.L_x_646:
[----:B------:R-:W-:-:S13]  /*0fa0*/  ISETP.NE.AND P0, PT, R3, RZ, PT ;  /* 0x000000ff0300720c */ /* 0x000fda0003f05270 */
[----:B------:R-:W-:Y:S05]  /*0fb0*/  @!P0 EXIT ;  /* 0x000000000000894d */ /* 0x000fea0003800000 */
[----:B------:R-:W-:Y:S01]  /*0fc0*/  IMAD.WIDE R14, R5, 0x8, R14 ;  /* 0x00000008050e7825 */ /* 0x000fe200078e020e */
[----:B------:R-:W-:-:S07]  /*0fd0*/  IADD3 R3, PT, PT, -R3, RZ, RZ ;  /* 0x000000ff03037210 */ /* 0x000fce0007ffe1ff */
.L_x_673:
[----:B------:R-:W2:Y:S01]  /*0fe0*/  LDG.E.64 R4, desc[UR6][R14.64] ;  /* 0x000000060e047981 */ /* 0x000ea2000c1e1b00 */
[C---:B-----5:R-:W-:Y:S01]  /*0ff0*/  DSETP.GEU.AND P0, PT, R26.reuse, RZ, PT ;  /* 0x000000ff1a00722a */ /* 0x060fe20003f0e000 */
[----:B------:R-:W-:Y:S01]  /*1000*/  IMAD.MOV.U32 R6, RZ, RZ, R28 ;  /* 0x000000ffff067224 */ /* 0x000fe200078e001c */
[----:B------:R-:W-:Y:S01]  /*1010*/  DSETP.GT.AND P1, PT, R26, RZ, PT ;  /* 0x000000ff1a00722a */ /* 0x000fe20003f24000 */
[----:B------:R-:W-:Y:S01]  /*1020*/  IMAD.MOV.U32 R7, RZ, RZ, R29 ;  /* 0x000000ffff077224 */ /* 0x000fe200078e001d */
[----:B------:R-:W-:Y:S01]  /*1030*/  IADD3 R3, PT, PT, R3, 0x1, RZ ;  /* 0x0000000103037810 */ /* 0x000fe20007ffe0ff */
[----:B------:R-:W-:Y:S01]  /*1040*/  BSSY.RECONVERGENT B0, `(.L_x_668) ;  /* 0x0000035000007945 */ /* 0x000fe20003800200 */
[----:B------:R-:W-:Y:S01]  /*1050*/  DSETP.GT.AND P0, PT, R28, RZ, !P0 ;  /* 0x000000ff1c00722a */ /* 0x000fe20004704000 */
[----:B------:R-:W-:Y:S02]  /*1060*/  IMAD.MOV.U32 R28, RZ, RZ, R26 ;  /* 0x000000ffff1c7224 */ /* 0x000fe400078e001a */
[----:B------:R-:W-:Y:S01]  /*1070*/  DSETP.LT.AND P1, PT, R6, RZ, P1 ;  /* 0x000000ff0600722a */ /* 0x000fe20000f21000 */
[----:B------:R-:W-:Y:S01]  /*1080*/  IMAD.MOV.U32 R29, RZ, RZ, R27 ;  /* 0x000000ffff1d7224 */ /* 0x000fe200078e001b */
[----:B------:R-:W-:-:S04]  /*1090*/  ISETP.NE.AND P3, PT, R3, RZ, PT ;  /* 0x000000ff0300720c */ /* 0x000fc80003f65270 */
[----:B------:R-:W-:Y:S02]  /*10a0*/  PLOP3.LUT P0, PT, P0, P1, PT, 0xf8, 0x8f ;  /* 0x00000000008f781c */ /* 0x000fe40000703f70 */
[----:B--2---:R-:W-:Y:S01]  /*10b0*/  MOV R26, R4 ;  /* 0x00000004001a7202 */ /* 0x004fe20000000f00 */
[----:B------:R-:W-:-:S10]  /*10c0*/  IMAD.MOV.U32 R27, RZ, RZ, R5 ;  /* 0x000000ffff1b7224 */ /* 0x000fd400078e0005 */
[----:B------:R-:W-:Y:S05]  /*10d0*/  @P0 BRA `(.L_x_669) ;  /* 0x00000000002c0947 */ /* 0x000fea0003800000 */
[----:B------:R-:W-:Y:S02]  /*10e0*/  DSETP.NEU.AND P1, PT, R6, RZ, PT ;  /* 0x000000ff0600722a */ /* 0x000fe40003f2d000 */
[----:B------:R-:W-:-:S14]  /*10f0*/  DSETP.NEU.AND P0, PT, R28, RZ, PT ;  /* 0x000000ff1c00722a */ /* 0x000fdc0003f0d000 */
[----:B------:R-:W-:Y:S05]  /*1100*/  @P0 BRA P1, `(.L_x_670) ;  /* 0x0000000000a00947 */ /* 0x000fea0000800000 */
[----:B------:R-:W0:Y:S01]  /*1110*/  LDC R7, c[0x0][0x3a8] ;  /* 0x0000ea00ff077b82 */ /* 0x000e220000000800 */
[----:B------:R-:W1:Y:S01]  /*1120*/  I2F.F64.U32 R4, UR4 ;  /* 0x0000000400047d12 */ /* 0x000e620008201800 */
[----:B------:R-:W-:Y:S01]  /*1130*/  VIADD R2, R2, 0x1 ;  /* 0x0000000102027836 */ /* 0x000fe20000000000 */
[----:B-1----:R0:W-:Y:S04]  /*1140*/  STG.E.64 desc[UR6][R24.64], R4 ;  /* 0x0000000418007986 */ /* 0x0021e8000c101b06 */
[----:B------:R1:W-:Y:S01]  /*1150*/  STG.E.64 desc[UR6][R22.64], RZ ;  /* 0x000000ff16007986 */ /* 0x0003e2000c101b06 */
[----:B0-----:R-:W-:-:S04]  /*1160*/  IMAD.WIDE R24, R7, 0x8, R24 ;  /* 0x0000000807187825 */ /* 0x001fc800078e0218 */
[----:B-1----:R-:W-:Y:S01]  /*1170*/  IMAD.WIDE R22, R7, 0x8, R22 ;  /* 0x0000000807167825 */ /* 0x002fe200078e0216 */
[----:B------:R-:W-:Y:S06]  /*1180*/  BRA `(.L_x_670) ;  /* 0x0000000000807947 */ /* 0x000fec0003800000 */
.L_x_669:
[----:B------:R-:W-:Y:S01]  /*1190*/  DADD R8, R28, -R6 ;  /* 0x000000001c087229 */ /* 0x000fe20000000806 */
[----:B------:R-:W-:Y:S01]  /*11a0*/  MOV R4, 0x1 ;  /* 0x0000000100047802 */ /* 0x000fe20000000f00 */
[----:B------:R-:W0:Y:S01]  /*11b0*/  I2F.F64.U32 R12, UR4 ;  /* 0x00000004000c7d12 */ /* 0x000e220008201800 */
[----:B------:R-:W-:Y:S07]  /*11c0*/  BSSY.RECONVERGENT B1, `(.L_x_671) ;  /* 0x0000015000017945 */ /* 0x000fee0003800200 */
[----:B------:R-:W1:Y:S01]  /*11d0*/  MUFU.RCP64H R5, R9 ;  /* 0x0000000900057308 */ /* 0x000e620000001800 */
[----:B0-----:R-:W-:-:S02]  /*11e0*/  DFMA R12, R12, -R8, R28 ;  /* 0x800000080c0c722b */ /* 0x001fc4000000001c */
[----:B-1----:R-:W-:-:S08]  /*11f0*/  DFMA R6, -R8, R4, 1 ;  /* 0x3ff000000806742b */ /* 0x002fd00000000104 */
        /* <DEDUP_REMOVED lines=14> */
[----:B------:R-:W-:Y:S05]  /*12e0*/  CALL.REL.NOINC `($__internal_10_$__cuda_sm20_div_rn_f64_full) ;  /* 0x0000000000447944 */ /* 0x000fea0003c00000 */
[----:B------:R-:W-:Y:S01]  /*12f0*/  MOV R4, R38 ;  /* 0x0000002600047202 */ /* 0x000fe20000000f00 */
[----:B------:R-:W-:-:S07]  /*1300*/  IMAD.MOV.U32 R5, RZ, RZ, R39 ;  /* 0x000000ffff057224 */ /* 0x000fce00078e0027 */
.L_x_672:
[----:B------:R-:W-:Y:S05]  /*1310*/  BSYNC.RECONVERGENT B1 ;  /* 0x0000000000017941 */ /* 0x000fea0003800200 */
.L_x_671:
[----:B------:R-:W0:Y:S01]  /*1320*/  LDC R7, c[0x0][0x3a8] ;  /* 0x0000ea00ff077b82 */ /* 0x000e220000000800 */
[----:B------:R-:W-:Y:S01]  /*1330*/  DADD R4, -R4, -1 ;  /* 0xbff0000004047429 */ /* 0x000fe20000000100 */
[----:B------:R-:W-:-:S06]  /*1340*/  VIADD R2, R2, 0x1 ;  /* 0x0000000102027836 */ /* 0x000fcc0000000000 */
[----:B------:R0:W-:Y:S04]  /*1350*/  STG.E.64 desc[UR6][R24.64], R4 ;  /* 0x0000000418007986 */ /* 0x0001e8000c101b06 */
[----:B------:R1:W-:Y:S01]  /*1360*/  STG.E.64 desc[UR6][R22.64], RZ ;  /* 0x000000ff16007986 */ /* 0x0003e2000c101b06 */
[----:B0-----:R-:W-:-:S04]  /*1370*/  IMAD.WIDE R24, R7, 0x8, R24 ;  /* 0x0000000807187825 */ /* 0x001fc800078e0218 */
[----:B-1----:R-:W-:-:S07]  /*1380*/  IMAD.WIDE R22, R7, 0x8, R22 ;  /* 0x0000000807167825 */ /* 0x002fce00078e0216 */
.L_x_670:
[----:B------:R-:W-:Y:S05]  /*1390*/  BSYNC.RECONVERGENT B0 ;  /* 0x0000000000007941 */ /* 0x000fea0003800200 */
.L_x_668:
[----:B------:R-:W0:Y:S01]  /*13a0*/  LDC R5, c[0x0][0x3a8] ;  /* 0x0000ea00ff057b82 */ /* 0x000e220000000800 */
[----:B------:R1:W-:Y:S01]  /*13b0*/  STG.E desc[UR6][R20.64], R2 ;  /* 0x0000000214007986 */ /* 0x0003e2000c101906 */
[----:B------:R-:W-:Y:S01]  /*13c0*/  UIADD3 UR4, UPT, UPT, UR4, 0x1, URZ ;  /* 0x0000000104047890 */ /* 0x000fe2000fffe0ff */
[----:B0-----:R-:W-:Y:S01]  /*13d0*/  IMAD.WIDE R14, R5, 0x8, R14 ;  /* 0x00000008050e7825 */ /* 0x001fe200078e020e */
[----:B-1----:R-:W-:Y:S10]  /*13e0*/  @P3 BRA `(.L_x_673) ;  /* 0xfffffff800fc3947 */ /* 0x002ff4000383ffff */
[----:B------:R-:W-:Y:S05]  /*13f0*/  EXIT ;  /* 0x000000000000794d */ /* 0x000fea0003800000 */
        .weak           $__internal_10_$__cuda_sm20_div_rn_f64_full
        .type           $__internal_10_$__cuda_sm20_div_rn_f64_full,@function
        .size           $__internal_10_$__cuda_sm20_div_rn_f64_full,(.L_x_766 - $__internal_10_$__cuda_sm20_div_rn_f64_full)
$__internal_10_$__cuda_sm20_div_rn_f64_full:
[C---:B------:R-:W-:Y:S01]  /*1400*/  FSETP.GEU.AND P2, PT, |R9|.reuse, 1.469367938527859385e-39, PT ;  /* 0x001000000900780b */ /* 0x040fe20003f4e200 */
[----:B------:R-:W-:Y:S01]  /*1410*/  IMAD.MOV.U32 R38, RZ, RZ, 0x1 ;  /* 0x00000001ff267424 */ /* 0x000fe200078e00ff */
[----:B------:R-:W-:Y:S01]  /*1420*/  LOP3.LUT R10, R9, 0x800fffff, RZ, 0xc0, !PT ;  /* 0x800fffff090a7812 */ /* 0x000fe200078ec0ff */
[----:B------:R-:W-:Y:S01]  /*1430*/  IMAD.MOV.U32 R34, RZ, RZ, 0x1ca00000 ;  /* 0x1ca00000ff227424 */ /* 0x000fe200078e00ff */
[C---:B------:R-:W-:Y:S01]  /*1440*/  FSETP.GEU.AND P5, PT, |R7|.reuse, 1.469367938527859385e-39, PT ;  /* 0x001000000700780b */ /* 0x040fe20003fae200 */
[----:B------:R-:W-:Y:S01]  /*1450*/  BSSY.RECONVERGENT B2, `(.L_x_674) ;  /* 0x0000052000027945 */ /* 0x000fe20003800200 */
[----:B------:R-:W-:Y:S02]  /*1460*/  LOP3.LUT R11, R10, 0x3ff00000, RZ, 0xfc, !PT ;  /* 0x3ff000000a0b7812 */ /* 0x000fe400078efcff */
[----:B------:R-:W-:Y:S02]  /*1470*/  MOV R10, R8 ;  /* 0x00000008000a7202 */ /* 0x000fe40000000f00 */
[----:B------:R-:W-:-:S02]  /*1480*/  LOP3.LUT R5, R7, 0x7ff00000, RZ, 0xc0, !PT ;  /* 0x7ff0000007057812 */ /* 0x000fc400078ec0ff */
[----:B------:R-:W-:Y:S01]  /*1490*/  LOP3.LUT R36, R9, 0x7ff00000, RZ, 0xc0, !PT ;  /* 0x7ff0000009247812 */ /* 0x000fe200078ec0ff */
[----:B------:R-:W-:Y:S02]  /*14a0*/  @!P2 DMUL R10, R8, 8.98846567431157953865e+307 ;  /* 0x7fe00000080aa828 */ /* 0x000fe40000000000 */
[----:B------:R-:W-:Y:S01]  /*14b0*/  IMAD.MOV.U32 R35, RZ, RZ, R5 ;  /* 0x000000ffff237224 */ /* 0x000fe200078e0005 */
[----:B------:R-:W-:Y:S02]  /*14c0*/  ISETP.GE.U32.AND P4, PT, R5, R36, PT ;  /* 0x000000240500720c */ /* 0x000fe40003f86070 */
[----:B------:R-:W-:Y:S01]  /*14d0*/  @!P5 LOP3.LUT R30, R9, 0x7ff00000, RZ, 0xc0, !PT ;  /* 0x7ff00000091ed812 */ /* 0x000fe200078ec0ff */
[----:B------:R-:W0:Y:S01]  /*14e0*/  MUFU.RCP64H R39, R11 ;  /* 0x0000000b00277308 */ /* 0x000e220000001800 */
[----:B------:R-:W-:Y:S02]  /*14f0*/  SEL R31, R34, 0x63400000, !P4 ;  /* 0x63400000221f7807 */ /* 0x000fe40006000000 */
[----:B------:R-:W-:-:S02]  /*1500*/  @!P5 ISETP.GE.U32.AND P6, PT, R5, R30, PT ;  /* 0x0000001e0500d20c */ /* 0x000fc40003fc6070 */
[----:B------:R-:W-:Y:S02]  /*1510*/  LOP3.LUT R31, R31, 0x800fffff, R7, 0xf8, !PT ;  /* 0x800fffff1f1f7812 */ /* 0x000fe400078ef807 */
[----:B------:R-:W-:Y:S01]  /*1520*/  @!P2 LOP3.LUT R36, R11, 0x7ff00000, RZ, 0xc0, !PT ;  /* 0x7ff000000b24a812 */ /* 0x000fe200078ec0ff */
[----:B0-----:R-:W-:-:S08]  /*1530*/  DFMA R32, R38, -R10, 1 ;  /* 0x3ff000002620742b */ /* 0x001fd0000000080a */
[----:B------:R-:W-:-:S08]  /*1540*/  DFMA R32, R32, R32, R32 ;  /* 0x000000202020722b */ /* 0x000fd00000000020 */
[----:B------:R-:W-:Y:S01]  /*1550*/  DFMA R38, R38, R32, R38 ;  /* 0x000000202626722b */ /* 0x000fe20000000026 */
[----:B------:R-:W-:Y:S01]  /*1560*/  @!P5 SEL R33, R34, 0x63400000, !P6 ;  /* 0x634000002221d807 */ /* 0x000fe20007000000 */
[----:B------:R-:W-:-:S03]  /*1570*/  @!P5 IMAD.MOV.U32 R32, RZ, RZ, RZ ;  /* 0x000000ffff20d224 */ /* 0x000fc600078e00ff */
[----:B------:R-:W-:-:S03]  /*1580*/  @!P5 LOP3.LUT R30, R33, 0x80000000, R7, 0xf8, !PT ;  /* 0x80000000211ed812 */ /* 0x000fc600078ef807 */
[----:B------:R-:W-:Y:S01]  /*1590*/  DFMA R40, R38, -R10, 1 ;  /* 0x3ff000002628742b */ /* 0x000fe2000000080a */
[----:B------:R-:W-:Y:S02]  /*15a0*/  @!P5 LOP3.LUT R33, R30, 0x100000, RZ, 0xfc, !PT ;  /* 0x001000001e21d812 */ /* 0x000fe400078efcff */
[----:B------:R-:W-:-:S05]  /*15b0*/  MOV R30, R6 ;  /* 0x00000006001e7202 */ /* 0x000fca0000000f00 */
[----:B------:R-:W-:Y:S02]  /*15c0*/  DFMA R40, R38, R40, R38 ;  /* 0x000000282628722b */ /* 0x000fe40000000026 */
[----:B------:R-:W-:-:S08]  /*15d0*/  @!P5 DFMA R30, R30, 2, -R32 ;  /* 0x400000001e1ed82b */ /* 0x000fd00000000820 */
[----:B------:R-:W-:Y:S02]  /*15e0*/  DMUL R38, R40, R30 ;  /* 0x0000001e28267228 */ /* 0x000fe40000000000 */
[----:B------:R-:W-:-:S04]  /*15f0*/  @!P5 LOP3.LUT R35, R31, 0x7ff00000, RZ, 0xc0, !PT ;  /* 0x7ff000001f23d812 */ /* 0x000fc800078ec0ff */
[----:B------:R-:W-:Y:S02]  /*1600*/  IADD3 R37, PT, PT, R35, -0x1, RZ ;  /* 0xffffffff23257810 */ /* 0x000fe40007ffe0ff */
[----:B------:R-:W-:Y:S02]  /*1610*/  DFMA R32, R38, -R10, R30 ;  /* 0x8000000a2620722b */ /* 0x000fe4000000001e */
[----:B------:R-:W-:Y:S01]  /*1620*/  ISETP.GT.U32.AND P2, PT, R37, 0x7feffffe, PT ;  /* 0x7feffffe2500780c */ /* 0x000fe20003f44070 */
[----:B------:R-:W-:-:S05]  /*1630*/  VIADD R37, R36, 0xffffffff ;  /* 0xffffffff24257836 */ /* 0x000fca0000000000 */
[----:B------:R-:W-:Y:S01]  /*1640*/  ISETP.GT.U32.OR P2, PT, R37, 0x7feffffe, P2 ;  /* 0x7feffffe2500780c */ /* 0x000fe20001744470 */
[----:B------:R-:W-:-:S12]  /*1650*/  DFMA R32, R40, R32, R38 ;  /* 0x000000202820722b */ /* 0x000fd80000000026 */
[----:B------:R-:W-:Y:S05]  /*1660*/  @P2 BRA `(.L_x_675) ;  /* 0x00000000006c2947 */ /* 0x000fea0003800000 */
[----:B------:R-:W-:-:S04]  /*1670*/  LOP3.LUT R6, R9, 0x7ff00000, RZ, 0xc0, !PT ;  /* 0x7ff0000009067812 */ /* 0x000fc800078ec0ff */
[CC--:B------:R-:W-:Y:S02]  /*1680*/  VIADDMNMX R7, R5.reuse, -R6.reuse, 0xb9600000, !PT ;  /* 0xb960000005077446 */ /* 0x0c0fe40007800906 */
[----:B------:R-:W-:Y:S02]  /*1690*/  ISETP.GE.U32.AND P2, PT, R5, R6, PT ;  /* 0x000000060500720c */ /* 0x000fe40003f46070 */
[----:B------:R-:W-:Y:S02]  /*16a0*/  VIMNMX R7, PT, PT, R7, 0x46a00000, PT ;  /* 0x46a0000007077848 */ /* 0x000fe40003fe0100 */
[----:B------:R-:W-:-:S05]  /*16b0*/  SEL R34, R34, 0x63400000, !P2 ;  /* 0x6340000022227807 */ /* 0x000fca0005000000 */
[----:B------:R-:W-:Y:S02]  /*16c0*/  IMAD.IADD R7, R7, 0x1, -R34 ;  /* 0x0000000107077824 */ /* 0x000fe400078e0a22 */
[----:B------:R-:W-:-:S03]  /*16d0*/  IMAD.MOV.U32 R34, RZ, RZ, RZ ;  /* 0x000000ffff227224 */ /* 0x000fc600078e00ff */
[----:B------:R-:W-:-:S06]  /*16e0*/  IADD3 R35, PT, PT, R7, 0x7fe00000, RZ ;  /* 0x7fe0000007237810 */ /* 0x000fcc0007ffe0ff */
        /* <DEDUP_REMOVED lines=9> */
[C---:B------:R-:W-:Y:S01]  /*1780*/  IADD3 R11, PT, PT, -R7.reuse, RZ, RZ ;  /* 0x000000ff070b7210 */ /* 0x040fe20007ffe1ff */
[----:B------:R-:W-:Y:S01]  /*1790*/  IMAD.MOV.U32 R10, RZ, RZ, RZ ;  /* 0x000000ffff0a7224 */ /* 0x000fe200078e00ff */
[----:B------:R-:W-:-:S05]  /*17a0*/  IADD3 R7, PT, PT, -R7, -0x43300000, RZ ;  /* 0xbcd0000007077810 */ /* 0x000fca0007ffe1ff */
[----:B------:R-:W-:Y:S02]  /*17b0*/  DFMA R10, R38, -R10, R32 ;  /* 0x8000000a260a722b */ /* 0x000fe40000000020 */
[----:B------:R-:W-:-:S08]  /*17c0*/  DMUL.RP R32, R32, R34 ;  /* 0x0000002220207228 */ /* 0x000fd00000008000 */
[----:B------:R-:W-:Y:S02]  /*17d0*/  FSETP.NEU.AND P2, PT, |R11|, R7, PT ;  /* 0x000000070b00720b */ /* 0x000fe40003f4d200 */
[----:B------:R-:W-:Y:S02]  /*17e0*/  LOP3.LUT R9, R33, R9, RZ, 0x3c, !PT ;  /* 0x0000000921097212 */ /* 0x000fe400078e3cff */
[----:B------:R-:W-:Y:S02]  /*17f0*/  FSEL R38, R32, R38, !P2 ;  /* 0x0000002620267208 */ /* 0x000fe40005000000 */
[----:B------:R-:W-:Y:S01]  /*1800*/  FSEL R39, R9, R39, !P2 ;  /* 0x0000002709277208 */ /* 0x000fe20005000000 */
[----:B------:R-:W-:Y:S06]  /*1810*/  BRA `(.L_x_676) ;  /* 0x0000000000547947 */ /* 0x000fec0003800000 */
.L_x_675:
        /* <DEDUP_REMOVED lines=16> */
.L_x_678:
[----:B------:R-:W-:Y:S01]  /*1920*/  LOP3.LUT R39, R9, 0x80000, RZ, 0xfc, !PT ;  /* 0x0008000009277812 */ /* 0x000fe200078efcff */
[----:B------:R-:W-:Y:S01]  /*1930*/  IMAD.MOV.U32 R38, RZ, RZ, R8 ;  /* 0x000000ffff267224 */ /* 0x000fe200078e0008 */
[----:B------:R-:W-:Y:S06]  /*1940*/  BRA `(.L_x_676) ;  /* 0x0000000000087947 */ /* 0x000fec0003800000 */
.L_x_677:
[----:B------:R-:W-:Y:S02]  /*1950*/  LOP3.LUT R39, R7, 0x80000, RZ, 0xfc, !PT ;  /* 0x0008000007277812 */ /* 0x000fe400078efcff */
[----:B------:R-:W-:-:S07]  /*1960*/  MOV R38, R6 ;  /* 0x0000000600267202 */ /* 0x000fce0000000f00 */
.L_x_676:
[----:B------:R-:W-:Y:S05]  /*1970*/  BSYNC.RECONVERGENT B2 ;  /* 0x0000000000027941 */ /* 0x000fea0003800200 */
.L_x_674:
[----:B------:R-:W-:Y:S02]  /*1980*/  HFMA2 R7, -RZ, RZ, 0, 0 ;  /* 0x00000000ff077431 */ /* 0x000fe400000001ff */
[----:B------:R-:W-:-:S04]  /*1990*/  IMAD.MOV.U32 R6, RZ, RZ, R0 ;  /* 0x000000ffff067224 */ /* 0x000fc800078e0000 */
[----:B------:R-:W-:Y:S05]  /*19a0*/  RET.REL.NODEC R6 `(_Z9zerocrossPdS_PiPKdiii) ;  /* 0xffffffe406947950 */ /* 0x000fea0003c3ffff */
.L_x_679:
        /* <DEDUP_REMOVED lines=13> */
.L_x_766:


//--------------------- .text._Z7extremePdS_PiS0_S0_S0_PKdiii --------------------------
	.section	.text._Z7extremePdS_PiS0_S0_S0_PKdiii,"ax",@progbits
	.align	128
        .global         _Z7extremePdS_PiS0_S0_S0_PKdiii
        .type           _Z7extremePdS_PiS0_S0_S0_PKdiii,@function
        .size           _Z7extremePdS_PiS0_S0_S0_PKdiii,(.L_x_788 - _Z7extremePdS_PiS0_S0_S0_PKdiii)
        .other          _Z7extremePdS_PiS0_S0_S0_PKdiii,@"STO_CUDA_ENTRY STV_DEFAULT"
_Z7extremePdS_PiS0_S0_S0_PKdiii:
.text._Z7extremePdS_PiS0_S0_S0_PKdiii:
        /* <DEDUP_REMOVED lines=10> */
[----:B------:R-:W4:Y:S01]  /*00a0*/  LDC.64 R28, c[0x0][0x398] ;  /* 0x0000e600ff1c7b82 */ /* 0x000f220000000a00 */
[----:B-1----:R-:W-:-:S04]  /*00b0*/  IMAD R11, R26, UR5, RZ ;  /* 0x000000051a0b7c24 */ /* 0x002fc8000f8e02ff */
[----:B---3--:R-:W-:-:S03]  /*00c0*/  IMAD.WIDE R18, R11, 0x8, R18 ;  /* 0x000000080b127825 */ /* 0x008fc600078e0212 */
[----:B------:R-:W1:Y:S02]  /*00d0*/  LDC.64 R22, c[0x0][0x380] ;  /* 0x0000e000ff167b82 */ /* 0x000e640000000a00 */
[----:B--2---:R-:W2:Y:S06]  /*00e0*/  LDG.E.64 R2, desc[UR6][R18.64] ;  /* 0x0000000612027981 */ /* 0x004eac000c1e1b00 */
[----:B------:R-:W3:Y:S01]  /*00f0*/  LDC.64 R20, c[0x0][0x388] ;  /* 0x0000e200ff147b82 */ /* 0x000ee20000000a00 */
[----:B0-----:R-:W-:-:S05]  /*0100*/  MOV R25, UR8 ;  /* 0x0000000800197c02 */ /* 0x001fca0008000f00 */
[----:B------:R-:W-:-:S04]  /*0110*/  IMAD.WIDE R4, R25, 0x8, R18 ;  /* 0x0000000819047825 */ /* 0x000fc800078e0212 */
[----:B----4-:R-:W-:-:S04]  /*0120*/  IMAD.WIDE R8, R11, 0x4, R8 ;  /* 0x000000040b087825 */ /* 0x010fc800078e0208 */
[----:B------:R-:W-:Y:S02]  /*0130*/  IMAD.WIDE R16, R25, 0x8, R4 ;  /* 0x0000000819107825 */ /* 0x000fe400078e0204 */
[----:B------:R-:W5:Y:S02]  /*0140*/  LDG.E.64 R4, desc[UR6][R4.64] ;  /* 0x0000000604047981 */ /* 0x000f64000c1e1b00 */
[C---:B------:R-:W-:Y:S02]  /*0150*/  IMAD.WIDE R28, R11.reuse, 0x4, R28 ;  /* 0x000000040b1c7825 */ /* 0x040fe400078e021c */
[----:B------:R0:W5:Y:S01]  /*0160*/  LDG.E.64 R6, desc[UR6][R16.64] ;  /* 0x0000000610067981 */ /* 0x000162000c1e1b00 */
[----:B------:R-:W-:Y:S01]  /*0170*/  UISETP.GE.AND UP0, UPT, UR4, 0x4, UPT ;  /* 0x000000040400788c */ /* 0x000fe2000bf06270 */
[----:B-1----:R-:W-:-:S04]  /*0180*/  IMAD.WIDE R22, R11, 0x8, R22 ;  /* 0x000000080b167825 */ /* 0x002fc800078e0216 */
[----:B------:R-:W-:Y:S01]  /*0190*/  HFMA2 R24, -RZ, RZ, 0, 5.9604644775390625e-08 ;  /* 0x00000001ff187431 */ /* 0x000fe200000001ff */
[----:B------:R1:W-:Y:S01]  /*01a0*/  STG.E desc[UR6][R8.64], RZ ;  /* 0x000000ff08007986 */ /* 0x0003e2000c101906 */
[----:B------:R-:W-:Y:S01]  /*01b0*/  MOV R0, 0x1 ;  /* 0x0000000100007802 */ /* 0x000fe20000000f00 */
[----:B---3--:R-:W-:Y:S02]  /*01c0*/  IMAD.WIDE R20, R11, 0x8, R20 ;  /* 0x000000080b147825 */ /* 0x008fe400078e0214 */
[----:B------:R0:W-:Y:S02]  /*01d0*/  STG.E desc[UR6][R28.64], RZ ;  /* 0x000000ff1c007986 */ /* 0x0001e4000c101906 */
[----:B------:R-:W-:-:S04]  /*01e0*/  IMAD.WIDE R10, R25, 0x4, R28 ;  /* 0x00000004190a7825 */ /* 0x000fc800078e021c */
[----:B-1----:R-:W-:-:S04]  /*01f0*/  IMAD.WIDE R8, R25, 0x4, R8 ;  /* 0x0000000419087825 */ /* 0x002fc800078e0208 */
[----:B------:R-:W-:-:S04]  /*0200*/  IMAD.WIDE R12, R25, 0x8, R22 ;  /* 0x00000008190c7825 */ /* 0x000fc800078e0216 */
[----:B------:R-:W-:Y:S01]  /*0210*/  IMAD.WIDE R14, R25, 0x8, R20 ;  /* 0x00000008190e7825 */ /* 0x000fe200078e0214 */
[----:B--2---:R0:W-:Y:S04]  /*0220*/  STG.E.64 desc[UR6][R22.64], R2 ;  /* 0x0000000216007986 */ /* 0x0041e8000c101b06 */
[----:B------:R0:W-:Y:S01]  /*0230*/  STG.E.64 desc[UR6][R20.64], R2 ;  /* 0x0000000214007986 */ /* 0x0001e2000c101b06 */
[----:B------:R-:W-:Y:S05]  /*0240*/  BRA.U !UP0, `(.L_x_680) ;  /* 0x0000000908a87547 */ /* 0x000fea000b800000 */
        /* <DEDUP_REMOVED lines=8> */
[----:B0-----:R-:W-:Y:S01]  /*02d0*/  HFMA2 R23, -RZ, RZ, 0, 1.78813934326171875e-07 ;  /* 0x00000003ff177431 */ /* 0x001fe200000001ff */
[----:B------:R-:W-:Y:S01]  /*02e0*/  MOV R16, R18 ;  /* 0x0000001200107202 */ /* 0x000fe20000000f00 */
[----:B------:R-:W-:Y:S01]  /*02f0*/  IMAD.MOV.U32 R0, RZ, RZ, 0x1 ;  /* 0x00000001ff007424 */ /* 0x000fe200078e00ff */
[----:B------:R-:W-:Y:S01]  /*0300*/  MOV R17, R19 ;  /* 0x0000001300117202 */ /* 0x000fe20000000f00 */
[----:B------:R-:W-:-:S12]  /*0310*/  ULOP3.LUT UR5, UR4, 0xfffffffc, URZ, 0xc0, !UPT ;  /* 0xfffffffc04057892 */ /* 0x000fd8000f8ec0ff */
.L_x_682:
[----:B-1----:R-:W-:-:S04]  /*0320*/  IMAD.WIDE R18, R25, 0x8, R16 ;  /* 0x0000000819127825 */ /* 0x002fc800078e0210 */
[----:B------:R-:W-:-:S05]  /*0330*/  IMAD.WIDE R18, R25, 0x10, R18 ;  /* 0x0000001019127825 */ /* 0x000fca00078e0212 */
[----:B------:R-:W2:Y:S01]  /*0340*/  LDG.E.64 R20, desc[UR6][R18.64] ;  /* 0x0000000612147981 */ /* 0x000ea2000c1e1b00 */
[C-C-:B-----5:R-:W-:Y:S01]  /*0350*/  DSETP.GE.AND P6, PT, R4.reuse, R6.reuse, PT ;  /* 0x000000060400722a */ /* 0x160fe20003fc6000 */
[----:B------:R-:W-:Y:S01]  /*0360*/  IMAD.WIDE R16, R25, 0x8, R18 ;  /* 0x0000000819107825 */ /* 0x000fe200078e0212 */
[----:B------:R-:W-:-:S04]  /*0370*/  DSETP.GTU.AND P0, PT, R4, R6, PT ;  /* 0x000000060400722a */ /* 0x000fc80003f0c000 */
[C-C-:B------:R-:W-:Y:S02]  /*0380*/  DSETP.LTU.OR P6, PT, R4.reuse, R2.reuse, !P6 ;  /* 0x000000020400722a */ /* 0x140fe400077c9400 */
[----:B------:R-:W-:-:S12]  /*0390*/  DSETP.GTU.OR P0, PT, R4, R2, P0 ;  /* 0x000000020400722a */ /* 0x000fd8000070c400 */
[C---:B------:R-:W-:Y:S02]  /*03a0*/  @!P6 IADD3 R27, PT, PT, R23.reuse, -0x2, RZ ;  /* 0xfffffffe171be810 */ /* 0x040fe40007ffe0ff */
[----:B------:R-:W-:-:S03]  /*03b0*/  @!P0 IADD3 R29, PT, PT, R23, -0x2, RZ ;  /* 0xfffffffe171d8810 */ /* 0x000fc60007ffe0ff */
[----:B------:R0:W-:Y:S04]  /*03c0*/  @!P6 STG.E desc[UR6][R8.64], R27 ;  /* 0x0000001b0800e986 */ /* 0x0001e8000c101906 */
[----:B------:R1:W-:Y:S04]  /*03d0*/  @!P6 STG.E.64 desc[UR6][R12.64], R4 ;  /* 0x000000040c00e986 */ /* 0x0003e8000c101b06 */
[----:B------:R3:W-:Y:S04]  /*03e0*/  @!P0 STG.E desc[UR6][R10.64], R29 ;  /* 0x0000001d0a008986 */ /* 0x0007e8000c101906 */
[----:B------:R4:W-:Y:S01]  /*03f0*/  @!P0 STG.E.64 desc[UR6][R14.64], R4 ;  /* 0x000000040e008986 */ /* 0x0009e2000c101b06 */
[----:B0-----:R-:W-:-:S03]  /*0400*/  @!P6 IMAD.WIDE R8, R25, 0x4, R8 ;  /* 0x000000041908e825 */ /* 0x001fc600078e0208 */
[----:B------:R-:W2:Y:S01]  /*0410*/  LDG.E.64 R2, desc[UR6][R16.64] ;  /* 0x0000000610027981 */ /* 0x000ea2000c1e1b00 */
[----:B-1----:R-:W-:-:S04]  /*0420*/  @!P6 IMAD.WIDE R12, R25, 0x8, R12 ;  /* 0x00000008190ce825 */ /* 0x002fc800078e020c */
[----:B---3--:R-:W-:-:S04]  /*0430*/  @!P0 IMAD.WIDE R10, R25, 0x4, R10 ;  /* 0x00000004190a8825 */ /* 0x008fc800078e020a */
[----:B----4-:R-:W-:Y:S01]  /*0440*/  @!P0 IMAD.WIDE R14, R25, 0x8, R14 ;  /* 0x00000008190e8825 */ /* 0x010fe200078e020e */
[C-C-:B--2---:R-:W-:Y:S02]  /*0450*/  DSETP.GE.AND P2, PT, R6.reuse, R20.reuse, PT ;  /* 0x000000140600722a */ /* 0x144fe40003f46000 */
[----:B------:R-:W-:-:S04]  /*0460*/  DSETP.GTU.AND P1, PT, R6, R20, PT ;  /* 0x000000140600722a */ /* 0x000fc80003f2c000 */
[C-C-:B------:R-:W-:Y:S02]  /*0470*/  DSETP.GTU.OR P2, PT, R4.reuse, R6.reuse, !P2 ;  /* 0x000000060400722a */ /* 0x140fe4000574c400 */
[----:B------:R-:W-:Y:S01]  /*0480*/  DSETP.LTU.OR P1, PT, R4, R6, P1 ;  /* 0x000000060400722a */ /* 0x000fe20000f29400 */
[----:B------:R-:W-:-:S11]  /*0490*/  IMAD.WIDE R4, R25, 0x8, R16 ;  /* 0x0000000819047825 */ /* 0x000fd600078e0210 */
[C---:B------:R-:W-:Y:S02]  /*04a0*/  @!P2 IADD3 R19, PT, PT, R23.reuse, -0x1, RZ ;  /* 0xffffffff1713a810 */ /* 0x040fe40007ffe0ff */
[----:B------:R-:W-:-:S03]  /*04b0*/  @!P1 IADD3 R27, PT, PT, R23, -0x1, RZ ;  /* 0xffffffff171b9810 */ /* 0x000fc60007ffe0ff */
[----:B------:R-:W-:Y:S04]  /*04c0*/  @!P2 STG.E desc[UR6][R8.64], R19 ;  /* 0x000000130800a986 */ /* 0x000fe8000c101906 */
[----:B------:R-:W-:Y:S04]  /*04d0*/  @!P2 STG.E.64 desc[UR6][R12.64], R6 ;  /* 0x000000060c00a986 */ /* 0x000fe8000c101b06 */
[----:B------:R0:W-:Y:S04]  /*04e0*/  @!P1 STG.E desc[UR6][R10.64], R27 ;  /* 0x0000001b0a009986 */ /* 0x0001e8000c101906 */
[----:B------:R1:W-:Y:S04]  /*04f0*/  @!P1 STG.E.64 desc[UR6][R14.64], R6 ;  /* 0x000000060e009986 */ /* 0x0003e8000c101b06 */
[----:B------:R-:W2:Y:S01]  /*0500*/  LDG.E.64 R4, desc[UR6][R4.64] ;  /* 0x0000000604047981 */ /* 0x000ea2000c1e1b00 */
[C-C-:B------:R-:W-:Y:S01]  /*0510*/  DSETP.GE.AND P3, PT, R20.reuse, R2.reuse, PT ;  /* 0x000000021400722a */ /* 0x140fe20003f66000 */
[----:B------:R-:W-:Y:S01]  /*0520*/  @!P6 IADD3 R24, PT, PT, R24, 0x1, RZ ;  /* 0x000000011818e810 */ /* 0x000fe20007ffe0ff */
[----:B------:R-:W-:Y:S01]  /*0530*/  DSETP.GTU.AND P4, PT, R20, R2, PT ;  /* 0x000000021400722a */ /* 0x000fe20003f8c000 */
[----:B0-----:R-:W-:Y:S01]  /*0540*/  IADD3 R27, PT, PT, R23, 0x1, RZ ;  /* 0x00000001171b7810 */ /* 0x001fe20007ffe0ff */
[----:B------:R-:W-:-:S02]  /*0550*/  @!P2 IMAD.WIDE R8, R25, 0x4, R8 ;  /* 0x000000041908a825 */ /* 0x000fc400078e0208 */
[C-C-:B------:R-:W-:Y:S02]  /*0560*/  DSETP.GTU.OR P5, PT, R6.reuse, R20.reuse, !P3 ;  /* 0x000000140600722a */ /* 0x140fe40005fac400 */
[----:B------:R-:W-:Y:S01]  /*0570*/  DSETP.LTU.OR P6, PT, R6, R20, P4 ;  /* 0x000000140600722a */ /* 0x000fe200027c9400 */
[----:B------:R-:W-:-:S04]  /*0580*/  @!P2 IMAD.WIDE R12, R25, 0x8, R12 ;  /* 0x00000008190ca825 */ /* 0x000fc800078e020c */
[----:B------:R-:W-:Y:S01]  /*0590*/  @!P0 VIADD R0, R0, 0x1 ;  /* 0x0000000100008836 */ /* 0x000fe20000000000 */
[----:B------:R-:W-:Y:S01]  /*05a0*/  ISETP.NE.AND P0, PT, R27, UR5, PT ;  /* 0x000000051b007c0c */ /* 0x000fe2000bf05270 */
[----:B------:R-:W-:-:S04]  /*05b0*/  @!P1 IMAD.WIDE R10, R25, 0x4, R10 ;  /* 0x00000004190a9825 */ /* 0x000fc800078e020a */
[C---:B-1----:R-:W-:Y:S01]  /*05c0*/  @!P1 IMAD.WIDE R14, R25.reuse, 0x8, R14 ;  /* 0x00000008190e9825 */ /* 0x042fe200078e020e */
[----:B------:R0:W-:Y:S03]  /*05d0*/  @!P5 STG.E desc[UR6][R8.64], R23 ;  /* 0x000000170800d986 */ /* 0x0001e6000c101906 */
[----:B------:R-:W-:Y:S01]  /*05e0*/  IMAD.WIDE R18, R25, 0x10, R16 ;  /* 0x0000001019127825 */ /* 0x000fe200078e0210 */
[----:B------:R1:W-:Y:S01]  /*05f0*/  @!P5 STG.E.64 desc[UR6][R12.64], R20 ;  /* 0x000000140c00d986 */ /* 0x0003e2000c101b06 */
[----:B------:R-:W-:-:S03]  /*0600*/  @!P2 IADD3 R24, PT, PT, R24, 0x1, RZ ;  /* 0x000000011818a810 */ /* 0x000fc60007ffe0ff */
[----:B------:R3:W-:Y:S01]  /*0610*/  @!P6 STG.E desc[UR6][R10.64], R23 ;  /* 0x000000170a00e986 */ /* 0x0007e2000c101906 */
[----:B------:R-:W-:Y:S01]  /*0620*/  @!P1 IADD3 R0, PT, PT, R0, 0x1, RZ ;  /* 0x0000000100009810 */ /* 0x000fe20007ffe0ff */
[C---:B0-----:R-:W-:Y:S02]  /*0630*/  @!P5 IMAD.WIDE R8, R25.reuse, 0x4, R8 ;  /* 0x000000041908d825 */ /* 0x041fe400078e0208 */
[----:B------:R0:W-:Y:S02]  /*0640*/  @!P6 STG.E.64 desc[UR6][R14.64], R20 ;  /* 0x000000140e00e986 */ /* 0x0001e4000c101b06 */
[C---:B-1----:R-:W-:Y:S02]  /*0650*/  @!P5 IMAD.WIDE R12, R25.reuse, 0x8, R12 ;  /* 0x00000008190cd825 */ /* 0x042fe400078e020c */
[----:B------:R4:W5:Y:S01]  /*0660*/  LDG.E.64 R6, desc[UR6][R18.64] ;  /* 0x0000000612067981 */ /* 0x000962000c1e1b00 */
[----:B------:R-:W-:Y:S01]  /*0670*/  @!P5 IADD3 R24, PT, PT, R24, 0x1, RZ ;  /* 0x000000011818d810 */ /* 0x000fe20007ffe0ff */
[----:B---3--:R-:W-:Y:S01]  /*0680*/  @!P6 IMAD.WIDE R10, R25, 0x4, R10 ;  /* 0x00000004190ae825 */ /* 0x008fe200078e020a */
[----:B------:R-:W-:-:S02]  /*0690*/  @!P6 IADD3 R0, PT, PT, R0, 0x1, RZ ;  /* 0x000000010000e810 */ /* 0x000fc40007ffe0ff */
[----:B------:R-:W-:Y:S01]  /*06a0*/  IADD3 R23, PT, PT, R23, 0x4, RZ ;  /* 0x0000000417177810 */ /* 0x000fe20007ffe0ff */
[----:B0-----:R-:W-:Y:S01]  /*06b0*/  @!P6 IMAD.WIDE R14, R25, 0x8, R14 ;  /* 0x00000008190ee825 */ /* 0x001fe200078e020e */
[C-C-:B--2---:R-:W-:Y:S02]  /*06c0*/  DSETP.LTU.OR P4, PT, R2.reuse, R4.reuse, P4 ;  /* 0x000000040200722a */ /* 0x144fe40002789400 */
[----:B------:R-:W-:-:S12]  /*06d0*/  DSETP.GTU.OR P3, PT, R2, R4, !P3 ;  /* 0x000000040200722a */ /* 0x000fd80005f6c400 */
[----:B------:R0:W-:Y:S01]  /*06e0*/  @!P4 STG.E desc[UR6][R8.64], R27 ;  /* 0x0000001b0800c986 */ /* 0x0001e2000c101906 */
[----:B------:R-:W-:Y:S02]  /*06f0*/  @!P4 IADD3 R24, PT, PT, R24, 0x1, RZ ;  /* 0x000000011818c810 */ /* 0x000fe40007ffe0ff */
[----:B------:R-:W-:Y:S01]  /*0700*/  @!P3 IADD3 R0, PT, PT, R0, 0x1, RZ ;  /* 0x000000010000b810 */ /* 0x000fe20007ffe0ff */
[----:B------:R1:W-:Y:S04]  /*0710*/  @!P4 STG.E.64 desc[UR6][R12.64], R2 ;  /* 0x000000020c00c986 */ /* 0x0003e8000c101b06 */
[----:B------:R2:W-:Y:S04]  /*0720*/  @!P3 STG.E desc[UR6][R10.64], R27 ;  /* 0x0000001b0a00b986 */ /* 0x0005e8000c101906 */
[----:B------:R3:W-:Y:S01]  /*0730*/  @!P3 STG.E.64 desc[UR6][R14.64], R2 ;  /* 0x000000020e00b986 */ /* 0x0007e2000c101b06 */
[----:B0-----:R-:W-:-:S04]  /*0740*/  @!P4 IMAD.WIDE R8, R25, 0x4, R8 ;  /* 0x000000041908c825 */ /* 0x001fc800078e0208 */
[----:B-1----:R-:W-:-:S04]  /*0750*/  @!P4 IMAD.WIDE R12, R25, 0x8, R12 ;  /* 0x00000008190cc825 */ /* 0x002fc800078e020c */
[----:B--2---:R-:W-:-:S04]  /*0760*/  @!P3 IMAD.WIDE R10, R25, 0x4, R10 ;  /* 0x00000004190ab825 */ /* 0x004fc800078e020a */
[----:B---3--:R-:W-:Y:S01]  /*0770*/  @!P3 IMAD.WIDE R14, R25, 0x8, R14 ;  /* 0x00000008190eb825 */ /* 0x008fe200078e020e */
[----:B----4-:R-:W-:Y:S06]  /*0780*/  @P0 BRA `(.L_x_682) ;  /* 0xfffffff800e40947 */ /* 0x010fec000383ffff */
[----:B------:R-:W-:Y:S01]  /*0790*/  IMAD.MOV.U32 R16, RZ, RZ, R18 ;  /* 0x000000ffff107224 */ /* 0x000fe200078e0012 */
[----:B------:R-:W-:Y:S02]  /*07a0*/  MOV R17, R19 ;  /* 0x0000001300117202 */ /* 0x000fe40000000f00 */
[----:B------:R-:W-:-:S07]  /*07b0*/  MOV R27, R23 ;  /* 0x00000017001b7202 */ /* 0x000fce0000000f00 */
.L_x_681:
[----:B------:R-:W-:-:S09]  /*07c0*/  ULOP3.LUT UP0, UR5, UR4, 0x3, URZ, 0xc0, !UPT ;  /* 0x0000000304057892 */ /* 0x000fd2000f80c0ff */
[----:B------:R-:W-:Y:S05]  /*07d0*/  BRA.U !UP0, `(.L_x_680) ;  /* 0x0000000508447547 */ /* 0x000fea000b800000 */
[----:B------:R-:W-:Y:S01]  /*07e0*/  UISETP.NE.AND UP0, UPT, UR5, 0x1, UPT ;  /* 0x000000010500788c */ /* 0x000fe2000bf05270 */
[----:B-----5:R-:W-:Y:S02]  /*07f0*/  MOV R18, R6 ;  /* 0x0000000600127202 */ /* 0x020fe40000000f00 */
[----:B------:R-:W-:Y:S02]  /*0800*/  MOV R19, R7 ;  /* 0x0000000700137202 */ /* 0x000fe40000000f00 */
[----:B0-----:R-:W-:Y:S02]  /*0810*/  MOV R20, R4 ;  /* 0x0000000400147202 */ /* 0x001fe40000000f00 */
[----:B------:R-:W-:Y:S02]  /*0820*/  MOV R21, R5 ;  /* 0x0000000500157202 */ /* 0x000fe40000000f00 */
[----:B------:R-:W-:Y:S02]  /*0830*/  MOV R22, R2 ;  /* 0x0000000200167202 */ /* 0x000fe40000000f00 */
[----:B------:R-:W-:Y:S01]  /*0840*/  MOV R23, R3 ;  /* 0x0000000300177202 */ /* 0x000fe20000000f00 */
[----:B------:R-:W-:Y:S06]  /*0850*/  BRA.U !UP0, `(.L_x_683) ;  /* 0x0000000108a07547 */ /* 0x000fec000b800000 */
[----:B------:R-:W-:-:S05]  /*0860*/  IMAD.WIDE R18, R25, 0x8, R16 ;  /* 0x0000000819127825 */ /* 0x000fca00078e0210 */
[----:B------:R-:W2:Y:S01]  /*0870*/  LDG.E.64 R20, desc[UR6][R18.64] ;  /* 0x0000000612147981 */ /* 0x000ea2000c1e1b00 */
[C-C-:B------:R-:W-:Y:S01]  /*0880*/  DSETP.GE.AND P0, PT, R4.reuse, R6.reuse, PT ;  /* 0x000000060400722a */ /* 0x140fe20003f06000 */
[----:B------:R-:W-:Y:S01]  /*0890*/  IMAD.WIDE R16, R25, 0x8, R18 ;  /* 0x0000000819107825 */ /* 0x000fe200078e0212 */
[----:B------:R-:W-:-:S04]  /*08a0*/  DSETP.GTU.AND P1, PT, R4, R6, PT ;  /* 0x000000060400722a */ /* 0x000fc80003f2c000 */
[C-C-:B------:R-:W-:Y:S02]  /*08b0*/  DSETP.LTU.OR P0, PT, R4.reuse, R2.reuse, !P0 ;  /* 0x000000020400722a */ /* 0x140fe40004709400 */
[----:B------:R-:W-:-:S12]  /*08c0*/  DSETP.GTU.OR P3, PT, R4, R2, P1 ;  /* 0x000000020400722a */ /* 0x000fd80000f6c400 */
[C---:B------:R-:W-:Y:S02]  /*08d0*/  @!P0 VIADD R3, R27.reuse, 0xfffffffe ;  /* 0xfffffffe1b038836 */ /* 0x040fe40000000000 */
[----:B------:R-:W-:-:S03]  /*08e0*/  @!P3 IADD3 R23, PT, PT, R27, -0x2, RZ ;  /* 0xfffffffe1b17b810 */ /* 0x000fc60007ffe0ff */
[----:B------:R0:W-:Y:S04]  /*08f0*/  @!P0 STG.E desc[UR6][R8.64], R3 ;  /* 0x0000000308008986 */ /* 0x0001e8000c101906 */
[----:B------:R1:W-:Y:S01]  /*0900*/  @!P0 STG.E.64 desc[UR6][R12.64], R4 ;  /* 0x000000040c008986 */ /* 0x0003e2000c101b06 */
[----:B------:R-:W-:-:S03]  /*0910*/  @!P3 IADD3 R0, PT, PT, R0, 0x1, RZ ;  /* 0x000000010000b810 */ /* 0x000fc60007ffe0ff */
[----:B------:R3:W-:Y:S01]  /*0920*/  @!P3 STG.E desc[UR6][R10.64], R23 ;  /* 0x000000170a00b986 */ /* 0x0007e2000c101906 */
[----:B0-----:R-:W-:-:S03]  /*0930*/  @!P0 IMAD.WIDE R8, R25, 0x4, R8 ;  /* 0x0000000419088825 */ /* 0x001fc600078e0208 */
[----:B------:R0:W-:Y:S01]  /*0940*/  @!P3 STG.E.64 desc[UR6][R14.64], R4 ;  /* 0x000000040e00b986 */ /* 0x0001e2000c101b06 */
[----:B------:R-:W-:-:S03]  /*0950*/  @!P0 IADD3 R24, PT, PT, R24, 0x1, RZ ;  /* 0x0000000118188810 */ /* 0x000fc60007ffe0ff */
[----:B------:R4:W5:Y:S01]  /*0960*/  LDG.E.64 R18, desc[UR6][R16.64] ;  /* 0x0000000610127981 */ /* 0x000962000c1e1b00 */
[C---:B-1----:R-:W-:Y:S01]  /*0970*/  @!P0 IMAD.WIDE R12, R25.reuse, 0x8, R12 ;  /* 0x00000008190c8825 */ /* 0x042fe200078e020c */
[----:B------:R-:W-:Y:S02]  /*0980*/  MOV R22, R6 ;  /* 0x0000000600167202 */ /* 0x000fe40000000f00 */
[----:B---3--:R-:W-:Y:S01]  /*0990*/  MOV R23, R7 ;  /* 0x0000000700177202 */ /* 0x008fe20000000f00 */
[----:B------:R-:W-:-:S04]  /*09a0*/  @!P3 IMAD.WIDE R10, R25, 0x4, R10 ;  /* 0x00000004190ab825 */ /* 0x000fc800078e020a */
[----:B0-----:R-:W-:Y:S01]  /*09b0*/  @!P3 IMAD.WIDE R14, R25, 0x8, R14 ;  /* 0x00000008190eb825 */ /* 0x001fe200078e020e */
[C-C-:B--2---:R-:W-:Y:S02]  /*09c0*/  DSETP.GTU.AND P2, PT, R6.reuse, R20.reuse, PT ;  /* 0x000000140600722a */ /* 0x144fe40003f4c000 */
[----:B------:R-:W-:-:S04]  /*09d0*/  DSETP.LTU.OR P1, PT, R6, R20, P1 ;  /* 0x000000140600722a */ /* 0x000fc80000f29400 */
[----:B------:R-:W-:Y:S01]  /*09e0*/  DSETP.LTU.OR P2, PT, R4, R6, P2 ;  /* 0x000000060400722a */ /* 0x000fe20001749400 */
[----:B------:R-:W-:Y:S02]  /*09f0*/  MOV R4, R20 ;  /* 0x0000001400047202 */ /* 0x000fe40000000f00 */
[----:B------:R-:W-:-:S07]  /*0a00*/  MOV R5, R21 ;  /* 0x0000001500057202 */ /* 0x000fce0000000f00 */
[C---:B------:R-:W-:Y:S02]  /*0a10*/  @!P1 IADD3 R29, PT, PT, R27.reuse, -0x1, RZ ;  /* 0xffffffff1b1d9810 */ /* 0x040fe40007ffe0ff */
[----:B------:R-:W-:Y:S02]  /*0a20*/  @!P1 IADD3 R24, PT, PT, R24, 0x1, RZ ;  /* 0x0000000118189810 */ /* 0x000fe40007ffe0ff */
[C---:B------:R-:W-:Y:S01]  /*0a30*/  @!P2 IADD3 R2, PT, PT, R27.reuse, -0x1, RZ ;  /* 0xffffffff1b02a810 */ /* 0x040fe20007ffe0ff */
[----:B------:R0:W-:Y:S01]  /*0a40*/  @!P1 STG.E desc[UR6][R8.64], R29 ;  /* 0x0000001d08009986 */ /* 0x0001e2000c101906 */
[----:B------:R-:W-:Y:S01]  /*0a50*/  @!P2 VIADD R0, R0, 0x1 ;  /* 0x000000010000a836 */ /* 0x000fe20000000000 */
[----:B------:R-:W-:Y:S02]  /*0a60*/  IADD3 R27, PT, PT, R27, 0x2, RZ ;  /* 0x000000021b1b7810 */ /* 0x000fe40007ffe0ff */
[----:B------:R1:W-:Y:S04]  /*0a70*/  @!P1 STG.E.64 desc[UR6][R12.64], R6 ;  /* 0x000000060c009986 */ /* 0x0003e8000c101b06 */
[----:B------:R2:W-:Y:S04]  /*0a80*/  @!P2 STG.E desc[UR6][R10.64], R2 ;  /* 0x000000020a00a986 */ /* 0x0005e8000c101906 */
[----:B------:R3:W-:Y:S01]  /*0a90*/  @!P2 STG.E.64 desc[UR6][R14.64], R6 ;  /* 0x000000060e00a986 */ /* 0x0007e2000c101b06 */
[----:B0-----:R-:W-:-:S04]  /*0aa0*/  @!P1 IMAD.WIDE R8, R25, 0x4, R8 ;  /* 0x0000000419089825 */ /* 0x001fc800078e0208 */
[----:B-1----:R-:W-:-:S04]  /*0ab0*/  @!P1 IMAD.WIDE R12, R25, 0x8, R12 ;  /* 0x00000008190c9825 */ /* 0x002fc800078e020c */
[----:B--2---:R-:W-:-:S04]  /*0ac0*/  @!P2 IMAD.WIDE R10, R25, 0x4, R10 ;  /* 0x00000004190aa825 */ /* 0x004fc800078e020a */
[----:B---34-:R-:W-:-:S07]  /*0ad0*/  @!P2 IMAD.WIDE R14, R25, 0x8, R14 ;  /* 0x00000008190ea825 */ /* 0x018fce00078e020e */
.L_x_683:
[----:B------:R-:W-:Y:S01]  /*0ae0*/  ULOP3.LUT UR4, UR4, 0x1, URZ, 0xc0, !UPT ;  /* 0x0000000104047892 */ /* 0x000fe2000f8ec0ff */
[----:B------:R-:W-:Y:S02]  /*0af0*/  MOV R2, R6 ;  /* 0x0000000600027202 */ /* 0x000fe40000000f00 */
[----:B------:R-:W-:Y:S01]  /*0b00*/  MOV R3, R7 ;  /* 0x0000000700037202 */ /* 0x000fe20000000f00 */
[----:B------:R-:W-:Y:S01]  /*0b10*/  UISETP.NE.U32.AND UP0, UPT, UR4, 0x1, UPT ;  /* 0x000000010400788c */ /* 0x000fe2000bf05070 */
[----:B-----5:R-:W-:Y:S02]  /*0b20*/  MOV R6, R18 ;  /* 0x0000001200067202 */ /* 0x020fe40000000f00 */
[----:B------:R-:W-:-:S06]  /*0b30*/  MOV R7, R19 ;  /* 0x0000001300077202 */ /* 0x000fcc0000000f00 */
[----:B------:R-:W-:Y:S05]  /*0b40*/  BRA.U UP0, `(.L_x_680) ;  /* 0x0000000100687547 */ /* 0x000fea000b800000 */
[C-C-:B------:R-:W-:Y:S01]  /*0b50*/  DSETP.GE.AND P0, PT, R20.reuse, R18.reuse, PT ;  /* 0x000000121400722a */ /* 0x140fe20003f06000 */
[----:B------:R-:W-:Y:S01]  /*0b60*/  IMAD.WIDE R6, R25, 0x8, R16 ;  /* 0x0000000819067825 */ /* 0x000fe200078e0210 */
[----:B------:R-:W-:-:S04]  /*0b70*/  DSETP.GTU.AND P1, PT, R20, R18, PT ;  /* 0x000000121400722a */ /* 0x000fc80003f2c000 */
[C-C-:B------:R-:W-:Y:S01]  /*0b80*/  DSETP.LTU.OR P0, PT, R20.reuse, R22.reuse, !P0 ;  /* 0x000000161400722a */ /* 0x140fe20004709400 */
[----:B------:R-:W5:Y:S01]  /*0b90*/  LDG.E.64 R6, desc[UR6][R6.64] ;  /* 0x0000000606067981 */ /* 0x000f62000c1e1b00 */
[----:B------:R-:W-:Y:S01]  /*0ba0*/  DSETP.GTU.OR P1, PT, R20, R22, P1 ;  /* 0x000000161400722a */ /* 0x000fe20000f2c400 */
[----:B------:R-:W-:Y:S02]  /*0bb0*/  MOV R2, R20 ;  /* 0x0000001400027202 */ /* 0x000fe40000000f00 */
[----:B------:R-:W-:Y:S02]  /*0bc0*/  MOV R3, R21 ;  /* 0x0000001500037202 */ /* 0x000fe40000000f00 */
[----:B------:R-:W-:Y:S02]  /*0bd0*/  MOV R4, R18 ;  /* 0x0000001200047202 */ /* 0x000fe40000000f00 */
[----:B------:R-:W-:-:S05]  /*0be0*/  MOV R5, R19 ;  /* 0x0000001300057202 */ /* 0x000fca0000000f00 */
[C---:B------:R-:W-:Y:S01]  /*0bf0*/  @!P0 IADD3 R17, PT, PT, R27.reuse, -0x2, RZ ;  /* 0xfffffffe1b118810 */ /* 0x040fe20007ffe0ff */
[----:B------:R-:W-:Y:S01]  /*0c00*/  @!P0 VIADD R24, R24, 0x1 ;  /* 0x0000000118188836 */ /* 0x000fe20000000000 */
[----:B------:R-:W-:Y:S01]  /*0c10*/  @!P1 MOV R2, R20 ;  /* 0x0000001400029202 */ /* 0x000fe20000000f00 */
[----:B------:R-:W-:Y:S01]  /*0c20*/  @!P1 VIADD R27, R27, 0xfffffffe ;  /* 0xfffffffe1b1b9836 */ /* 0x000fe20000000000 */
[----:B------:R-:W-:Y:S01]  /*0c30*/  @!P1 MOV R3, R21 ;  /* 0x0000001500039202 */ /* 0x000fe20000000f00 */
[----:B------:R0:W-:Y:S01]  /*0c40*/  @!P0 STG.E desc[UR6][R8.64], R17 ;  /* 0x0000001108008986 */ /* 0x0001e2000c101906 */
[----:B------:R-:W-:Y:S02]  /*0c50*/  @!P1 MOV R4, R18 ;  /* 0x0000001200049202 */ /* 0x000fe40000000f00 */
[----:B------:R-:W-:Y:S01]  /*0c60*/  @!P1 MOV R5, R19 ;  /* 0x0000001300059202 */ /* 0x000fe20000000f00 */
[----:B------:R1:W-:Y:S01]  /*0c70*/  @!P0 STG.E.64 desc[UR6][R12.64], R20 ;  /* 0x000000140c008986 */ /* 0x0003e2000c101b06 */
[----:B------:R-:W-:-:S03]  /*0c80*/  @!P1 IADD3 R0, PT, PT, R0, 0x1, RZ ;  /* 0x0000000100009810 */ /* 0x000fc60007ffe0ff */
[----:B------:R2:W-:Y:S04]  /*0c90*/  @!P1 STG.E desc[UR6][R10.64], R27 ;  /* 0x0000001b0a009986 */ /* 0x0005e8000c101906 */
[----:B------:R3:W-:Y:S01]  /*0ca0*/  @!P1 STG.E.64 desc[UR6][R14.64], R20 ;  /* 0x000000140e009986 */ /* 0x0007e2000c101b06 */
[----:B0-----:R-:W-:-:S04]  /*0cb0*/  @!P0 IMAD.WIDE R8, R25, 0x4, R8 ;  /* 0x0000000419088825 */ /* 0x001fc800078e0208 */
[----:B-1----:R-:W-:-:S04]  /*0cc0*/  @!P0 IMAD.WIDE R12, R25, 0x8, R12 ;  /* 0x00000008190c8825 */ /* 0x002fc800078e020c */
[----:B--2---:R-:W-:-:S04]  /*0cd0*/  @!P1 IMAD.WIDE R10, R25, 0x4, R10 ;  /* 0x00000004190a9825 */ /* 0x004fc800078e020a */
[----:B---3--:R-:W-:-:S07]  /*0ce0*/  @!P1 IMAD.WIDE R14, R25, 0x8, R14 ;  /* 0x00000008190e9825 */ /* 0x008fce00078e020e */
.L_x_680:
[----:B0-----:R-:W0:Y:S01]  /*0cf0*/  LDC R21, c[0x0][0x3b8] ;  /* 0x0000ee00ff157b82 */ /* 0x001e220000000800 */
[C-C-:B-----5:R-:W-:Y:S02]  /*0d00*/  DSETP.GE.AND P0, PT, R4.reuse, R6.reuse, PT ;  /* 0x000000060400722a */ /* 0x160fe40003f06000 */
        /* <DEDUP_REMOVED lines=14> */
[----:B--2---:R-:W-:-:S03]  /*0df0*/  IMAD.WIDE R2, R26, 0x4, R2 ;  /* 0x000000041a027825 */ /* 0x004fc600078e0202 */
[----:B------:R2:W-:Y:S01]  /*0e00*/  @!P1 STG.E.64 desc[UR6][R14.64], R4 ;  /* 0x000000040e009986 */ /* 0x0005e2000c101b06 */
[----:B0-----:R-:W-:Y:S01]  /*0e10*/  IADD3 R19, PT, PT, R24, 0x1, RZ ;  /* 0x0000000118137810 */ /* 0x001fe20007ffe0ff */
[----:B------:R-:W-:-:S04]  /*0e20*/  @!P0 IMAD.WIDE R8, R25, 0x4, R8 ;  /* 0x0000000419088825 */ /* 0x000fc800078e0208 */
[C---:B-1----:R-:W-:Y:S01]  /*0e30*/  @!P0 IMAD.WIDE R12, R25.reuse, 0x8, R12 ;  /* 0x00000008190c8825 */ /* 0x042fe200078e020c */
[----:B------:R-:W-:Y:S01]  /*0e40*/  STG.E desc[UR6][R8.64], R21 ;  /* 0x0000001508007986 */ /* 0x000fe2000c101906 */
[----:B---3--:R-:W-:Y:S02]  /*0e50*/  IADD3 R23, PT, PT, R0, 0x1, RZ ;  /* 0x0000000100177810 */ /* 0x008fe40007ffe0ff */
[C---:B------:R-:W-:Y:S01]  /*0e60*/  @!P1 IMAD.WIDE R10, R25.reuse, 0x4, R10 ;  /* 0x00000004190a9825 */ /* 0x040fe200078e020a */
[----:B------:R-:W-:Y:S03]  /*0e70*/  STG.E.64 desc[UR6][R12.64], R6 ;  /* 0x000000060c007986 */ /* 0x000fe6000c101b06 */
[----:B--2---:R-:W-:Y:S01]  /*0e80*/  @!P1 IMAD.WIDE R14, R25, 0x8, R14 ;  /* 0x00000008190e9825 */ /* 0x004fe200078e020e */
[----:B------:R-:W-:Y:S04]  /*0e90*/  STG.E desc[UR6][R10.64], R21 ;  /* 0x000000150a007986 */ /* 0x000fe8000c101906 */
[----:B------:R-:W-:Y:S04]  /*0ea0*/  STG.E.64 desc[UR6][R14.64], R6 ;  /* 0x000000060e007986 */ /* 0x000fe8000c101b06 */
[----:B------:R-:W-:Y:S04]  /*0eb0*/  STG.E desc[UR6][R16.64], R19 ;  /* 0x0000001310007986 */ /* 0x000fe8000c101906 */
[----:B------:R-:W-:Y:S01]  /*0ec0*/  STG.E desc[UR6][R2.64], R23 ;  /* 0x0000001702007986 */ /* 0x000fe2000c101906 */
[----:B------:R-:W-:Y:S05]  /*0ed0*/  EXIT ;  /* 0x000000000000794d */ /* 0x000fea0003800000 */
.L_x_684:
        /* <DEDUP_REMOVED lines=10> */
.L_x_788:


//--------------------- .text._Z18ensemble_expansionPdPKdS1_ii --------------------------
	.section	.text._Z18ensemble_expansionPdPKdS1_ii,"ax",@progbits
	.align	128
        .global         _Z18ensemble_expansionPdPKdS1_ii
        .type           _Z18ensemble_expansionPdPKdS1_ii,@function
        .size           _Z18ensemble_expansionPdPKdS1_ii,(.L_x_789 - _Z18ensemble_expansionPdPKdS1_ii)
        .other          _Z18ensemble_expansionPdPKdS1_ii,@"STO_CUDA_ENTRY STV_DEFAULT"
_Z18ensemble_expansionPdPKdS1_ii:
.text._Z18ensemble_expansionPdPKdS1_ii:
[----:B------:R-:W-:Y:S01]  /*0000*/  LDC R1, c[0x0][0x37c] ;  /* 0x0000df00ff017b82 */ /* 0x000fe20000000800 */
[----:B------:R-:W0:Y:S07]  /*0010*/  S2R R8, SR_TID.X ;  /* 0x0000000000087919 */ /* 0x000e2e0000002100 */
[----:B------:R-:W1:Y:S01]  /*0020*/  S2UR UR4, SR_CTAID.X ;  /* 0x00000000000479c3 */ /* 0x000e620000002500 */
[----:B------:R-:W2:Y:S01]  /*0030*/  LDCU.64 UR6, c[0x0][0x358] ;  /* 0x00006b00ff0677ac */ /* 0x000ea20008000a00 */
[----:B------:R-:W-:Y:S01]  /*0040*/  BSSY.RECONVERGENT B0, `(.L_x_685) ;  /* 0x0000018000007945 */ /* 0x000fe20003800200 */
[----:B------:R-:W3:Y:S05]  /*0050*/  S2R R9, SR_CTAID.Y ;  /* 0x0000000000097919 */ /* 0x000eea0000002600 */
[----:B------:R-:W3:Y:S08]  /*0060*/  LDC R0, c[0x0][0x360] ;  /* 0x0000d800ff007b82 */ /* 0x000ef00000000800 */
[----:B------:R-:W4:Y:S08]  /*0070*/  LDC.64 R10, c[0x0][0x398] ;  /* 0x0000e600ff0a7b82 */ /* 0x000f300000000a00 */
[----:B------:R-:W5:Y:S01]  /*0080*/  LDC.64 R18, c[0x0][0x390] ;  /* 0x0000e400ff127b82 */ /* 0x000f620000000a00 */
[----:B-1----:R-:W-:Y:S01]  /*0090*/  USHF.L.U32 UR4, UR4, 0x5, URZ ;  /* 0x0000000504047899 */ /* 0x002fe200080006ff */
[----:B0-----:R-:W-:-:S06]  /*00a0*/  ISETP.GT.U32.AND P0, PT, R8, 0x1f, PT ;  /* 0x0000001f0800780c */ /* 0x001fcc0003f04070 */
[----:B------:R-:W0:Y:S01]  /*00b0*/  LDC.64 R2, c[0x0][0x388] ;  /* 0x0000e200ff027b82 */ /* 0x000e220000000a00 */
[----:B------:R-:W-:Y:S01]  /*00c0*/  IADD3 R4, PT, PT, R8, UR4, RZ ;  /* 0x0000000408047c10 */ /* 0x000fe2000fffe0ff */
[----:B---3--:R-:W-:-:S04]  /*00d0*/  IMAD R7, R9, R0, R8 ;  /* 0x0000000009077224 */ /* 0x008fc800078e0208 */
[----:B----4-:R-:W-:Y:S01]  /*00e0*/  IMAD R5, R9, R10, R4 ;  /* 0x0000000a09057224 */ /* 0x010fe200078e0204 */
[----:B------:R-:W-:Y:S01]  /*00f0*/  IADD3 R6, PT, PT, R11, -UR4, RZ ;  /* 0x800000040b067c10 */ /* 0x000fe2000fffe0ff */
[----:B-----5:R-:W-:-:S04]  /*0100*/  IMAD.WIDE.U32 R18, R7, 0x8, R18 ;  /* 0x0000000807127825 */ /* 0x020fc800078e0012 */
[----:B------:R-:W-:Y:S02]  /*0110*/  IMAD R7, R9, R11, UR4 ;  /* 0x0000000409077e24 */ /* 0x000fe4000f8e020b */
[----:B0-----:R-:W-:Y:S01]  /*0120*/  IMAD.WIDE R2, R5, 0x8, R2 ;  /* 0x0000000805027825 */ /* 0x001fe200078e0202 */
[----:B--2---:R-:W-:Y:S06]  /*0130*/  @P0 BRA `(.L_x_686) ;  /* 0x0000000000200947 */ /* 0x004fec0003800000 */
[----:B------:R-:W-:Y:S02]  /*0140*/  ISETP.GE.AND P0, PT, R4, R11, PT ;  /* 0x0000000b0400720c */ /* 0x000fe40003f06270 */
[----:B------:R-:W-:-:S11]  /*0150*/  CS2R R4, SRZ ;  /* 0x0000000000047805 */ /* 0x000fd6000001ff00 */
[----:B------:R-:W2:Y:S01]  /*0160*/  @!P0 LDG.E.64 R4, desc[UR6][R2.64] ;  /* 0x0000000602048981 */ /* 0x000ea2000c1e1b00 */
[----:B------:R-:W0:Y:S01]  /*0170*/  S2UR UR5, SR_CgaCtaId ;  /* 0x00000000000579c3 */ /* 0x000e220000008800 */
[----:B------:R-:W-:Y:S02]  /*0180*/  UMOV UR4, 0x400 ;  /* 0x0000040000047882 */ /* 0x000fe40000000000 */
[----:B0-----:R-:W-:-:S06]  /*0190*/  ULEA UR4, UR5, UR4, 0x18 ;  /* 0x0000000405047291 */ /* 0x001fcc000f8ec0ff */
[----:B------:R-:W-:-:S05]  /*01a0*/  LEA R9, R8, UR4, 0x3 ;  /* 0x0000000408097c11 */ /* 0x000fca000f8e18ff */
[----:B--2---:R0:W-:Y:S02]  /*01b0*/  STS.64 [R9], R4 ;  /* 0x0000000409007388 */ /* 0x0041e40000000a00 */
.L_x_686:
[----:B------:R-:W-:Y:S05]  /*01c0*/  BSYNC.RECONVERGENT B0 ;  /* 0x0000000000007941 */ /* 0x000fea0003800200 */
.L_x_685:
[----:B------:R-:W-:Y:S08]  /*01d0*/  BAR.SYNC.DEFER_BLOCKING 0x0 ;  /* 0x0000000000007b1d */ /* 0x000ff00000010000 */
[----:B------:R-:W1:Y:S01]  /*01e0*/  LDC.64 R20, c[0x0][0x380] ;  /* 0x0000e000ff147b82 */ /* 0x000e620000000a00 */
[----:B------:R-:W5:Y:S01]  /*01f0*/  LDG.E.64 R18, desc[UR6][R18.64] ;  /* 0x0000000612127981 */ /* 0x000f62000c1e1b00 */
[----:B------:R-:W-:Y:S01]  /*0200*/  ISETP.GE.AND P0, PT, R6, 0x20, PT ;  /* 0x000000200600780c */ /* 0x000fe20003f06270 */
[----:B------:R-:W-:-:S05]  /*0210*/  IMAD R7, R7, R0, RZ ;  /* 0x0000000007077224 */ /* 0x000fca00078e02ff */
[----:B------:R-:W-:-:S05]  /*0220*/  LEA R7, R7, R8, 0x1 ;  /* 0x0000000807077211 */ /* 0x000fca00078e08ff */
[----:B-1----:R-:W-:Y:S02]  /*0230*/  IMAD.WIDE.U32 R20, R7, 0x8, R20 ;  /* 0x0000000807147825 */ /* 0x002fe400078e0014 */
[----:B------:R-:W-:Y:S05]  /*0240*/  @!P0 BRA `(.L_x_687) ;  /* 0x0000000c003c8947 */ /* 0x000fea0003800000 */
[----:B------:R-:W1:Y:S01]  /*0250*/  S2UR UR5, SR_CgaCtaId ;  /* 0x00000000000579c3 */ /* 0x000e620000008800 */
[----:B------:R-:W-:Y:S01]  /*0260*/  UMOV UR4, 0x400 ;  /* 0x0000040000047882 */ /* 0x000fe20000000000 */
[----:B------:R-:W-:-:S04]  /*0270*/  IMAD.WIDE.U32 R22, R0, 0x8, R20 ;  /* 0x0000000800167825 */ /* 0x000fc800078e0014 */
[----:B------:R-:W-:-:S04]  /*0280*/  IMAD.WIDE.U32 R2, R0, 0x8, R22 ;  /* 0x0000000800027825 */ /* 0x000fc800078e0016 */
[----:B------:R-:W-:Y:S01]  /*0290*/  IMAD.WIDE.U32 R16, R0, 0x8, R2 ;  /* 0x0000000800107825 */ /* 0x000fe200078e0002 */
[----:B-1----:R-:W-:-:S09]  /*02a0*/  ULEA UR4, UR5, UR4, 0x18 ;  /* 0x0000000405047291 */ /* 0x002fd2000f8ec0ff */
[----:B0-----:R-:W0:Y:S04]  /*02b0*/  LDS.128 R8, [UR4] ;  /* 0x00000004ff087984 */ /* 0x001e280008000c00 */
[----:B------:R-:W1:Y:S04]  /*02c0*/  LDS.128 R4, [UR4+0x10] ;  /* 0x00001004ff047984 */ /* 0x000e680008000c00 */
[----:B------:R-:W2:Y:S01]  /*02d0*/  LDS.128 R12, [UR4+0x20] ;  /* 0x00002004ff0c7984 */ /* 0x000ea20008000c00 */
[----:B0----5:R-:W-:-:S07]  /*02e0*/  DADD R28, R18, R8 ;  /* 0x00000000121c7229 */ /* 0x021fce0000000008 */
[----:B------:R0:W-:Y:S02]  /*02f0*/  STG.E.64 desc[UR6][R20.64], R28 ;  /* 0x0000001c14007986 */ /* 0x0001e4000c101b06 */
[----:B0-----:R-:W-:Y:S01]  /*0300*/  DADD R20, -R18, R8 ;  /* 0x0000000012147229 */ /* 0x001fe20000000108 */
[----:B------:R-:W-:-:S06]  /*0310*/  IMAD.WIDE.U32 R8, R0, 0x8, R16 ;  /* 0x0000000800087825 */ /* 0x000fcc00078e0010 */
[----:B------:R0:W-:Y:S01]  /*0320*/  STG.E.64 desc[UR6][R22.64], R20 ;  /* 0x0000001416007986 */ /* 0x0001e2000c101b06 */
[----:B------:R-:W-:-:S04]  /*0330*/  IMAD.WIDE.U32 R24, R0, 0x8, R8 ;  /* 0x0000000800187825 */ /* 0x000fc800078e0008 */
[----:B------:R-:W-:-:S04]  /*0340*/  IMAD.WIDE.U32 R26, R0, 0x8, R24 ;  /* 0x00000008001a7825 */ /* 0x000fc800078e0018 */
[C---:B------:R-:W-:Y:S01]  /*0350*/  IMAD.WIDE.U32 R28, R0.reuse, 0x8, R26 ;  /* 0x00000008001c7825 */ /* 0x040fe200078e001a */
[C-C-:B0-----:R-:W-:Y:S02]  /*0360*/  DADD R22, R18.reuse, R10.reuse ;  /* 0x0000000012167229 */ /* 0x141fe4000000000a */
[----:B------:R-:W-:Y:S01]  /*0370*/  DADD R10, -R18, R10 ;  /* 0x00000000120a7229 */ /* 0x000fe2000000010a */
[----:B------:R-:W-:-:S04]  /*0380*/  IMAD.WIDE.U32 R20, R0, 0x8, R28 ;  /* 0x0000000800147825 */ /* 0x000fc800078e001c */
[----:B------:R1:W-:Y:S04]  /*0390*/  STG.E.64 desc[UR6][R2.64], R22 ;  /* 0x0000001602007986 */ /* 0x0003e8000c101b06 */
[----:B------:R0:W-:Y:S01]  /*03a0*/  STG.E.64 desc[UR6][R16.64], R10 ;  /* 0x0000000a10007986 */ /* 0x0001e2000c101b06 */
[C-C-:B-1----:R-:W-:Y:S02]  /*03b0*/  DADD R2, R18.reuse, R4.reuse ;  /* 0x0000000012027229 */ /* 0x142fe40000000004 */
[C---:B------:R-:W-:Y:S02]  /*03c0*/  DADD R4, -R18.reuse, R4 ;  /* 0x0000000012047229 */ /* 0x040fe40000000104 */
[C-C-:B0-----:R-:W-:Y:S02]  /*03d0*/  DADD R16, R18.reuse, R6.reuse ;  /* 0x0000000012107229 */ /* 0x141fe40000000006 */
[C---:B------:R-:W-:Y:S01]  /*03e0*/  DADD R6, -R18.reuse, R6 ;  /* 0x0000000012067229 */ /* 0x040fe20000000106 */
[----:B------:R-:W-:Y:S01]  /*03f0*/  STG.E.64 desc[UR6][R8.64], R2 ;  /* 0x0000000208007986 */ /* 0x000fe2000c101b06 */
[----:B--2---:R-:W-:-:S03]  /*0400*/  DADD R22, R18, R12 ;  /* 0x0000000012167229 */ /* 0x004fc6000000000c */
[----:B------:R-:W0:Y:S04]  /*0410*/  LDS.128 R8, [UR4+0x30] ;  /* 0x00003004ff087984 */ /* 0x000e280008000c00 */
[----:B------:R1:W-:Y:S04]  /*0420*/  STG.E.64 desc[UR6][R24.64], R4 ;  /* 0x0000000418007986 */ /* 0x0003e8000c101b06 */
[----:B------:R-:W-:Y:S04]  /*0430*/  STG.E.64 desc[UR6][R26.64], R16 ;  /* 0x000000101a007986 */ /* 0x000fe8000c101b06 */
[----:B------:R2:W-:Y:S04]  /*0440*/  STG.E.64 desc[UR6][R28.64], R6 ;  /* 0x000000061c007986 */ /* 0x0005e8000c101b06 */
[----:B------:R-:W-:Y:S01]  /*0450*/  STG.E.64 desc[UR6][R20.64], R22 ;  /* 0x0000001614007986 */ /* 0x000fe2000c101b06 */
[----:B-1----:R-:W-:-:S03]  /*0460*/  IMAD.WIDE.U32 R4, R0, 0x8, R20 ;  /* 0x0000000800047825 */ /* 0x002fc600078e0014 */
[----:B------:R-:W1:Y:S01]  /*0470*/  LDS.128 R20, [UR4+0x40] ;  /* 0x00004004ff147984 */ /* 0x000e620008000c00 */
[----:B------:R-:W-:Y:S01]  /*0480*/  IMAD.WIDE.U32 R2, R0, 0x8, R4 ;  /* 0x0000000800027825 */ /* 0x000fe200078e0004 */
[----:B--2---:R-:W-:-:S03]  /*0490*/  DADD R6, -R18, R12 ;  /* 0x0000000012067229 */ /* 0x004fc6000000010c */
[----:B------:R-:W-:-:S04]  /*04a0*/  IMAD.WIDE.U32 R16, R0, 0x8, R2 ;  /* 0x0000000800107825 */ /* 0x000fc800078e0002 */
[----:B------:R2:W-:Y:S01]  /*04b0*/  STG.E.64 desc[UR6][R4.64], R6 ;  /* 0x0000000604007986 */ /* 0x0005e2000c101b06 */
[----:B------:R-:W-:-:S04]  /*04c0*/  IMAD.WIDE.U32 R12, R0, 0x8, R16 ;  /* 0x00000008000c7825 */ /* 0x000fc800078e0010 */
[----:B------:R-:W-:Y:S01]  /*04d0*/  IMAD.WIDE.U32 R24, R0, 0x8, R12 ;  /* 0x0000000800187825 */ /* 0x000fe200078e000c */
[----:B--2---:R-:W-:-:S03]  /*04e0*/  DADD R4, R18, R14 ;  /* 0x0000000012047229 */ /* 0x004fc6000000000e */
[----:B------:R-:W-:Y:S01]  /*04f0*/  IMAD.WIDE.U32 R26, R0, 0x8, R24 ;  /* 0x00000008001a7825 */ /* 0x000fe200078e0018 */
[----:B------:R-:W-:-:S03]  /*0500*/  DADD R14, -R18, R14 ;  /* 0x00000000120e7229 */ /* 0x000fc6000000010e */
[----:B------:R-:W-:Y:S01]  /*0510*/  IMAD.WIDE.U32 R28, R0, 0x8, R26 ;  /* 0x00000008001c7825 */ /* 0x000fe200078e001a */
[----:B------:R0:W-:Y:S04]  /*0520*/  STG.E.64 desc[UR6][R2.64], R4 ;  /* 0x0000000402007986 */ /* 0x0001e8000c101b06 */
[----:B------:R2:W-:Y:S04]  /*0530*/  STG.E.64 desc[UR6][R16.64], R14 ;  /* 0x0000000e10007986 */ /* 0x0005e8000c101b06 */
[----:B------:R-:W3:Y:S01]  /*0540*/  LDS.128 R4, [UR4+0x50] ;  /* 0x00005004ff047984 */ /* 0x000ee20008000c00 */
[----:B0-----:R-:W-:-:S02]  /*0550*/  DADD R2, R18, R8 ;  /* 0x0000000012027229 */ /* 0x001fc40000000008 */
[----:B------:R-:W-:Y:S01]  /*0560*/  DADD R8, -R18, R8 ;  /* 0x0000000012087229 */ /* 0x000fe20000000108 */
[----:B--2---:R-:W-:-:S04]  /*0570*/  IMAD.WIDE.U32 R14, R0, 0x8, R28 ;  /* 0x00000008000e7825 */ /* 0x004fc800078e001c */
[----:B------:R0:W-:Y:S04]  /*0580*/  STG.E.64 desc[UR6][R12.64], R2 ;  /* 0x000000020c007986 */ /* 0x0001e8000c101b06 */
[----:B------:R2:W-:Y:S01]  /*0590*/  STG.E.64 desc[UR6][R24.64], R8 ;  /* 0x0000000818007986 */ /* 0x0005e2000c101b06 */
[C-C-:B0-----:R-:W-:Y:S02]  /*05a0*/  DADD R12, R18.reuse, R10.reuse ;  /* 0x00000000120c7229 */ /* 0x141fe4000000000a */
[----:B------:R-:W-:Y:S01]  /*05b0*/  DADD R10, -R18, R10 ;  /* 0x00000000120a7229 */ /* 0x000fe2000000010a */
[----:B--2---:R-:W-:-:S04]  /*05c0*/  IMAD.WIDE.U32 R8, R0, 0x8, R14 ;  /* 0x0000000800087825 */ /* 0x004fc800078e000e */
[----:B------:R1:W-:Y:S01]  /*05d0*/  STG.E.64 desc[UR6][R26.64], R12 ;  /* 0x0000000c1a007986 */ /* 0x0003e2000c101b06 */
[----:B------:R-:W-:-:S03]  /*05e0*/  IMAD.WIDE.U32 R2, R0, 0x8, R8 ;  /* 0x0000000800027825 */ /* 0x000fc600078e0008 */
[----:B------:R0:W-:Y:S01]  /*05f0*/  STG.E.64 desc[UR6][R28.64], R10 ;  /* 0x0000000a1c007986 */ /* 0x0001e2000c101b06 */
[C---:B------:R-:W-:Y:S01]  /*0600*/  IMAD.WIDE.U32 R16, R0.reuse, 0x8, R2 ;  /* 0x0000000800107825 */ /* 0x040fe200078e0002 */
[C-C-:B-1----:R-:W-:Y:S02]  /*0610*/  DADD R26, R18.reuse, R20.reuse ;  /* 0x00000000121a7229 */ /* 0x142fe40000000014 */
[C---:B------:R-:W-:Y:S01]  /*0620*/  DADD R20, -R18.reuse, R20 ;  /* 0x0000000012147229 */ /* 0x040fe20000000114 */
[----:B0-----:R-:W-:Y:S01]  /*0630*/  IMAD.WIDE.U32 R10, R0, 0x8, R16 ;  /* 0x00000008000a7825 */ /* 0x001fe200078e0010 */
[----:B------:R-:W-:-:S03]  /*0640*/  DADD R28, R18, R22 ;  /* 0x00000000121c7229 */ /* 0x000fc60000000016 */
[----:B------:R-:W-:Y:S01]  /*0650*/  STG.E.64 desc[UR6][R14.64], R26 ;  /* 0x0000001a0e007986 */ /* 0x000fe2000c101b06 */
[----:B------:R-:W-:-:S03]  /*0660*/  IMAD.WIDE.U32 R24, R0, 0x8, R10 ;  /* 0x0000000800187825 */ /* 0x000fc600078e000a */
[----:B------:R-:W0:Y:S04]  /*0670*/  LDS.128 R12, [UR4+0x60] ;  /* 0x00006004ff0c7984 */ /* 0x000e280008000c00 */
[----:B------:R1:W-:Y:S04]  /*0680*/  STG.E.64 desc[UR6][R8.64], R20 ;  /* 0x0000001408007986 */ /* 0x0003e8000c101b06 */
[----:B------:R3:W-:Y:S01]  /*0690*/  STG.E.64 desc[UR6][R2.64], R28 ;  /* 0x0000001c02007986 */ /* 0x0007e2000c101b06 */
[C---:B-1----:R-:W-:Y:S01]  /*06a0*/  DADD R8, -R18.reuse, R22 ;  /* 0x0000000012087229 */ /* 0x042fe20000000116 */
[----:B------:R-:W-:Y:S01]  /*06b0*/  IMAD.WIDE.U32 R22, R0, 0x8, R24 ;  /* 0x0000000800167825 */ /* 0x000fe200078e0018 */
[----:B---3--:R-:W-:-:S05]  /*06c0*/  DADD R2, R18, R4 ;  /* 0x0000000012027229 */ /* 0x008fca0000000004 */
[----:B------:R1:W-:Y:S01]  /*06d0*/  STG.E.64 desc[UR6][R16.64], R8 ;  /* 0x0000000810007986 */ /* 0x0003e2000c101b06 */
[----:B------:R-:W-:-:S03]  /*06e0*/  IMAD.WIDE.U32 R26, R0, 0x8, R22 ;  /* 0x00000008001a7825 */ /* 0x000fc600078e0016 */
[----:B------:R0:W-:Y:S04]  /*06f0*/  STG.E.64 desc[UR6][R10.64], R2 ;  /* 0x000000020a007986 */ /* 0x0001e8000c101b06 */
[----:B------:R-:W2:Y:S01]  /*0700*/  LDS.128 R8, [UR4+0x70] ;  /* 0x00007004ff087984 */ /* 0x000ea20008000c00 */
[C---:B-1----:R-:W-:Y:S01]  /*0710*/  DADD R16, -R18.reuse, R4 ;  /* 0x0000000012107229 */ /* 0x042fe20000000104 */
[----:B------:R-:W-:Y:S01]  /*0720*/  IMAD.WIDE.U32 R4, R0, 0x8, R26 ;  /* 0x0000000800047825 */ /* 0x000fe200078e001a */
[----:B0-----:R-:W-:-:S05]  /*0730*/  DADD R2, R18, R12 ;  /* 0x0000000012027229 */ /* 0x001fca000000000c */
[----:B------:R0:W-:Y:S01]  /*0740*/  STG.E.64 desc[UR6][R24.64], R16 ;  /* 0x0000001018007986 */ /* 0x0001e2000c101b06 */
[----:B------:R-:W-:-:S04]  /*0750*/  IMAD.WIDE.U32 R20, R0, 0x8, R4 ;  /* 0x0000000800147825 */ /* 0x000fc800078e0004 */
[----:B------:R-:W-:Y:S01]  /*0760*/  IMAD.WIDE.U32 R28, R0, 0x8, R20 ;  /* 0x00000008001c7825 */ /* 0x000fe200078e0014 */
[----:B0-----:R-:W-:-:S03]  /*0770*/  DADD R24, R18, R6 ;  /* 0x0000000012187229 */ /* 0x001fc60000000006 */
[----:B------:R-:W-:Y:S01]  /*0780*/  IMAD.WIDE.U32 R16, R0, 0x8, R28 ;  /* 0x0000000800107825 */ /* 0x000fe200078e001c */
[----:B------:R-:W-:-:S03]  /*0790*/  DADD R6, -R18, R6 ;  /* 0x0000000012067229 */ /* 0x000fc60000000106 */
[----:B------:R0:W-:Y:S04]  /*07a0*/  STG.E.64 desc[UR6][R22.64], R24 ;  /* 0x0000001816007986 */ /* 0x0001e8000c101b06 */
[----:B------:R2:W-:Y:S04]  /*07b0*/  STG.E.64 desc[UR6][R26.64], R6 ;  /* 0x000000061a007986 */ /* 0x0005e8000c101b06 */
[----:B------:R-:W-:Y:S04]  /*07c0*/  STG.E.64 desc[UR6][R4.64], R2 ;  /* 0x0000000204007986 */ /* 0x000fe8000c101b06 */
[----:B------:R-:W1:Y:S01]  /*07d0*/  LDS.128 R4, [UR4+0x80] ;  /* 0x00008004ff047984 */ /* 0x000e620008000c00 */
[C---:B0-----:R-:W-:Y:S01]  /*07e0*/  DADD R22, -R18.reuse, R12 ;  /* 0x0000000012167229 */ /* 0x041fe2000000010c */
[----:B------:R-:W-:Y:S01]  /*07f0*/  IMAD.WIDE.U32 R12, R0, 0x8, R16 ;  /* 0x00000008000c7825 */ /* 0x000fe200078e0010 */
[----:B--2---:R-:W-:-:S05]  /*0800*/  DADD R26, -R18, R8 ;  /* 0x00000000121a7229 */ /* 0x004fca0000000108 */
[----:B------:R0:W-:Y:S02]  /*0810*/  STG.E.64 desc[UR6][R20.64], R22 ;  /* 0x0000001614007986 */ /* 0x0001e4000c101b06 */
[C---:B0-----:R-:W-:Y:S01]  /*0820*/  IMAD.WIDE.U32 R22, R0.reuse, 0x8, R12 ;  /* 0x0000000800167825 */ /* 0x041fe200078e000c */
[C-C-:B------:R-:W-:Y:S02]  /*0830*/  DADD R20, R18.reuse, R14.reuse ;  /* 0x0000000012147229 */ /* 0x140fe4000000000e */
[----:B------:R-:W-:Y:S01]  /*0840*/  DADD R14, -R18, R14 ;  /* 0x00000000120e7229 */ /* 0x000fe2000000010e */
[----:B------:R-:W-:-:S04]  /*0850*/  IMAD.WIDE.U32 R24, R0, 0x8, R22 ;  /* 0x0000000800187825 */ /* 0x000fc800078e0016 */
[----:B------:R0:W-:Y:S01]  /*0860*/  STG.E.64 desc[UR6][R28.64], R20 ;  /* 0x000000141c007986 */ /* 0x0001e2000c101b06 */
[----:B------:R-:W-:-:S03]  /*0870*/  IMAD.WIDE.U32 R2, R0, 0x8, R24 ;  /* 0x0000000800027825 */ /* 0x000fc600078e0018 */
[----:B------:R2:W-:Y:S01]  /*0880*/  STG.E.64 desc[UR6][R16.64], R14 ;  /* 0x0000000e10007986 */ /* 0x0005e2000c101b06 */
[C---:B0-----:R-:W-:Y:S01]  /*0890*/  DADD R28, R18.reuse, R8 ;  /* 0x00000000121c7229 */ /* 0x041fe20000000008 */
[----:B------:R-:W-:Y:S01]  /*08a0*/  IMAD.WIDE.U32 R8, R0, 0x8, R2 ;  /* 0x0000000800087825 */ /* 0x000fe200078e0002 */
[----:B--2---:R-:W-:-:S05]  /*08b0*/  DADD R16, R18, R10 ;  /* 0x0000000012107229 */ /* 0x004fca000000000a */
[----:B------:R-:W-:Y:S01]  /*08c0*/  STG.E.64 desc[UR6][R12.64], R28 ;  /* 0x0000001c0c007986 */ /* 0x000fe2000c101b06 */
[C---:B------:R-:W-:Y:S01]  /*08d0*/  IMAD.WIDE.U32 R20, R0.reuse, 0x8, R8 ;  /* 0x0000000800147825 */ /* 0x040fe200078e0008 */
[C---:B------:R-:W-:Y:S02]  /*08e0*/  DADD R10, -R18.reuse, R10 ;  /* 0x00000000120a7229 */ /* 0x040fe4000000010a */
[----:B------:R-:W0:Y:S04]  /*08f0*/  LDS.128 R12, [UR4+0x90] ;  /* 0x00009004ff0c7984 */ /* 0x000e280008000c00 */
[----:B------:R2:W-:Y:S04]  /*0900*/  STG.E.64 desc[UR6][R22.64], R26 ;  /* 0x0000001a16007986 */ /* 0x0005e8000c101b06 */
[----:B------:R1:W-:Y:S04]  /*0910*/  STG.E.64 desc[UR6][R24.64], R16 ;  /* 0x0000001018007986 */ /* 0x0003e8000c101b06 */
[----:B------:R0:W-:Y:S01]  /*0920*/  STG.E.64 desc[UR6][R2.64], R10 ;  /* 0x0000000a02007986 */ /* 0x0001e2000c101b06 */
[----:B--2---:R-:W-:Y:S01]  /*0930*/  IMAD.WIDE.U32 R26, R0, 0x8, R20 ;  /* 0x00000008001a7825 */ /* 0x004fe200078e0014 */
[----:B-1----:R-:W-:-:S03]  /*0940*/  DADD R24, R18, R4 ;  /* 0x0000000012187229 */ /* 0x002fc60000000004 */
[----:B------:R-:W-:Y:S01]  /*0950*/  IMAD.WIDE.U32 R16, R0, 0x8, R26 ;  /* 0x0000000800107825 */ /* 0x000fe200078e001a */
[----:B------:R-:W-:-:S03]  /*0960*/  DADD R4, -R18, R4 ;  /* 0x0000000012047229 */ /* 0x000fc60000000104 */
[----:B------:R1:W-:Y:S01]  /*0970*/  STG.E.64 desc[UR6][R8.64], R24 ;  /* 0x0000001808007986 */ /* 0x0003e2000c101b06 */
[----:B------:R-:W-:-:S03]  /*0980*/  IMAD.WIDE.U32 R28, R0, 0x8, R16 ;  /* 0x00000008001c7825 */ /* 0x000fc600078e0010 */
[----:B------:R-:W2:Y:S04]  /*0990*/  LDS.128 R8, [UR4+0xa0] ;  /* 0x0000a004ff087984 */ /* 0x000ea80008000c00 */
[----:B------:R3:W-:Y:S01]  /*09a0*/  STG.E.64 desc[UR6][R20.64], R4 ;  /* 0x0000000414007986 */ /* 0x0007e2000c101b06 */
[C---:B0-----:R-:W-:Y:S02]  /*09b0*/  DADD R2, R18.reuse, R12 ;  /* 0x0000000012027229 */ /* 0x041fe4000000000c */
[C-C-:B-1----:R-:W-:Y:S02]  /*09c0*/  DADD R24, R18.reuse, R6.reuse ;  /* 0x0000000012187229 */ /* 0x142fe40000000006 */
[----:B------:R-:W-:-:S05]  /*09d0*/  DADD R6, -R18, R6 ;  /* 0x0000000012067229 */ /* 0x000fca0000000106 */
[----:B------:R0:W-:Y:S01]  /*09e0*/  STG.E.64 desc[UR6][R26.64], R24 ;  /* 0x000000181a007986 */ /* 0x0001e2000c101b06 */
[----:B---3--:R-:W-:-:S03]  /*09f0*/  IMAD.WIDE.U32 R4, R0, 0x8, R28 ;  /* 0x0000000800047825 */ /* 0x008fc600078e001c */
[----:B------:R1:W-:Y:S01]  /*0a00*/  STG.E.64 desc[UR6][R16.64], R6 ;  /* 0x0000000610007986 */ /* 0x0003e2000c101b06 */
[----:B------:R-:W-:-:S03]  /*0a10*/  IMAD.WIDE.U32 R22, R0, 0x8, R4 ;  /* 0x0000000800167825 */ /* 0x000fc600078e0004 */
[----:B------:R3:W-:Y:S01]  /*0a20*/  STG.E.64 desc[UR6][R28.64], R2 ;  /* 0x000000021c007986 */ /* 0x0007e2000c101b06 */
[C---:B------:R-:W-:Y:S01]  /*0a30*/  IMAD.WIDE.U32 R20, R0.reuse, 0x8, R22 ;  /* 0x0000000800147825 */ /* 0x040fe200078e0016 */
[C---:B0-----:R-:W-:Y:S02]  /*0a40*/  DADD R24, -R18.reuse, R12 ;  /* 0x0000000012187229 */ /* 0x041fe4000000010c */
[C-C-:B-1----:R-:W-:Y:S01]  /*0a50*/  DADD R16, R18.reuse, R14.reuse ;  /* 0x0000000012107229 */ /* 0x142fe2000000000e */
[----:B------:R-:W-:Y:S01]  /*0a60*/  IMAD.WIDE.U32 R12, R0, 0x8, R20 ;  /* 0x00000008000c7825 */ /* 0x000fe200078e0014 */
[----:B------:R-:W-:-:S03]  /*0a70*/  DADD R14, -R18, R14 ;  /* 0x00000000120e7229 */ /* 0x000fc6000000010e */
[----:B------:R0:W-:Y:S01]  /*0a80*/  STG.E.64 desc[UR6][R4.64], R24 ;  /* 0x0000001804007986 */ /* 0x0001e2000c101b06 */
[----:B---3--:R-:W-:-:S03]  /*0a90*/  IMAD.WIDE.U32 R2, R0, 0x8, R12 ;  /* 0x0000000800027825 */ /* 0x008fc600078e000c */
[----:B------:R-:W1:Y:S04]  /*0aa0*/  LDS.128 R4, [UR4+0xb0] ;  /* 0x0000b004ff047984 */ /* 0x000e680008000c00 */
[----:B------:R2:W-:Y:S04]  /*0ab0*/  STG.E.64 desc[UR6][R22.64], R16 ;  /* 0x0000001016007986 */ /* 0x0005e8000c101b06 */
[----:B------:R3:W-:Y:S01]  /*0ac0*/  STG.E.64 desc[UR6][R20.64], R14 ;  /* 0x0000000e14007986 */ /* 0x0007e2000c101b06 */
[----:B0-----:R-:W-:-:S04]  /*0ad0*/  IMAD.WIDE.U32 R24, R0, 0x8, R2 ;  /* 0x0000000800187825 */ /* 0x001fc800078e0002 */
[C---:B------:R-:W-:Y:S01]  /*0ae0*/  IMAD.WIDE.U32 R26, R0.reuse, 0x8, R24 ;  /* 0x00000008001a7825 */ /* 0x040fe200078e0018 */
[C-C-:B--2---:R-:W-:Y:S02]  /*0af0*/  DADD R22, R18.reuse, R8.reuse ;  /* 0x0000000012167229 */ /* 0x144fe40000000008 */
[C---:B------:R-:W-:Y:S01]  /*0b00*/  DADD R8, -R18.reuse, R8 ;  /* 0x0000000012087229 */ /* 0x040fe20000000108 */
[C---:B------:R-:W-:Y:S01]  /*0b10*/  IMAD.WIDE.U32 R28, R0.reuse, 0x8, R26 ;  /* 0x00000008001c7825 */ /* 0x040fe200078e001a */
[C-C-:B---3--:R-:W-:Y:S02]  /*0b20*/  DADD R20, R18.reuse, R10.reuse ;  /* 0x0000000012147229 */ /* 0x148fe4000000000a */
[C---:B------:R-:W-:Y:S01]  /*0b30*/  DADD R10, -R18.reuse, R10 ;  /* 0x00000000120a7229 */ /* 0x040fe2000000010a */
[----:B------:R-:W-:Y:S04]  /*0b40*/  STG.E.64 desc[UR6][R12.64], R22 ;  /* 0x000000160c007986 */ /* 0x000fe8000c101b06 */
[----:B------:R-:W0:Y:S04]  /*0b50*/  LDS.128 R12, [UR4+0xc0] ;  /* 0x0000c004ff0c7984 */ /* 0x000e280008000c00 */
[----:B------:R2:W-:Y:S04]  /*0b60*/  STG.E.64 desc[UR6][R2.64], R8 ;  /* 0x0000000802007986 */ /* 0x0005e8000c101b06 */
[----:B------:R3:W-:Y:S04]  /*0b70*/  STG.E.64 desc[UR6][R24.64], R20 ;  /* 0x0000001418007986 */ /* 0x0007e8000c101b06 */
[----:B------:R-:W-:Y:S01]  /*0b80*/  STG.E.64 desc[UR6][R26.64], R10 ;  /* 0x0000000a1a007986 */ /* 0x000fe2000c101b06 */
[----:B--2---:R-:W-:Y:S01]  /*0b90*/  IMAD.WIDE.U32 R2, R0, 0x8, R28 ;  /* 0x0000000800027825 */ /* 0x004fe200078e001c */
[----:B-1----:R-:W-:-:S02]  /*0ba0*/  DADD R8, R18, R4 ;  /* 0x0000000012087229 */ /* 0x002fc40000000004 */
[----:B---3--:R-:W-:Y:S01]  /*0bb0*/  DADD R24, -R18, R4 ;  /* 0x0000000012187229 */ /* 0x008fe20000000104 */
[----:B------:R-:W-:-:S04]  /*0bc0*/  IMAD.WIDE.U32 R16, R0, 0x8, R2 ;  /* 0x0000000800107825 */ /* 0x000fc800078e0002 */
[----:B------:R1:W-:Y:S01]  /*0bd0*/  STG.E.64 desc[UR6][R28.64], R8 ;  /* 0x000000081c007986 */ /* 0x0003e2000c101b06 */
[----:B------:R-:W-:-:S03]  /*0be0*/  IMAD.WIDE.U32 R20, R0, 0x8, R16 ;  /* 0x0000000800147825 */ /* 0x000fc600078e0010 */
[----:B------:R-:W2:Y:S04]  /*0bf0*/  LDS.128 R8, [UR4+0xd0] ;  /* 0x0000d004ff087984 */ /* 0x000ea80008000c00 */
[----:B------:R3:W-:Y:S01]  /*0c00*/  STG.E.64 desc[UR6][R2.64], R24 ;  /* 0x0000001802007986 */ /* 0x0007e2000c101b06 */
[----:B------:R-:W-:Y:S01]  /*0c10*/  IMAD.WIDE.U32 R22, R0, 0x8, R20 ;  /* 0x0000000800167825 */ /* 0x000fe200078e0014 */
[----:B-1----:R-:W-:-:S03]  /*0c20*/  DADD R28, R18, R6 ;  /* 0x00000000121c7229 */ /* 0x002fc60000000006 */
[----:B------:R-:W-:Y:S01]  /*0c30*/  IMAD.WIDE.U32 R4, R0, 0x8, R22 ;  /* 0x0000000800047825 */ /* 0x000fe200078e0016 */
[----:B0-----:R-:W-:-:S03]  /*0c40*/  DADD R26, R18, R12 ;  /* 0x00000000121a7229 */ /* 0x001fc6000000000c */
[----:B------:R0:W-:Y:S01]  /*0c50*/  STG.E.64 desc[UR6][R16.64], R28 ;  /* 0x0000001c10007986 */ /* 0x0001e2000c101b06 */
[----:B---3--:R-:W-:Y:S01]  /*0c60*/  IMAD.WIDE.U32 R2, R0, 0x8, R4 ;  /* 0x0000000800027825 */ /* 0x008fe200078e0004 */
[----:B------:R-:W-:-:S03]  /*0c70*/  DADD R24, -R18, R6 ;  /* 0x0000000012187229 */ /* 0x000fc60000000106 */
[----:B------:R-:W-:-:S04]  /*0c80*/  IMAD.WIDE.U32 R6, R0, 0x8, R2 ;  /* 0x0000000800067825 */ /* 0x000fc800078e0002 */
[----:B------:R1:W-:Y:S01]  /*0c90*/  STG.E.64 desc[UR6][R20.64], R24 ;  /* 0x0000001814007986 */ /* 0x0003e2000c101b06 */
[----:B0-----:R-:W-:-:S03]  /*0ca0*/  DADD R16, R18, R14 ;  /* 0x0000000012107229 */ /* 0x001fc6000000000e */
[----:B------:R-:W-:Y:S04]  /*0cb0*/  STG.E.64 desc[UR6][R22.64], R26 ;  /* 0x0000001a16007986 */ /* 0x000fe8000c101b06 */
[----:B------:R-:W0:Y:S01]  /*0cc0*/  LDS.128 R24, [UR4+0xe0] ;  /* 0x0000e004ff187984 */ /* 0x000e220008000c00 */
[----:B-1----:R-:W-:Y:S01]  /*0cd0*/  DADD R20, -R18, R12 ;  /* 0x0000000012147229 */ /* 0x002fe2000000010c */
[----:B------:R-:W-:-:S06]  /*0ce0*/  IMAD.WIDE.U32 R12, R0, 0x8, R6 ;  /* 0x00000008000c7825 */ /* 0x000fcc00078e0006 */
[----:B------:R1:W-:Y:S01]  /*0cf0*/  STG.E.64 desc[UR6][R4.64], R20 ;  /* 0x0000001404007986 */ /* 0x0003e2000c101b06 */
[----:B------:R-:W-:-:S03]  /*0d00*/  IMAD.WIDE.U32 R28, R0, 0x8, R12 ;  /* 0x00000008001c7825 */ /* 0x000fc600078e000c */
[----:B------:R3:W-:Y:S04]  /*0d10*/  STG.E.64 desc[UR6][R2.64], R16 ;  /* 0x0000001002007986 */ /* 0x0007e8000c101b06 */
[----:B------:R-:W4:Y:S01]  /*0d20*/  LDS.64 R16, [UR4+0xf0] ;  /* 0x0000f004ff107984 */ /* 0x000f220008000a00 */
[C---:B-1----:R-:W-:Y:S02]  /*0d30*/  DADD R4, -R18.reuse, R14 ;  /* 0x0000000012047229 */ /* 0x042fe4000000010e */
[----:B--2---:R-:W-:Y:S01]  /*0d40*/  DADD R20, -R18, R10 ;  /* 0x0000000012147229 */ /* 0x004fe2000000010a */
[----:B---3--:R-:W-:-:S04]  /*0d50*/  IMAD.WIDE.U32 R2, R0, 0x8, R28 ;  /* 0x0000000800027825 */ /* 0x008fc800078e001c */
[----:B------:R1:W-:Y:S01]  /*0d60*/  STG.E.64 desc[UR6][R6.64], R4 ;  /* 0x0000000406007986 */ /* 0x0003e2000c101b06 */
[----:B------:R-:W-:-:S04]  /*0d70*/  IMAD.WIDE.U32 R14, R0, 0x8, R2 ;  /* 0x00000008000e7825 */ /* 0x000fc800078e0002 */
[----:B------:R-:W-:Y:S01]  /*0d80*/  IMAD.WIDE.U32 R22, R0, 0x8, R14 ;  /* 0x0000000800167825 */ /* 0x000fe200078e000e */
[----:B-1----:R-:W-:-:S03]  /*0d90*/  DADD R6, R18, R8 ;  /* 0x0000000012067229 */ /* 0x002fc60000000008 */
[----:B------:R-:W-:Y:S01]  /*0da0*/  IMAD.WIDE.U32 R4, R0, 0x8, R22 ;  /* 0x0000000800047825 */ /* 0x000fe200078e0016 */
[----:B------:R-:W-:-:S03]  /*0db0*/  DADD R8, -R18, R8 ;  /* 0x0000000012087229 */ /* 0x000fc60000000108 */
[----:B------:R-:W-:Y:S04]  /*0dc0*/  STG.E.64 desc[UR6][R12.64], R6 ;  /* 0x000000060c007986 */ /* 0x000fe8000c101b06 */
[----:B------:R1:W-:Y:S02]  /*0dd0*/  STG.E.64 desc[UR6][R28.64], R8 ;  /* 0x000000081c007986 */ /* 0x0003e4000c101b06 */
[C---:B-1----:R-:W-:Y:S01]  /*0de0*/  IMAD.WIDE.U32 R8, R0.reuse, 0x8, R4 ;  /* 0x0000000800087825 */ /* 0x042fe200078e0004 */
[C---:B------:R-:W-:Y:S02]  /*0df0*/  DADD R28, R18.reuse, R10 ;  /* 0x00000000121c7229 */ /* 0x040fe4000000000a */
[C-C-:B0-----:R-:W-:Y:S02]  /*0e00*/  DADD R10, R18.reuse, R24.reuse ;  /* 0x00000000120a7229 */ /* 0x141fe40000000018 */
[----:B------:R-:W-:Y:S01]  /*0e10*/  DADD R24, -R18, R24 ;  /* 0x0000000012187229 */ /* 0x000fe20000000118 */
[----:B------:R-:W-:-:S02]  /*0e20*/  IMAD.WIDE.U32 R6, R0, 0x8, R8 ;  /* 0x0000000800067825 */ /* 0x000fc400078e0008 */
[----:B------:R0:W-:Y:S02]  /*0e30*/  STG.E.64 desc[UR6][R2.64], R28 ;  /* 0x0000001c02007986 */ /* 0x0001e4000c101b06 */
[----:B------:R-:W-:Y:S02]  /*0e40*/  IMAD.WIDE.U32 R12, R0, 0x8, R6 ;  /* 0x00000008000c7825 */ /* 0x000fe400078e0006 */
[----:B------:R4:W-:Y:S04]  /*0e50*/  STG.E.64 desc[UR6][R14.64], R20 ;  /* 0x000000140e007986 */ /* 0x0009e8000c101b06 */
[----:B------:R1:W-:Y:S04]  /*0e60*/  STG.E.64 desc[UR6][R22.64], R10 ;  /* 0x0000000a16007986 */ /* 0x0003e8000c101b06 */
[----:B------:R2:W-:Y:S01]  /*0e70*/  STG.E.64 desc[UR6][R4.64], R24 ;  /* 0x0000001804007986 */ /* 0x0005e2000c101b06 */
[C-C-:B0-----:R-:W-:Y:S01]  /*0e80*/  DADD R2, R18.reuse, R26.reuse ;  /* 0x0000000012027229 */ /* 0x141fe2000000001a */
[----:B------:R-:W-:Y:S01]  /*0e90*/  MOV R28, 0x1e ;  /* 0x0000001e001c7802 */ /* 0x000fe20000000f00 */
[----:B------:R-:W-:-:S02]  /*0ea0*/  DADD R26, -R18, R26 ;  /* 0x00000000121a7229 */ /* 0x000fc4000000011a */
[----:B----4-:R-:W-:-:S03]  /*0eb0*/  DADD R14, -R18, R16 ;  /* 0x00000000120e7229 */ /* 0x010fc60000000110 */
[----:B------:R2:W-:Y:S01]  /*0ec0*/  STG.E.64 desc[UR6][R8.64], R2 ;  /* 0x0000000208007986 */ /* 0x0005e2000c101b06 */
[----:B-1----:R-:W-:Y:S01]  /*0ed0*/  DADD R10, R18, R16 ;  /* 0x00000000120a7229 */ /* 0x002fe20000000010 */
[C---:B------:R-:W-:Y:S02]  /*0ee0*/  IMAD.WIDE.U32 R16, R0.reuse, 0x8, R12 ;  /* 0x0000000800107825 */ /* 0x040fe400078e000c */
[----:B------:R2:W-:Y:S04]  /*0ef0*/  STG.E.64 desc[UR6][R6.64], R26 ;  /* 0x0000001a06007986 */ /* 0x0005e8000c101b06 */
[----:B------:R2:W-:Y:S01]  /*0f00*/  STG.E.64 desc[UR6][R12.64], R10 ;  /* 0x0000000a0c007986 */ /* 0x0005e2000c101b06 */
[----:B------:R-:W-:-:S03]  /*0f10*/  IMAD.WIDE.U32 R20, R0, 0x8, R16 ;  /* 0x0000000800147825 */ /* 0x000fc600078e0010 */
[----:B------:R2:W-:Y:S01]  /*0f20*/  STG.E.64 desc[UR6][R16.64], R14 ;  /* 0x0000000e10007986 */ /* 0x0005e2000c101b06 */
[----:B------:R-:W-:Y:S05]  /*0f30*/  BRA `(.L_x_688) ;  /* 0x0000000c00f07947 */ /* 0x000fea0003800000 */
.L_x_687:
[----:B------:R-:W-:Y:S02]  /*0f40*/  ISETP.GE.AND P0, PT, R6, 0x2, PT ;  /* 0x000000020600780c */ /* 0x000fe40003f06270 */
[----:B------:R-:W-:-:S11]  /*0f50*/  MOV R28, 0xffffffff ;  /* 0xffffffff001c7802 */ /* 0x000fd60000000f00 */
[----:B------:R-:W-:Y:S05]  /*0f60*/  @!P0 BRA `(.L_x_688) ;  /* 0x0000000c00e48947 */ /* 0x000fea0003800000 */
[C---:B------:R-:W-:Y:S01]  /*0f70*/  IADD3 R2, PT, PT, R6.reuse, -0x2, RZ ;  /* 0xfffffffe06027810 */ /* 0x040fe20007ffe0ff */
[----:B------:R-:W-:Y:S01]  /*0f80*/  HFMA2 R16, -RZ, RZ, 0, 0 ;  /* 0x00000000ff107431 */ /* 0x000fe200000001ff */
[----:B------:R-:W-:Y:S02]  /*0f90*/  IADD3 R6, PT, PT, R6, -0x1, RZ ;  /* 0xffffffff06067810 */ /* 0x000fe40007ffe0ff */
[----:B------:R-:W-:Y:S02]  /*0fa0*/  ISETP.GE.U32.AND P0, PT, R2, 0x3, PT ;  /* 0x000000030200780c */ /* 0x000fe40003f06070 */
[----:B------:R-:W-:-:S11]  /*0fb0*/  LOP3.LUT R17, R6, 0x3, RZ, 0xc0, !PT ;  /* 0x0000000306117812 */ /* 0x000fd600078ec0ff */
[----:B------:R-:W-:Y:S05]  /*0fc0*/  @!P0 BRA `(.L_x_689) ;  /* 0x0000000c007c8947 */ /* 0x000fea0003800000 */
[----:B------:R-:W1:Y:S01]  /*0fd0*/  S2UR UR5, SR_CgaCtaId ;  /* 0x00000000000579c3 */ /* 0x000e620000008800 */
[----:B------:R-:W-:Y:S01]  /*0fe0*/  LOP3.LUT R16, R6, 0xfffffffc, RZ, 0xc0, !PT ;  /* 0xfffffffc06107812 */ /* 0x000fe200078ec0ff */
[----:B------:R-:W-:Y:S01]  /*0ff0*/  UMOV UR4, 0x400 ;  /* 0x0000040000047882 */ /* 0x000fe20000000000 */
[----:B------:R-:W-:Y:S02]  /*1000*/  MOV R2, RZ ;  /* 0x000000ff00027202 */ /* 0x000fe40000000f00 */
[----:B------:R-:W-:-:S04]  /*1010*/  IADD3 R3, PT, PT, -R16, RZ, RZ ;  /* 0x000000ff10037210 */ /* 0x000fc80007ffe1ff */
[----:B------:R-:W-:Y:S01]  /*1020*/  ISETP.GE.AND P0, PT, R3, RZ, PT ;  /* 0x000000ff0300720c */ /* 0x000fe20003f06270 */
[----:B-1----:R-:W-:-:S04]  /*1030*/  ULEA UR4, UR5, UR4, 0x18 ;  /* 0x0000000405047291 */ /* 0x002fc8000f8ec0ff */
[----:B------:R-:W-:-:S08]  /*1040*/  UIADD3 UR4, UPT, UPT, UR4, 0x10, URZ ;  /* 0x0000001004047890 */ /* 0x000fd0000fffe0ff */
[----:B------:R-:W-:Y:S05]  /*1050*/  @P0 BRA `(.L_x_690) ;  /* 0x0000000800c40947 */ /* 0x000fea0003800000 */
[----:B0-----:R-:W-:Y:S02]  /*1060*/  IADD3 R4, PT, PT, -R3, RZ, RZ ;  /* 0x000000ff03047210 */ /* 0x001fe40007ffe1ff */
[----:B------:R-:W-:Y:S02]  /*1070*/  PLOP3.LUT P0, PT, PT, PT, PT, 0x80, 0x8 ;  /* 0x000000000008781c */ /* 0x000fe40003f0f070 */
[----:B------:R-:W-:-:S13]  /*1080*/  ISETP.GT.AND P1, PT, R4, 0xc, PT ;  /* 0x0000000c0400780c */ /* 0x000fda0003f24270 */
[----:B------:R-:W-:Y:S05]  /*1090*/  @!P1 BRA `(.L_x_691) ;  /* 0x0000000400bc9947 */ /* 0x000fea0003800000 */
[----:B------:R-:W-:-:S13]  /*10a0*/  PLOP3.LUT P0, PT, PT, PT, PT, 0x8, 0x80 ;  /* 0x000000000080781c */ /* 0x000fda0003f0e170 */
.L_x_692:
[----:B------:R-:W0:Y:S01]  /*10b0*/  LDS.128 R4, [UR4+-0x10] ;  /* 0xfffff004ff047984 */ /* 0x000e220008000c00 */
[----:B------:R-:W-:Y:S01]  /*10c0*/  IMAD.WIDE.U32 R22, R0, 0x8, R20 ;  /* 0x0000000800167825 */ /* 0x000fe200078e0014 */
[----:B------:R-:W-:Y:S02]  /*10d0*/  IADD3 R3, PT, PT, R3, 0x10, RZ ;  /* 0x0000001003037810 */ /* 0x000fe40007ffe0ff */
[----:B------:R-:W1:Y:S01]  /*10e0*/  LDS.128 R8, [UR4] ;  /* 0x00000004ff087984 */ /* 0x000e620008000c00 */
[----:B------:R-:W-:Y:S01]  /*10f0*/  IADD3 R2, PT, PT, R2, 0x10, RZ ;  /* 0x0000001002027810 */ /* 0x000fe20007ffe0ff */
[----:B------:R-:W-:Y:S01]  /*1100*/  IMAD.WIDE.U32 R26, R0, 0x8, R22 ;  /* 0x00000008001a7825 */ /* 0x000fe200078e0016 */
[----:B------:R-:W-:-:S03]  /*1110*/  ISETP.GE.AND P1, PT, R3, -0xc, PT ;  /* 0xfffffff40300780c */ /* 0x000fc60003f26270 */
[----:B------:R-:W-:Y:S01]  /*1120*/  IMAD.WIDE.U32 R24, R0, 0x8, R26 ;  /* 0x0000000800187825 */ /* 0x000fe200078e001a */
[C-C-:B0----5:R-:W-:Y:S02]  /*1130*/  DADD R12, R18.reuse, R4.reuse ;  /* 0x00000000120c7229 */ /* 0x161fe40000000004 */
[C---:B------:R-:W-:Y:S02]  /*1140*/  DADD R4, -R18.reuse, R4 ;  /* 0x0000000012047229 */ /* 0x040fe40000000104 */
[----:B------:R-:W-:-:S03]  /*1150*/  DADD R28, R18, R6 ;  /* 0x00000000121c7229 */ /* 0x000fc60000000006 */
[----:B------:R-:W-:Y:S04]  /*1160*/  STG.E.64 desc[UR6][R20.64], R12 ;  /* 0x0000000c14007986 */ /* 0x000fe8000c101b06 */
[----:B------:R-:W0:Y:S04]  /*1170*/  LDS.128 R12, [UR4+0x10] ;  /* 0x00001004ff0c7984 */ /* 0x000e280008000c00 */
[----:B------:R2:W-:Y:S04]  /*1180*/  STG.E.64 desc[UR6][R22.64], R4 ;  /* 0x0000000416007986 */ /* 0x0005e8000c101b06 */
[----:B------:R3:W-:Y:S01]  /*1190*/  STG.E.64 desc[UR6][R26.64], R28 ;  /* 0x0000001c1a007986 */ /* 0x0007e2000c101b06 */
[----:B--2---:R-:W-:Y:S01]  /*11a0*/  IMAD.WIDE.U32 R22, R0, 0x8, R24 ;  /* 0x0000000800167825 */ /* 0x004fe200078e0018 */
[----:B---3--:R-:W-:-:S03]  /*11b0*/  DADD R26, -R18, R6 ;  /* 0x00000000121a7229 */ /* 0x008fc60000000106 */
[C---:B------:R-:W-:Y:S01]  /*11c0*/  IMAD.WIDE.U32 R4, R0.reuse, 0x8, R22 ;  /* 0x0000000800047825 */ /* 0x040fe200078e0016 */
[C-C-:B-1----:R-:W-:Y:S02]  /*11d0*/  DADD R6, R18.reuse, R8.reuse ;  /* 0x0000000012067229 */ /* 0x142fe40000000008 */
[----:B------:R-:W-:Y:S01]  /*11e0*/  DADD R8, -R18, R8 ;  /* 0x0000000012087229 */ /* 0x000fe20000000108 */
[----:B------:R1:W-:Y:S01]  /*11f0*/  STG.E.64 desc[UR6][R24.64], R26 ;  /* 0x0000001a18007986 */ /* 0x0003e2000c101b06 */
[----:B------:R-:W-:-:S03]  /*1200*/  IMAD.WIDE.U32 R28, R0, 0x8, R4 ;  /* 0x00000008001c7825 */ /* 0x000fc600078e0004 */
[----:B------:R2:W-:Y:S01]  /*1210*/  STG.E.64 desc[UR6][R22.64], R6 ;  /* 0x0000000616007986 */ /* 0x0005e2000c101b06 */
[----:B------:R-:W-:-:S03]  /*1220*/  IMAD.WIDE.U32 R20, R0, 0x8, R28 ;  /* 0x0000000800147825 */ /* 0x000fc600078e001c */
[----:B------:R0:W-:Y:S04]  /*1230*/  STG.E.64 desc[UR6][R4.64], R8 ;  /* 0x0000000804007986 */ /* 0x0001e8000c101b06 */
[----:B------:R-:W3:Y:S01]  /*1240*/  LDS.128 R4, [UR4+0x20] ;  /* 0x00002004ff047984 */ /* 0x000ee20008000c00 */
[----:B-1----:R-:W-:Y:S01]  /*1250*/  IMAD.WIDE.U32 R24, R0, 0x8, R20 ;  /* 0x0000000800187825 */ /* 0x002fe200078e0014 */
[----:B--2---:R-:W-:-:S03]  /*1260*/  DADD R22, R18, R10 ;  /* 0x0000000012167229 */ /* 0x004fc6000000000a */
[----:B------:R-:W-:Y:S01]  /*1270*/  IMAD.WIDE.U32 R26, R0, 0x8, R24 ;  /* 0x00000008001a7825 */ /* 0x000fe200078e0018 */
[C---:B------:R-:W-:Y:S02]  /*1280*/  DADD R10, -R18.reuse, R10 ;  /* 0x00000000120a7229 */ /* 0x040fe4000000010a */
[C-C-:B0-----:R-:W-:Y:S01]  /*1290*/  DADD R8, R18.reuse, R12.reuse ;  /* 0x0000000012087229 */ /* 0x141fe2000000000c */
[----:B------:R0:W-:Y:S01]  /*12a0*/  STG.E.64 desc[UR6][R28.64], R22 ;  /* 0x000000161c007986 */ /* 0x0001e2000c101b06 */
[----:B------:R-:W-:-:S03]  /*12b0*/  DADD R12, -R18, R12 ;  /* 0x00000000120c7229 */ /* 0x000fc6000000010c */
[----:B------:R1:W-:Y:S04]  /*12c0*/  STG.E.64 desc[UR6][R20.64], R10 ;  /* 0x0000000a14007986 */ /* 0x0003e8000c101b06 */
[----:B------:R-:W-:Y:S04]  /*12d0*/  STG.E.64 desc[UR6][R24.64], R8 ;  /* 0x0000000818007986 */ /* 0x000fe8000c101b06 */
[----:B------:R2:W-:Y:S01]  /*12e0*/  STG.E.64 desc[UR6][R26.64], R12 ;  /* 0x0000000c1a007986 */ /* 0x0005e2000c101b06 */
[----:B0-----:R-:W-:Y:S01]  /*12f0*/  IMAD.WIDE.U32 R22, R0, 0x8, R26 ;  /* 0x0000000800167825 */ /* 0x001fe200078e001a */
[----:B------:R-:W-:-:S02]  /*1300*/  DADD R28, R18, R14 ;  /* 0x00000000121c7229 */ /* 0x000fc4000000000e */
[----:B------:R-:W0:Y:S01]  /*1310*/  LDS.128 R8, [UR4+0x30] ;  /* 0x00003004ff087984 */ /* 0x000e220008000c00 */
[----:B-1----:R-:W-:-:S04]  /*1320*/  IMAD.WIDE.U32 R20, R0, 0x8, R22 ;  /* 0x0000000800147825 */ /* 0x002fc800078e0016 */
[----:B------:R1:W-:Y:S01]  /*1330*/  STG.E.64 desc[UR6][R22.64], R28 ;  /* 0x0000001c16007986 */ /* 0x0003e2000c101b06 */
[----:B--2---:R-:W-:-:S04]  /*1340*/  IMAD.WIDE.U32 R12, R0, 0x8, R20 ;  /* 0x00000008000c7825 */ /* 0x004fc800078e0014 */
[C---:B-1----:R-:W-:Y:S01]  /*1350*/  IMAD.WIDE.U32 R28, R0.reuse, 0x8, R12 ;  /* 0x00000008001c7825 */ /* 0x042fe200078e000c */
[C---:B------:R-:W-:Y:S02]  /*1360*/  DADD R22, -R18.reuse, R14 ;  /* 0x0000000012167229 */ /* 0x040fe4000000010e */
[C-C-:B---3--:R-:W-:Y:S02]  /*1370*/  DADD R14, R18.reuse, R4.reuse ;  /* 0x00000000120e7229 */ /* 0x148fe40000000004 */
[----:B------:R-:W-:Y:S01]  /*1380*/  DADD R4, -R18, R4 ;  /* 0x0000000012047229 */ /* 0x000fe20000000104 */
[C---:B------:R-:W-:Y:S02]  /*1390*/  IMAD.WIDE.U32 R24, R0.reuse, 0x8, R28 ;  /* 0x0000000800187825 */ /* 0x040fe400078e001c */
[----:B------:R1:W-:Y:S04]  /*13a0*/  STG.E.64 desc[UR6][R20.64], R22 ;  /* 0x0000001614007986 */ /* 0x0003e8000c101b06 */
[----:B------:R-:W-:Y:S01]  /*13b0*/  STG.E.64 desc[UR6][R12.64], R14 ;  /* 0x0000000e0c007986 */ /* 0x000fe2000c101b06 */
[----:B------:R-:W-:-:S03]  /*13c0*/  IMAD.WIDE.U32 R26, R0, 0x8, R24 ;  /* 0x00000008001a7825 */ /* 0x000fc600078e0018 */
[----:B------:R-:W2:Y:S04]  /*13d0*/  LDS.128 R12, [UR4+0x40] ;  /* 0x00004004ff0c7984 */ /* 0x000ea80008000c00 */
[----:B------:R3:W-:Y:S01]  /*13e0*/  STG.E.64 desc[UR6][R28.64], R4 ;  /* 0x000000041c007986 */ /* 0x0007e2000c101b06 */
[----:B-1----:R-:W-:Y:S01]  /*13f0*/  IMAD.WIDE.U32 R22, R0, 0x8, R26 ;  /* 0x0000000800167825 */ /* 0x002fe200078e001a */
[C-C-:B------:R-:W-:Y:S02]  /*1400*/  DADD R20, R18.reuse, R6.reuse ;  /* 0x0000000012147229 */ /* 0x140fe40000000006 */
[----:B------:R-:W-:-:S05]  /*1410*/  DADD R6, -R18, R6 ;  /* 0x0000000012067229 */ /* 0x000fca0000000106 */
[----:B------:R1:W-:Y:S01]  /*1420*/  STG.E.64 desc[UR6][R24.64], R20 ;  /* 0x0000001418007986 */ /* 0x0003e2000c101b06 */
[----:B---3--:R-:W-:-:S03]  /*1430*/  IMAD.WIDE.U32 R4, R0, 0x8, R22 ;  /* 0x0000000800047825 */ /* 0x008fc600078e0016 */
[----:B------:R3:W-:Y:S01]  /*1440*/  STG.E.64 desc[UR6][R26.64], R6 ;  /* 0x000000061a007986 */ /* 0x0007e2000c101b06 */
[C---:B-1----:R-:W-:Y:S01]  /*1450*/  IMAD.WIDE.U32 R20, R0.reuse, 0x8, R4 ;  /* 0x0000000800147825 */ /* 0x042fe200078e0004 */
[C-C-:B0-----:R-:W-:Y:S02]  /*1460*/  DADD R24, R18.reuse, R8.reuse ;  /* 0x0000000012187229 */ /* 0x141fe40000000008 */
[C---:B---3--:R-:W-:Y:S01]  /*1470*/  DADD R6, -R18.reuse, R8 ;  /* 0x0000000012067229 */ /* 0x048fe20000000108 */
[----:B------:R-:W-:Y:S01]  /*1480*/  IMAD.WIDE.U32 R28, R0, 0x8, R20 ;  /* 0x00000008001c7825 */ /* 0x000fe200078e0014 */
[----:B------:R-:W-:-:S03]  /*1490*/  DADD R8, R18, R10 ;  /* 0x0000000012087229 */ /* 0x000fc6000000000a */
[----:B------:R0:W-:Y:S01]  /*14a0*/  STG.E.64 desc[UR6][R22.64], R24 ;  /* 0x0000001816007986 */ /* 0x0001e2000c101b06 */
[----:B------:R-:W-:-:S03]  /*14b0*/  DADD R10, -R18, R10 ;  /* 0x00000000120a7229 */ /* 0x000fc6000000010a */
[----:B------:R-:W-:Y:S01]  /*14c0*/  STG.E.64 desc[UR6][R4.64], R6 ;  /* 0x0000000604007986 */ /* 0x000fe2000c101b06 */
[C-C-:B--2---:R-:W-:Y:S02]  /*14d0*/  DADD R26, R18.reuse, R12.reuse ;  /* 0x00000000121a7229 */ /* 0x144fe4000000000c */
[----:B------:R-:W-:Y:S01]  /*14e0*/  DADD R12, -R18, R12 ;  /* 0x00000000120c7229 */ /* 0x000fe2000000010c */
[----:B------:R-:W1:Y:S04]  /*14f0*/  LDS.128 R4, [UR4+0x50] ;  /* 0x00005004ff047984 */ /* 0x000e680008000c00 */
[----:B------:R2:W-:Y:S01]  /*1500*/  STG.E.64 desc[UR6][R20.64], R8 ;  /* 0x0000000814007986 */ /* 0x0005e2000c101b06 */
[----:B0-----:R-:W-:-:S03]  /*1510*/  IMAD.WIDE.U32 R24, R0, 0x8, R28 ;  /* 0x0000000800187825 */ /* 0x001fc600078e001c */
[----:B------:R-:W-:Y:S01]  /*1520*/  STG.E.64 desc[UR6][R28.64], R10 ;  /* 0x0000000a1c007986 */ /* 0x000fe2000c101b06 */
[----:B------:R-:W-:-:S03]  /*1530*/  IMAD.WIDE.U32 R22, R0, 0x8, R24 ;  /* 0x0000000800167825 */ /* 0x000fc600078e0018 */
[----:B------:R0:W-:Y:S04]  /*1540*/  STG.E.64 desc[UR6][R24.64], R26 ;  /* 0x0000001a18007986 */ /* 0x0001e8000c101b06 */
[----:B------:R-:W3:Y:S01]  /*1550*/  LDS.128 R8, [UR4+0x60] ;  /* 0x00006004ff087984 */ /* 0x000ee20008000c00 */
[C---:B--2---:R-:W-:Y:S01]  /*1560*/  IMAD.WIDE.U32 R20, R0.reuse, 0x8, R22 ;  /* 0x0000000800147825 */ /* 0x044fe200078e0016 */
[----:B------:R-:W-:Y:S02]  /*1570*/  UIADD3 UR4, UPT, UPT, UR4, 0x80, URZ ;  /* 0x0000008004047890 */ /* 0x000fe4000fffe0ff */
[----:B------:R2:W-:Y:S01]  /*1580*/  STG.E.64 desc[UR6][R22.64], R12 ;  /* 0x0000000c16007986 */ /* 0x0005e2000c101b06 */
[----:B0-----:R-:W-:Y:S01]  /*1590*/  IMAD.WIDE.U32 R24, R0, 0x8, R20 ;  /* 0x0000000800187825 */ /* 0x001fe200078e0014 */
[----:B------:R-:W-:-:S03]  /*15a0*/  DADD R26, R18, R14 ;  /* 0x00000000121a7229 */ /* 0x000fc6000000000e */
[----:B--2---:R-:W-:-:S04]  /*15b0*/  IMAD.WIDE.U32 R12, R0, 0x8, R24 ;  /* 0x00000008000c7825 */ /* 0x004fc800078e0018 */
[----:B------:R0:W-:Y:S01]  /*15c0*/  STG.E.64 desc[UR6][R20.64], R26 ;  /* 0x0000001a14007986 */ /* 0x0001e2000c101b06 */
[C---:B------:R-:W-:Y:S02]  /*15d0*/  DADD R22, -R18.reuse, R14 ;  /* 0x0000000012167229 */ /* 0x040fe4000000010e */
[----:B-1----:R-:W-:-:S05]  /*15e0*/  DADD R28, -R18, R4 ;  /* 0x00000000121c7229 */ /* 0x002fca0000000104 */
[----:B------:R3:W-:Y:S01]  /*15f0*/  STG.E.64 desc[UR6][R24.64], R22 ;  /* 0x0000001618007986 */ /* 0x0007e2000c101b06 */
[----:B0-----:R-:W-:Y:S01]  /*1600*/  IMAD.WIDE.U32 R20, R0, 0x8, R12 ;  /* 0x0000000800147825 */ /* 0x001fe200078e000c */
[----:B------:R-:W-:-:S03]  /*1610*/  DADD R26, R18, R4 ;  /* 0x00000000121a7229 */ /* 0x000fc60000000004 */
[----:B------:R-:W-:-:S04]  /*1620*/  IMAD.WIDE.U32 R14, R0, 0x8, R20 ;  /* 0x00000008000e7825 */ /* 0x000fc800078e0014 */
[----:B------:R0:W-:Y:S01]  /*1630*/  STG.E.64 desc[UR6][R12.64], R26 ;  /* 0x0000001a0c007986 */ /* 0x0001e2000c101b06 */
[C---:B---3--:R-:W-:Y:S01]  /*1640*/  DADD R24, R18.reuse, R8 ;  /* 0x0000000012187229 */ /* 0x048fe20000000008 */
[C---:B------:R-:W-:Y:S02]  /*1650*/  IMAD.WIDE.U32 R4, R0.reuse, 0x8, R14 ;  /* 0x0000000800047825 */ /* 0x040fe400078e000e */
[----:B------:R1:W-:Y:S02]  /*1660*/  STG.E.64 desc[UR6][R20.64], R28 ;  /* 0x0000001c14007986 */ /* 0x0003e4000c101b06 */
[C---:B------:R-:W-:Y:S01]  /*1670*/  IMAD.WIDE.U32 R22, R0.reuse, 0x8, R4 ;  /* 0x0000000800167825 */ /* 0x040fe200078e0004 */
[C-C-:B0-----:R-:W-:Y:S02]  /*1680*/  DADD R26, R18.reuse, R6.reuse ;  /* 0x00000000121a7229 */ /* 0x141fe40000000006 */
[----:B-1----:R-:W-:Y:S01]  /*1690*/  DADD R28, -R18, R6 ;  /* 0x00000000121c7229 */ /* 0x002fe20000000106 */
[----:B------:R-:W-:-:S04]  /*16a0*/  IMAD.WIDE.U32 R6, R0, 0x8, R22 ;  /* 0x0000000800067825 */ /* 0x000fc800078e0016 */
[----:B------:R0:W-:Y:S01]  /*16b0*/  STG.E.64 desc[UR6][R14.64], R26 ;  /* 0x0000001a0e007986 */ /* 0x0001e2000c101b06 */
[----:B------:R-:W-:-:S03]  /*16c0*/  DADD R20, -R18, R10 ;  /* 0x0000000012147229 */ /* 0x000fc6000000010a */
[----:B------:R1:W-:Y:S04]  /*16d0*/  STG.E.64 desc[UR6][R4.64], R28 ;  /* 0x0000001c04007986 */ /* 0x0003e8000c101b06 */
[----:B------:R-:W-:Y:S01]  /*16e0*/  STG.E.64 desc[UR6][R22.64], R24 ;  /* 0x0000001816007986 */ /* 0x000fe2000c101b06 */
[C---:B0-----:R-:W-:Y:S02]  /*16f0*/  DADD R14, -R18.reuse, R8 ;  /* 0x00000000120e7229 */ /* 0x041fe40000000108 */
[----:B------:R-:W-:Y:S01]  /*1700*/  DADD R8, R18, R10 ;  /* 0x0000000012087229 */ /* 0x000fe2000000000a */
[----:B-1----:R-:W-:-:S04]  /*1710*/  IMAD.WIDE.U32 R4, R0, 0x8, R6 ;  /* 0x0000000800047825 */ /* 0x002fc800078e0006 */
[----:B------:R-:W-:Y:S01]  /*1720*/  STG.E.64 desc[UR6][R6.64], R14 ;  /* 0x0000000e06007986 */ /* 0x000fe2000c101b06 */
[----:B------:R-:W-:-:S03]  /*1730*/  IMAD.WIDE.U32 R10, R0, 0x8, R4 ;  /* 0x00000008000a7825 */ /* 0x000fc600078e0004 */
[----:B------:R-:W-:Y:S04]  /*1740*/  STG.E.64 desc[UR6][R4.64], R8 ;  /* 0x0000000804007986 */ /* 0x000fe8000c101b06 */
[----:B------:R0:W-:Y:S02]  /*1750*/  STG.E.64 desc[UR6][R10.64], R20 ;  /* 0x000000140a007986 */ /* 0x0001e4000c101b06 */
[----:B0-----:R-:W-:Y:S01]  /*1760*/  IMAD.WIDE.U32 R20, R0, 0x8, R10 ;  /* 0x0000000800147825 */ /* 0x001fe200078e000a */
[----:B------:R-:W-:Y:S06]  /*1770*/  @!P1 BRA `(.L_x_692) ;  /* 0xfffffff8004c9947 */ /* 0x000fec000383ffff */
[----:B------:R-:W-:-:S07]  /*1780*/  IMAD.WIDE.U32 R26, R0, 0x40, R12 ;  /* 0x00000040001a7825 */ /* 0x000fce00078e000c */
.L_x_691:
[----:B------:R-:W-:-:S04]  /*1790*/  IADD3 R4, PT, PT, -R3, RZ, RZ ;  /* 0x000000ff03047210 */ /* 0x000fc80007ffe1ff */
[----:B------:R-:W-:-:S13]  /*17a0*/  ISETP.GT.AND P1, PT, R4, 0x4, PT ;  /* 0x000000040400780c */ /* 0x000fda0003f24270 */
[----:B------:R-:W-:Y:S05]  /*17b0*/  @!P1 BRA `(.L_x_693) ;  /* 0x0000000000e49947 */ /* 0x000fea0003800000 */
[----:B------:R-:W0:Y:S01]  /*17c0*/  LDS.128 R12, [UR4+-0x10] ;  /* 0xfffff004ff0c7984 */ /* 0x000e220008000c00 */
[----:B------:R-:W-:Y:S01]  /*17d0*/  IMAD.WIDE.U32 R8, R0, 0x8, R20 ;  /* 0x0000000800087825 */ /* 0x000fe200078e0014 */
[----:B------:R-:W-:Y:S02]  /*17e0*/  PLOP3.LUT P0, PT, PT, PT, PT, 0x8, 0x80 ;  /* 0x000000000080781c */ /* 0x000fe40003f0e170 */
[----:B------:R-:W1:Y:S01]  /*17f0*/  LDS.128 R4, [UR4] ;  /* 0x00000004ff047984 */ /* 0x000e620008000c00 */
[----:B------:R-:W-:Y:S01]  /*1800*/  IADD3 R2, PT, PT, R2, 0x8, RZ ;  /* 0x0000000802027810 */ /* 0x000fe20007ffe0ff */
[----:B------:R-:W-:Y:S01]  /*1810*/  IMAD.WIDE.U32 R26, R0, 0x8, R8 ;  /* 0x00000008001a7825 */ /* 0x000fe200078e0008 */
[----:B------:R-:W-:-:S03]  /*1820*/  IADD3 R3, PT, PT, R3, 0x8, RZ ;  /* 0x0000000803037810 */ /* 0x000fc60007ffe0ff */
[----:B------:R-:W-:-:S04]  /*1830*/  IMAD.WIDE.U32 R28, R0, 0x8, R26 ;  /* 0x00000008001c7825 */ /* 0x000fc800078e001a */
[----:B------:R-:W-:Y:S01]  /*1840*/  IMAD.WIDE.U32 R24, R0, 0x8, R28 ;  /* 0x0000000800187825 */ /* 0x000fe200078e001c */
[C-C-:B0----5:R-:W-:Y:S02]  /*1850*/  DADD R10, R18.reuse, R12.reuse ;  /* 0x00000000120a7229 */ /* 0x161fe4000000000c */
[C---:B------:R-:W-:Y:S02]  /*1860*/  DADD R12, -R18.reuse, R12 ;  /* 0x00000000120c7229 */ /* 0x040fe4000000010c */
[C-C-:B------:R-:W-:Y:S02]  /*1870*/  DADD R22, R18.reuse, R14.reuse ;  /* 0x0000000012167229 */ /* 0x140fe4000000000e */
[C---:B------:R-:W-:Y:S01]  /*1880*/  DADD R14, -R18.reuse, R14 ;  /* 0x00000000120e7229 */ /* 0x040fe2000000010e */
[----:B------:R-:W-:Y:S04]  /*1890*/  STG.E.64 desc[UR6][R20.64], R10 ;  /* 0x0000000a14007986 */ /* 0x000fe8000c101b06 */
[----:B------:R1:W-:Y:S04]  /*18a0*/  STG.E.64 desc[UR6][R8.64], R12 ;  /* 0x0000000c08007986 */ /* 0x0003e8000c101b06 */
[----:B------:R-:W0:Y:S04]  /*18b0*/  LDS.128 R8, [UR4+0x10] ;  /* 0x00001004ff087984 */ /* 0x000e280008000c00 */
[----:B------:R2:W-:Y:S04]  /*18c0*/  STG.E.64 desc[UR6][R26.64], R22 ;  /* 0x000000161a007986 */ /* 0x0005e8000c101b06 */
[----:B------:R-:W-:Y:S01]  /*18d0*/  STG.E.64 desc[UR6][R28.64], R14 ;  /* 0x0000000e1c007986 */ /* 0x000fe2000c101b06 */
[----:B-1----:R-:W-:-:S02]  /*18e0*/  DADD R12, R18, R4 ;  /* 0x00000000120c7229 */ /* 0x002fc40000000004 */
[----:B------:R-:W-:-:S05]  /*18f0*/  DADD R4, -R18, R4 ;  /* 0x0000000012047229 */ /* 0x000fca0000000104 */
[----:B------:R1:W-:Y:S01]  /*1900*/  STG.E.64 desc[UR6][R24.64], R12 ;  /* 0x0000000c18007986 */ /* 0x0003e2000c101b06 */
[----:B--2---:R-:W-:-:S03]  /*1910*/  IMAD.WIDE.U32 R22, R0, 0x8, R24 ;  /* 0x0000000800167825 */ /* 0x004fc600078e0018 */
[----:B------:R-:W2:Y:S01]  /*1920*/  LDS.128 R12, [UR4+0x20] ;  /* 0x00002004ff0c7984 */ /* 0x000ea20008000c00 */
[----:B------:R-:W-:Y:S01]  /*1930*/  UIADD3 UR4, UPT, UPT, UR4, 0x40, URZ ;  /* 0x0000004004047890 */ /* 0x000fe2000fffe0ff */
[C---:B------:R-:W-:Y:S02]  /*1940*/  IMAD.WIDE.U32 R20, R0.reuse, 0x8, R22 ;  /* 0x0000000800147825 */ /* 0x040fe400078e0016 */
[----:B------:R3:W-:Y:S02]  /*1950*/  STG.E.64 desc[UR6][R22.64], R4 ;  /* 0x0000000416007986 */ /* 0x0007e4000c101b06 */
[----:B-1----:R-:W-:-:S04]  /*1960*/  IMAD.WIDE.U32 R24, R0, 0x8, R20 ;  /* 0x0000000800187825 */ /* 0x002fc800078e0014 */
[----:B------:R-:W-:Y:S01]  /*1970*/  IMAD.WIDE.U32 R26, R0, 0x8, R24 ;  /* 0x00000008001a7825 */ /* 0x000fe200078e0018 */
[C-C-:B---3--:R-:W-:Y:S02]  /*1980*/  DADD R4, R18.reuse, R6.reuse ;  /* 0x0000000012047229 */ /* 0x148fe40000000006 */
[C---:B------:R-:W-:Y:S02]  /*1990*/  DADD R22, -R18.reuse, R6 ;  /* 0x0000000012167229 */ /* 0x040fe40000000106 */
[----:B0-----:R-:W-:-:S03]  /*19a0*/  DADD R28, R18, R8 ;  /* 0x00000000121c7229 */ /* 0x001fc60000000008 */
[----:B------:R0:W-:Y:S04]  /*19b0*/  STG.E.64 desc[UR6][R20.64], R4 ;  /* 0x0000000414007986 */ /* 0x0001e8000c101b06 */
[----:B------:R2:W-:Y:S04]  /*19c0*/  STG.E.64 desc[UR6][R24.64], R22 ;  /* 0x0000001618007986 */ /* 0x0005e8000c101b06 */
[----:B------:R1:W-:Y:S01]  /*19d0*/  STG.E.64 desc[UR6][R26.64], R28 ;  /* 0x0000001c1a007986 */ /* 0x0003e2000c101b06 */
[----:B0-----:R-:W-:Y:S01]  /*19e0*/  IMAD.WIDE.U32 R4, R0, 0x8, R26 ;  /* 0x0000000800047825 */ /* 0x001fe200078e001a */
[----:B------:R-:W-:-:S02]  /*19f0*/  DADD R20, -R18, R8 ;  /* 0x0000000012147229 */ /* 0x000fc40000000108 */
[----:B--2---:R-:W-:Y:S01]  /*1a00*/  DADD R24, R18, R12 ;  /* 0x0000000012187229 */ /* 0x004fe2000000000c */
[----:B------:R-:W-:-:S04]  /*1a10*/  IMAD.WIDE.U32 R6, R0, 0x8, R4 ;  /* 0x0000000800067825 */ /* 0x000fc800078e0004 */
[----:B------:R0:W-:Y:S01]  /*1a20*/  STG.E.64 desc[UR6][R4.64], R20 ;  /* 0x0000001404007986 */ /* 0x0001e2000c101b06 */
[----:B-1----:R-:W-:Y:S01]  /*1a30*/  DADD R28, -R18, R10 ;  /* 0x00000000121c7229 */ /* 0x002fe2000000010a */
[----:B------:R-:W-:-:S04]  /*1a40*/  IMAD.WIDE.U32 R26, R0, 0x40, R26 ;  /* 0x00000040001a7825 */ /* 0x000fc800078e001a */
[----:B------:R-:W-:-:S04]  /*1a50*/  IMAD.WIDE.U32 R8, R0, 0x8, R6 ;  /* 0x0000000800087825 */ /* 0x000fc800078e0006 */
[----:B------:R-:W-:Y:S01]  /*1a60*/  IMAD.WIDE.U32 R22, R0, 0x8, R8 ;  /* 0x0000000800167825 */ /* 0x000fe200078e0008 */
[----:B0-----:R-:W-:-:S03]  /*1a70*/  DADD R20, R18, R10 ;  /* 0x0000000012147229 */ /* 0x001fc6000000000a */
[----:B------:R-:W-:-:S04]  /*1a80*/  IMAD.WIDE.U32 R10, R0, 0x8, R22 ;  /* 0x00000008000a7825 */ /* 0x000fc800078e0016 */
[----:B------:R0:W-:Y:S01]  /*1a90*/  STG.E.64 desc[UR6][R6.64], R20 ;  /* 0x0000001406007986 */ /* 0x0001e2000c101b06 */
[----:B------:R-:W-:-:S03]  /*1aa0*/  IMAD.WIDE.U32 R4, R0, 0x8, R10 ;  /* 0x0000000800047825 */ /* 0x000fc600078e000a */
[----:B------:R1:W-:Y:S04]  /*1ab0*/  STG.E.64 desc[UR6][R8.64], R28 ;  /* 0x0000001c08007986 */ /* 0x0003e8000c101b06 */
[----:B------:R2:W-:Y:S01]  /*1ac0*/  STG.E.64 desc[UR6][R22.64], R24 ;  /* 0x0000001816007986 */ /* 0x0005e2000c101b06 */
[C---:B0-----:R-:W-:Y:S02]  /*1ad0*/  DADD R6, -R18.reuse, R12 ;  /* 0x0000000012067229 */ /* 0x041fe4000000010c */
[C-C-:B------:R-:W-:Y:S02]  /*1ae0*/  DADD R12, R18.reuse, R14.reuse ;  /* 0x00000000120c7229 */ /* 0x140fe4000000000e */
[----:B-1----:R-:W-:Y:S01]  /*1af0*/  DADD R8, -R18, R14 ;  /* 0x0000000012087229 */ /* 0x002fe2000000010e */
[----:B------:R-:W-:-:S02]  /*1b00*/  IMAD.WIDE.U32 R14, R0, 0x8, R4 ;  /* 0x00000008000e7825 */ /* 0x000fc400078e0004 */
[----:B------:R2:W-:Y:S04]  /*1b10*/  STG.E.64 desc[UR6][R10.64], R6 ;  /* 0x000000060a007986 */ /* 0x0005e8000c101b06 */
[----:B------:R2:W-:Y:S01]  /*1b20*/  STG.E.64 desc[UR6][R4.64], R12 ;  /* 0x0000000c04007986 */ /* 0x0005e2000c101b06 */
[----:B------:R-:W-:-:S03]  /*1b30*/  IMAD.WIDE.U32 R20, R0, 0x8, R14 ;  /* 0x0000000800147825 */ /* 0x000fc600078e000e */
[----:B------:R2:W-:Y:S04]  /*1b40*/  STG.E.64 desc[UR6][R14.64], R8 ;  /* 0x000000080e007986 */ /* 0x0005e8000c101b06 */
.L_x_693:
[----:B------:R-:W-:-:S13]  /*1b50*/  ISETP.NE.OR P0, PT, R3, RZ, P0 ;  /* 0x000000ff0300720c */ /* 0x000fda0000705670 */
[----:B------:R-:W-:Y:S05]  /*1b60*/  @!P0 BRA `(.L_x_694) ;  /* 0x0000000000888947 */ /* 0x000fea0003800000 */
.L_x_690:
[----:B0-23--:R-:W0:Y:S01]  /*1b70*/  LDS.128 R4, [UR4+-0x10] ;  /* 0xfffff004ff047984 */ /* 0x00de220008000c00 */
[C---:B------:R-:W-:Y:S01]  /*1b80*/  IMAD.WIDE.U32 R22, R0.reuse, 0x8, R20 ;  /* 0x0000000800167825 */ /* 0x040fe200078e0014 */
[----:B------:R-:W-:Y:S02]  /*1b90*/  IADD3 R3, PT, PT, R3, 0x4, RZ ;  /* 0x0000000403037810 */ /* 0x000fe40007ffe0ff */
[----:B------:R-:W1:Y:S01]  /*1ba0*/  LDS.128 R8, [UR4] ;  /* 0x00000004ff087984 */ /* 0x000e620008000c00 */
[----:B------:R-:W-:Y:S01]  /*1bb0*/  UIADD3 UR4, UPT, UPT, UR4, 0x20, URZ ;  /* 0x0000002004047890 */ /* 0x000fe2000fffe0ff */
[----:B------:R-:W-:Y:S01]  /*1bc0*/  ISETP.NE.AND P0, PT, R3, RZ, PT ;  /* 0x000000ff0300720c */ /* 0x000fe20003f05270 */
[----:B------:R-:W-:Y:S01]  /*1bd0*/  IMAD.WIDE.U32 R12, R0, 0x8, R22 ;  /* 0x00000008000c7825 */ /* 0x000fe200078e0016 */
[----:B------:R-:W-:-:S03]  /*1be0*/  IADD3 R2, PT, PT, R2, 0x4, RZ ;  /* 0x0000000402027810 */ /* 0x000fc60007ffe0ff */
[----:B------:R-:W-:Y:S01]  /*1bf0*/  IMAD.WIDE.U32 R14, R0, 0x8, R12 ;  /* 0x00000008000e7825 */ /* 0x000fe200078e000c */
[C-C-:B0----5:R-:W-:Y:S02]  /*1c00*/  DADD R24, R18.reuse, R4.reuse ;  /* 0x0000000012187229 */ /* 0x161fe40000000004 */
[C---:B------:R-:W-:Y:S02]  /*1c10*/  DADD R4, -R18.reuse, R4 ;  /* 0x0000000012047229 */ /* 0x040fe40000000104 */
[----:B-1----:R-:W-:-:S03]  /*1c20*/  DADD R26, R18, R8 ;  /* 0x00000000121a7229 */ /* 0x002fc60000000008 */
[----:B------:R0:W-:Y:S04]  /*1c30*/  STG.E.64 desc[UR6][R20.64], R24 ;  /* 0x0000001814007986 */ /* 0x0001e8000c101b06 */
[----:B------:R1:W-:Y:S01]  /*1c40*/  STG.E.64 desc[UR6][R22.64], R4 ;  /* 0x0000000416007986 */ /* 0x0003e2000c101b06 */
[C-C-:B0-----:R-:W-:Y:S01]  /*1c50*/  DADD R24, -R18.reuse, R6.reuse ;  /* 0x0000000012187229 */ /* 0x141fe20000000106 */
[----:B-1----:R-:W-:Y:S01]  /*1c60*/  IMAD.WIDE.U32 R4, R0, 0x8, R14 ;  /* 0x0000000800047825 */ /* 0x002fe200078e000e */
[----:B------:R-:W-:-:S03]  /*1c70*/  DADD R22, R18, R6 ;  /* 0x0000000012167229 */ /* 0x000fc60000000006 */
[----:B------:R-:W-:-:S04]  /*1c80*/  IMAD.WIDE.U32 R6, R0, 0x8, R4 ;  /* 0x0000000800067825 */ /* 0x000fc800078e0004 */
[----:B------:R0:W-:Y:S01]  /*1c90*/  STG.E.64 desc[UR6][R12.64], R22 ;  /* 0x000000160c007986 */ /* 0x0001e2000c101b06 */
[----:B------:R-:W-:-:S03]  /*1ca0*/  IMAD.WIDE.U32 R28, R0, 0x8, R6 ;  /* 0x00000008001c7825 */ /* 0x000fc600078e0006 */
[----:B------:R1:W-:Y:S04]  /*1cb0*/  STG.E.64 desc[UR6][R14.64], R24 ;  /* 0x000000180e007986 */ /* 0x0003e8000c101b06 */
[----:B------:R3:W-:Y:S01]  /*1cc0*/  STG.E.64 desc[UR6][R4.64], R26 ;  /* 0x0000001a04007986 */ /* 0x0007e2000c101b06 */
[C---:B0-----:R-:W-:Y:S01]  /*1cd0*/  DADD R12, -R18.reuse, R8 ;  /* 0x00000000120c7229 */ /* 0x041fe20000000108 */
[----:B------:R-:W-:Y:S01]  /*1ce0*/  MOV R22, R20 ;  /* 0x0000001400167202 */ /* 0x000fe20000000f00 */
[C-C-:B------:R-:W-:Y:S01]  /*1cf0*/  DADD R8, R18.reuse, R10.reuse ;  /* 0x0000000012087229 */ /* 0x140fe2000000000a */
[----:B------:R-:W-:Y:S01]  /*1d00*/  MOV R23, R21 ;  /* 0x0000001500177202 */ /* 0x000fe20000000f00 */
[----:B-1----:R-:W-:Y:S01]  /*1d10*/  DADD R14, -R18, R10 ;  /* 0x00000000120e7229 */ /* 0x002fe2000000010a */
[----:B------:R-:W-:-:S02]  /*1d20*/  IMAD.WIDE.U32 R10, R0, 0x8, R28 ;  /* 0x00000008000a7825 */ /* 0x000fc400078e001c */
[----:B------:R3:W-:Y:S04]  /*1d30*/  STG.E.64 desc[UR6][R6.64], R12 ;  /* 0x0000000c06007986 */ /* 0x0007e8000c101b06 */
[----:B------:R3:W-:Y:S01]  /*1d40*/  STG.E.64 desc[UR6][R28.64], R8 ;  /* 0x000000081c007986 */ /* 0x0007e2000c101b06 */
[----:B------:R-:W-:-:S03]  /*1d50*/  IMAD.WIDE.U32 R20, R0, 0x8, R10 ;  /* 0x0000000800147825 */ /* 0x000fc600078e000a */
[----:B------:R3:W-:Y:S01]  /*1d60*/  STG.E.64 desc[UR6][R10.64], R14 ;  /* 0x0000000e0a007986 */ /* 0x0007e2000c101b06 */
[----:B------:R-:W-:Y:S05]  /*1d70*/  @P0 BRA `(.L_x_690) ;  /* 0xfffffffc007c0947 */ /* 0x000fea000383ffff */
[----:B---3--:R-:W-:-:S07]  /*1d80*/  IMAD.WIDE.U32 R26, R0, 0x40, R22 ;  /* 0x00000040001a7825 */ /* 0x008fce00078e0016 */
.L_x_694:
[----:B------:R-:W-:Y:S02]  /*1d90*/  IADD3 R28, PT, PT, R2, -0x1, RZ ;  /* 0xffffffff021c7810 */ /* 0x000fe40007ffe0ff */
[----:B------:R-:W-:Y:S02]  /*1da0*/  MOV R20, R26 ;  /* 0x0000001a00147202 */ /* 0x000fe40000000f00 */
[----:B------:R-:W-:-:S07]  /*1db0*/  MOV R21, R27 ;  /* 0x0000001b00157202 */ /* 0x000fce0000000f00 */
.L_x_689:
[----:B------:R-:W-:-:S13]  /*1dc0*/  ISETP.NE.AND P0, PT, R17, RZ, PT ;  /* 0x000000ff1100720c */ /* 0x000fda0003f05270 */
[----:B------:R-:W-:Y:S05]  /*1dd0*/  @!P0 BRA `(.L_x_688) ;  /* 0x0000000000488947 */ /* 0x000fea0003800000 */
[----:B------:R-:W1:Y:S01]  /*1de0*/  S2R R3, SR_CgaCtaId ;  /* 0x0000000000037919 */ /* 0x000e620000008800 */
[----:B------:R-:W-:Y:S02]  /*1df0*/  MOV R2, 0x400 ;  /* 0x0000040000027802 */ /* 0x000fe40000000f00 */
[----:B------:R-:W-:Y:S02]  /*1e00*/  IADD3 R17, PT, PT, -R17, RZ, RZ ;  /* 0x000000ff11117210 */ /* 0x000fe40007ffe1ff */
[----:B-1----:R-:W-:-:S04]  /*1e10*/  LEA R3, R3, R2, 0x18 ;  /* 0x0000000203037211 */ /* 0x002fc800078ec0ff */
[----:B--2---:R-:W-:-:S07]  /*1e20*/  LEA R8, R16, R3, 0x3 ;  /* 0x0000000310087211 */ /* 0x004fce00078e18ff */
.L_x_695:
[----:B-1----:R1:W0:Y:S01]  /*1e30*/  LDS.64 R2, [R8] ;  /* 0x0000000008027984 */ /* 0x0022220000000a00 */
[----:B------:R-:W-:Y:S01]  /*1e40*/  IMAD.WIDE.U32 R6, R0, 0x8, R20 ;  /* 0x0000000800067825 */ /* 0x000fe200078e0014 */
[----:B------:R-:W-:Y:S02]  /*1e50*/  IADD3 R17, PT, PT, R17, 0x1, RZ ;  /* 0x0000000111117810 */ /* 0x000fe40007ffe0ff */
[----:B------:R-:W-:Y:S02]  /*1e60*/  MOV R28, R16 ;  /* 0x00000010001c7202 */ /* 0x000fe40000000f00 */
[----:B------:R-:W-:Y:S02]  /*1e70*/  ISETP.NE.AND P0, PT, R17, RZ, PT ;  /* 0x000000ff1100720c */ /* 0x000fe40003f05270 */
[----:B------:R-:W-:Y:S02]  /*1e80*/  IADD3 R16, PT, PT, R16, 0x1, RZ ;  /* 0x0000000110107810 */ /* 0x000fe40007ffe0ff */
[----:B-1----:R-:W-:Y:S01]  /*1e90*/  IADD3 R8, PT, PT, R8, 0x8, RZ ;  /* 0x0000000808087810 */ /* 0x002fe20007ffe0ff */
[----:B0----5:R-:W-:-:S02]  /*1ea0*/  DADD R4, R18, R2 ;  /* 0x0000000012047229 */ /* 0x021fc40000000002 */
[----:B------:R-:W-:-:S05]  /*1eb0*/  DADD R2, -R18, R2 ;  /* 0x0000000012027229 */ /* 0x000fca0000000102 */
[----:B------:R0:W-:Y:S04]  /*1ec0*/  STG.E.64 desc[UR6][R20.64], R4 ;  /* 0x0000000414007986 */ /* 0x0001e8000c101b06 */
[----:B------:R1:W-:Y:S01]  /*1ed0*/  STG.E.64 desc[UR6][R6.64], R2 ;  /* 0x0000000206007986 */ /* 0x0003e2000c101b06 */
[----:B0-----:R-:W-:Y:S01]  /*1ee0*/  IMAD.WIDE.U32 R20, R0, 0x10, R20 ;  /* 0x0000001000147825 */ /* 0x001fe200078e0014 */
[----:B------:R-:W-:Y:S06]  /*1ef0*/  @P0 BRA `(.L_x_695) ;  /* 0xfffffffc00cc0947 */ /* 0x000fec000383ffff */
.L_x_688:
[----:B-12---:R-:W1:Y:S01]  /*1f00*/  S2R R3, SR_CgaCtaId ;  /* 0x0000000000037919 */ /* 0x006e620000008800 */
[----:B------:R-:W-:Y:S01]  /*1f10*/  MOV R2, 0x400 ;  /* 0x0000040000027802 */ /* 0x000fe20000000f00 */
[----:B------:R-:W-:-:S03]  /*1f20*/  IMAD.WIDE.U32 R6, R0, 0x8, R20 ;  /* 0x0000000800067825 */ /* 0x000fc600078e0014 */
[----:B-1----:R-:W-:-:S04]  /*1f30*/  LEA R3, R3, R2, 0x18 ;  /* 0x0000000203037211 */ /* 0x002fc800078ec0ff */
[----:B------:R-:W-:-:S05]  /*1f40*/  LEA R28, R28, R3, 0x3 ;  /* 0x000000031c1c7211 */ /* 0x000fca00078e18ff */
[----:B------:R-:W0:Y:S02]  /*1f50*/  LDS.64 R2, [R28] ;  /* 0x000000001c027984 */ /* 0x000e240000000a00 */
[C-C-:B0----5:R-:W-:Y:S02]  /*1f60*/  DADD R4, R18.reuse, R2.reuse ;  /* 0x0000000012047229 */ /* 0x161fe40000000002 */
[----:B------:R-:W-:-:S05]  /*1f70*/  DADD R2, -R18, R2 ;  /* 0x0000000012027229 */ /* 0x000fca0000000102 */
[----:B------:R-:W-:Y:S04]  /*1f80*/  STG.E.64 desc[UR6][R20.64], R4 ;  /* 0x0000000414007986 */ /* 0x000fe8000c101b06 */
[----:B------:R-:W-:Y:S01]  /*1f90*/  STG.E.64 desc[UR6][R6.64], R2 ;  /* 0x0000000206007986 */ /* 0x000fe2000c101b06 */
[----:B------:R-:W-:Y:S05]  /*1fa0*/  EXIT ;  /* 0x000000000000794d */ /* 0x000fea0003800000 */
.L_x_696:
        /* <DEDUP_REMOVED lines=13> */
.L_x_789:


//--------------------- .text._Z25ensemble_expansion_lowbitPdPKdS1_ii --------------------------
	.section	.text._Z25ensemble_expansion_lowbitPdPKdS1_ii,"ax",@progbits
	.align	128
        .global         _Z25ensemble_expansion_lowbitPdPKdS1_ii
        .type           _Z25ensemble_expansion_lowbitPdPKdS1_ii,@function
        .size           _Z25ensemble_expansion_lowbitPdPKdS1_ii,(.L_x_790 - _Z25ensemble_expansion_lowbitPdPKdS1_ii)
        .other          _Z25ensemble_expansion_lowbitPdPKdS1_ii,@"STO_CUDA_ENTRY STV_DEFAULT"
_Z25ensemble_expansion_lowbitPdPKdS1_ii:
.text._Z25ensemble_expansion_lowbitPdPKdS1_ii:
[----:B------:R-:W-:Y:S01]  /*0000*/  LDC R1, c[0x0][0x37c] ;  /* 0x0000df00ff017b82 */ /* 0x000fe20000000800 */
[----:B------:R-:W0:Y:S07]  /*0010*/  S2R R11, SR_TID.X ;  /* 0x00000000000b7919 */ /* 0x000e2e0000002100 */
[----:B------:R-:W1:Y:S01]  /*0020*/  S2UR UR4, SR_CTAID.X ;  /* 0x00000000000479c3 */ /* 0x000e620000002500 */
[----:B------:R-:W2:Y:S01]  /*0030*/  LDCU.64 UR8, c[0x0][0x398] ;  /* 0x00007300ff0877ac */ /* 0x000ea20008000a00 */
[----:B------:R-:W-:Y:S01]  /*0040*/  BSSY.RECONVERGENT B0, `(.L_x_697) ;  /* 0x0000018000007945 */ /* 0x000fe20003800200 */
[----:B------:R-:W3:Y:S05]  /*0050*/  LDCU UR14, c[0x0][0x360] ;  /* 0x00006c00ff0e77ac */ /* 0x000eea0008000800 */
[----:B------:R-:W4:Y:S01]  /*0060*/  S2UR UR7, SR_CTAID.Y ;  /* 0x00000000000779c3 */ /* 0x000f220000002600 */
[----:B------:R-:W0:Y:S07]  /*0070*/  LDCU.64 UR10, c[0x0][0x358] ;  /* 0x00006b00ff0a77ac */ /* 0x000e2e0008000a00 */
[----:B------:R-:W5:Y:S01]  /*0080*/  LDC.64 R2, c[0x0][0x390] ;  /* 0x0000e400ff027b82 */ /* 0x000f620000000a00 */
[----:B--2---:R-:W-:-:S07]  /*0090*/  IMAD.U32 R7, RZ, RZ, UR8 ;  /* 0x00000008ff077e24 */ /* 0x004fce000f8e00ff */
[----:B------:R-:W2:Y:S01]  /*00a0*/  LDC.64 R4, c[0x0][0x388] ;  /* 0x0000e200ff047b82 */ /* 0x000ea20000000a00 */
[----:B-1----:R-:W-:Y:S01]  /*00b0*/  USHF.L.U32 UR4, UR4, 0x5, URZ ;  /* 0x0000000504047899 */ /* 0x002fe200080006ff */
[----:B0-----:R-:W-:-:S05]  /*00c0*/  ISETP.GT.U32.AND P0, PT, R11, 0x1f, PT ;  /* 0x0000001f0b00780c */ /* 0x001fca0003f04070 */
[----:B------:R-:W-:Y:S02]  /*00d0*/  IMAD.U32 R0, RZ, RZ, UR4 ;  /* 0x00000004ff007e24 */ /* 0x000fe4000f8e00ff */
[----:B------:R-:W-:Y:S02]  /*00e0*/  VIADD R6, R11, UR4 ;  /* 0x000000040b067c36 */ /* 0x000fe40008000000 */
[----:B---3--:R-:W-:Y:S02]  /*00f0*/  IMAD R0, R0, UR14, R11 ;  /* 0x0000000e00007c24 */ /* 0x008fe4000f8e020b */
[----:B----4-:R-:W-:Y:S02]  /*0100*/  IMAD R7, R7, UR7, R6 ;  /* 0x0000000707077c24 */ /* 0x010fe4000f8e0206 */
[----:B-----5:R-:W-:-:S04]  /*0110*/  IMAD.WIDE.U32 R2, R0, 0x8, R2 ;  /* 0x0000000800027825 */ /* 0x020fc800078e0002 */
[----:B--2---:R-:W-:Y:S01]  /*0120*/  IMAD.WIDE R4, R7, 0x8, R4 ;  /* 0x0000000807047825 */ /* 0x004fe200078e0204 */
[----:B------:R-:W-:Y:S06]  /*0130*/  @P0 BRA `(.L_x_698) ;  /* 0x0000000000200947 */ /* 0x000fec0003800000 */
[----:B------:R-:W-:Y:S02]  /*0140*/  ISETP.GE.AND P0, PT, R6, UR9, PT ;  /* 0x0000000906007c0c */ /* 0x000fe4000bf06270 */
[----:B------:R-:W-:-:S11]  /*0150*/  CS2R R6, SRZ ;  /* 0x0000000000067805 */ /* 0x000fd6000001ff00 */
[----:B------:R-:W2:Y:S01]  /*0160*/  @!P0 LDG.E.64 R6, desc[UR10][R4.64] ;  /* 0x0000000a04068981 */ /* 0x000ea2000c1e1b00 */
[----:B------:R-:W0:Y:S01]  /*0170*/  S2UR UR6, SR_CgaCtaId ;  /* 0x00000000000679c3 */ /* 0x000e220000008800 */
[----:B------:R-:W-:Y:S02]  /*0180*/  UMOV UR5, 0x400 ;  /* 0x0000040000057882 */ /* 0x000fe40000000000 */
[----:B0-----:R-:W-:-:S06]  /*0190*/  ULEA UR5, UR6, UR5, 0x18 ;  /* 0x0000000506057291 */ /* 0x001fcc000f8ec0ff */
[----:B------:R-:W-:-:S05]  /*01a0*/  LEA R9, R11, UR5, 0x3 ;  /* 0x000000050b097c11 */ /* 0x000fca000f8e18ff */
[----:B--2---:R0:W-:Y:S02]  /*01b0*/  STS.64 [R9], R6 ;  /* 0x0000000609007388 */ /* 0x0041e40000000a00 */
.L_x_698:
[----:B------:R-:W-:Y:S05]  /*01c0*/  BSYNC.RECONVERGENT B0 ;  /* 0x0000000000007941 */ /* 0x000fea0003800200 */
.L_x_697:
[----:B------:R-:W-:Y:S01]  /*01d0*/  UIMAD UR5, UR7, UR9, UR4 ;  /* 0x00000009070572a4 */ /* 0x000fe2000f8e0204 */
[----:B------:R-:W-:Y:S03]  /*01e0*/  BAR.SYNC.DEFER_BLOCKING 0x0 ;  /* 0x0000000000007b1d */ /* 0x000fe60000010000 */
[----:B------:R-:W-:-:S05]  /*01f0*/  UIMAD UR5, UR5, UR14, URZ ;  /* 0x0000000e050572a4 */ /* 0x000fca000f8e02ff */
[----:B0-----:R-:W0:Y:S01]  /*0200*/  LDC.64 R8, c[0x0][0x380] ;  /* 0x0000e000ff087b82 */ /* 0x001e220000000a00 */
[----:B------:R-:W-:-:S07]  /*0210*/  MOV R10, UR5 ;  /* 0x00000005000a7c02 */ /* 0x000fce0008000f00 */
[----:B------:R-:W1:Y:S01]  /*0220*/  LDC.64 R4, c[0x0][0x390] ;  /* 0x0000e400ff047b82 */ /* 0x000e620000000a00 */
[----:B------:R-:W-:-:S04]  /*0230*/  UIADD3 UR5, UPT, UPT, -UR4, UR9, URZ ;  /* 0x0000000904057290 */ /* 0x000fc8000fffe1ff */
[----:B------:R-:W-:Y:S01]  /*0240*/  UISETP.GT.AND UP0, UPT, UR5, 0x1f, UPT ;  /* 0x0000001f0500788c */ /* 0x000fe2000bf04270 */
[----:B------:R-:W-:Y:S02]  /*0250*/  IMAD.U32 R13, RZ, RZ, UR14 ;  /* 0x0000000eff0d7e24 */ /* 0x000fe4000f8e00ff */
[----:B------:R-:W-:Y:S01]  /*0260*/  IMAD R11, R10, 0x2, R11 ;  /* 0x000000020a0b7824 */ /* 0x000fe200078e020b */
[----:B------:R2:W5:Y:S01]  /*0270*/  LDG.E.64 R6, desc[UR10][R2.64] ;  /* 0x0000000a02067981 */ /* 0x000562000c1e1b00 */
[----:B------:R-:W-:Y:S02]  /*0280*/  UIMAD.WIDE.U32 UR12, UR14, 0x8, URZ ;  /* 0x000000080e0c78a5 */ /* 0x000fe4000f8e00ff */
[----:B0-----:R-:W-:-:S04]  /*0290*/  IMAD.WIDE.U32 R8, R11, 0x8, R8 ;  /* 0x000000080b087825 */ /* 0x001fc800078e0008 */
[----:B--2---:R-:W-:Y:S01]  /*02a0*/  IMAD.WIDE.U32 R2, R13, 0x8, R2 ;  /* 0x000000080d027825 */ /* 0x004fe200078e0002 */
[----:B------:R-:W-:Y:S06]  /*02b0*/  BRA.U !UP0, `(.L_x_699) ;  /* 0x0000001508647547 */ /* 0x000fec000b800000 */
[----:B------:R-:W0:Y:S01]  /*02c0*/  S2UR UR6, SR_CgaCtaId ;  /* 0x00000000000679c3 */ /* 0x000e220000008800 */
[----:B------:R-:W-:Y:S01]  /*02d0*/  UMOV UR4, 0x400 ;  /* 0x0000040000047882 */ /* 0x000fe20000000000 */
[----:B-1----:R-:W2:Y:S01]  /*02e0*/  LDG.E.64 R4, desc[UR10][R2.64] ;  /* 0x0000000a02047981 */ /* 0x002ea2000c1e1b00 */
[----:B------:R-:W-:Y:S01]  /*02f0*/  IMAD.U32 R21, RZ, RZ, UR14 ;  /* 0x0000000eff157e24 */ /* 0x000fe2000f8e00ff */
[----:B------:R-:W-:Y:S01]  /*0300*/  MOV R11, UR14 ;  /* 0x0000000e000b7c02 */ /* 0x000fe20008000f00 */
[----:B0-----:R-:W-:-:S09]  /*0310*/  ULEA UR4, UR6, UR4, 0x18 ;  /* 0x0000000406047291 */ /* 0x001fd2000f8ec0ff */
[----:B------:R-:W0:Y:S02]  /*0320*/  LDS.128 R12, [UR4] ;  /* 0x00000004ff0c7984 */ /* 0x000e240008000c00 */
[C-C-:B0----5:R-:W-:Y:S02]  /*0330*/  DADD R16, R6.reuse, R12.reuse ;  /* 0x0000000006107229 */ /* 0x161fe4000000000c */
[----:B------:R-:W-:Y:S01]  /*0340*/  DADD R18, -R6, R12 ;  /* 0x0000000006127229 */ /* 0x000fe2000000010c */
[----:B------:R-:W-:-:S04]  /*0350*/  IMAD.WIDE.U32 R12, R21, 0x8, R8 ;  /* 0x00000008150c7825 */ /* 0x000fc800078e0008 */
[----:B------:R-:W-:Y:S01]  /*0360*/  STG.E.64 desc[UR10][R8.64], R16 ;  /* 0x0000001008007986 */ /* 0x000fe2000c101b0a */
[----:B------:R-:W-:-:S03]  /*0370*/  IMAD.WIDE.U32 R6, R11, 0x8, R2 ;  /* 0x000000080b067825 */ /* 0x000fc600078e0002 */
[----:B------:R0:W-:Y:S04]  /*0380*/  STG.E.64 desc[UR10][R12.64], R18 ;  /* 0x000000120c007986 */ /* 0x0001e8000c101b0a */
[----:B------:R1:W3:Y:S01]  /*0390*/  LDG.E.64 R2, desc[UR10][R6.64] ;  /* 0x0000000a06027981 */ /* 0x0002e2000c1e1b00 */
[----:B------:R-:W-:-:S04]  /*03a0*/  IMAD.WIDE.U32 R20, R21, 0x8, R12 ;  /* 0x0000000815147825 */ /* 0x000fc800078e000c */
[----:B------:R-:W-:Y:S02]  /*03b0*/  IMAD.U32 R27, RZ, RZ, UR14 ;  /* 0x0000000eff1b7e24 */ /* 0x000fe4000f8e00ff */
[----:B------:R-:W-:-:S04]  /*03c0*/  IMAD.WIDE.U32 R10, R11, 0x8, R6 ;  /* 0x000000080b0a7825 */ /* 0x000fc800078e0006 */
[----:B0-----:R-:W-:Y:S01]  /*03d0*/  IMAD.U32 R13, RZ, RZ, UR14 ;  /* 0x0000000eff0d7e24 */ /* 0x001fe2000f8e00ff */
[----:B------:R-:W-:Y:S01]  /*03e0*/  MOV R29, UR14 ;  /* 0x0000000e001d7c02 */ /* 0x000fe20008000f00 */
[----:B------:R-:W-:Y:S01]  /*03f0*/  IMAD.U32 R19, RZ, RZ, UR14 ;  /* 0x0000000eff137e24 */ /* 0x000fe2000f8e00ff */
[C-C-:B--2---:R-:W-:Y:S02]  /*0400*/  DADD R22, R4.reuse, R14.reuse ;  /* 0x0000000004167229 */ /* 0x144fe4000000000e */
[----:B------:R-:W-:Y:S01]  /*0410*/  DADD R24, -R4, R14 ;  /* 0x0000000004187229 */ /* 0x000fe2000000010e */
[----:B-1----:R-:W3:Y:S01]  /*0420*/  LDS.128 R4, [UR4+0x10] ;  /* 0x00001004ff047984 */ /* 0x002ee20008000c00 */
[----:B------:R-:W-:-:S03]  /*0430*/  IMAD.WIDE.U32 R14, R27, 0x8, R20 ;  /* 0x000000081b0e7825 */ /* 0x000fc600078e0014 */
[----:B------:R-:W-:Y:S04]  /*0440*/  STG.E.64 desc[UR10][R20.64], R22 ;  /* 0x0000001614007986 */ /* 0x000fe8000c101b0a */
[----:B------:R0:W-:Y:S04]  /*0450*/  STG.E.64 desc[UR10][R14.64], R24 ;  /* 0x000000180e007986 */ /* 0x0001e8000c101b0a */
[----:B------:R1:W2:Y:S01]  /*0460*/  LDG.E.64 R8, desc[UR10][R10.64] ;  /* 0x0000000a0a087981 */ /* 0x0002a2000c1e1b00 */
[----:B------:R-:W-:-:S04]  /*0470*/  IMAD.WIDE.U32 R12, R13, 0x8, R14 ;  /* 0x000000080d0c7825 */ /* 0x000fc800078e000e */
[----:B------:R-:W-:Y:S01]  /*0480*/  IMAD.WIDE.U32 R18, R19, 0x8, R12 ;  /* 0x0000000813127825 */ /* 0x000fe200078e000c */
[C-C-:B---3--:R-:W-:Y:S02]  /*0490*/  DADD R16, R2.reuse, R4.reuse ;  /* 0x0000000002107229 */ /* 0x148fe40000000004 */
[----:B------:R-:W-:Y:S01]  /*04a0*/  DADD R26, -R2, R4 ;  /* 0x00000000021a7229 */ /* 0x000fe20000000104 */
[----:B------:R-:W-:-:S04]  /*04b0*/  IMAD.WIDE.U32 R4, R29, 0x8, R10 ;  /* 0x000000081d047825 */ /* 0x000fc800078e000a */
[----:B------:R3:W-:Y:S04]  /*04c0*/  STG.E.64 desc[UR10][R12.64], R16 ;  /* 0x000000100c007986 */ /* 0x0007e8000c101b0a */
[----:B------:R4:W-:Y:S04]  /*04d0*/  STG.E.64 desc[UR10][R18.64], R26 ;  /* 0x0000001a12007986 */ /* 0x0009e8000c101b0a */
[----:B------:R2:W2:Y:S01]  /*04e0*/  LDG.E.64 R2, desc[UR10][R4.64] ;  /* 0x0000000a04027981 */ /* 0x0004a2000c1e1b00 */
[----:B0-----:R-:W-:Y:S02]  /*04f0*/  IMAD.U32 R15, RZ, RZ, UR14 ;  /* 0x0000000eff0f7e24 */ /* 0x001fe4000f8e00ff */
[----:B-1----:R-:W-:-:S02]  /*0500*/  IMAD.U32 R11, RZ, RZ, UR14 ;  /* 0x0000000eff0b7e24 */ /* 0x002fc4000f8e00ff */
[----:B------:R-:W-:-:S04]  /*0510*/  IMAD.WIDE.U32 R14, R15, 0x8, R18 ;  /* 0x000000080f0e7825 */ /* 0x000fc800078e0012 */
[----:B------:R-:W-:Y:S02]  /*0520*/  IMAD.U32 R23, RZ, RZ, UR14 ;  /* 0x0000000eff177e24 */ /* 0x000fe4000f8e00ff */
[----:B------:R-:W-:-:S04]  /*0530*/  IMAD.WIDE.U32 R10, R11, 0x8, R4 ;  /* 0x000000080b0a7825 */ /* 0x000fc800078e0004 */
[----:B------:R-:W-:Y:S01]  /*0540*/  IMAD.WIDE.U32 R22, R23, 0x8, R14 ;  /* 0x0000000817167825 */ /* 0x000fe200078e000e */
[----:B---3--:R-:W-:-:S03]  /*0550*/  MOV R13, UR14 ;  /* 0x0000000e000d7c02 */ /* 0x008fc60008000f00 */
[----:B----4-:R-:W-:Y:S02]  /*0560*/  IMAD.U32 R19, RZ, RZ, UR14 ;  /* 0x0000000eff137e24 */ /* 0x010fe4000f8e00ff */
[----:B------:R-:W-:-:S04]  /*0570*/  IMAD.WIDE.U32 R12, R13, 0x8, R22 ;  /* 0x000000080d0c7825 */ /* 0x000fc800078e0016 */
[----:B------:R-:W-:Y:S01]  /*0580*/  IMAD.WIDE.U32 R18, R19, 0x8, R12 ;  /* 0x0000000813127825 */ /* 0x000fe200078e000c */
[C-C-:B--2---:R-:W-:Y:S02]  /*0590*/  DADD R20, R8.reuse, R6.reuse ;  /* 0x0000000008147229 */ /* 0x144fe40000000006 */
[----:B------:R-:W-:Y:S01]  /*05a0*/  DADD R24, -R8, R6 ;  /* 0x0000000008187229 */ /* 0x000fe20000000106 */
[----:B------:R-:W0:Y:S04]  /*05b0*/  LDS.128 R4, [UR4+0x20] ;  /* 0x00002004ff047984 */ /* 0x000e280008000c00 */
[----:B------:R1:W-:Y:S04]  /*05c0*/  STG.E.64 desc[UR10][R14.64], R20 ;  /* 0x000000140e007986 */ /* 0x0003e8000c101b0a */
[----:B------:R2:W-:Y:S04]  /*05d0*/  STG.E.64 desc[UR10][R22.64], R24 ;  /* 0x0000001816007986 */ /* 0x0005e8000c101b0a */
[----:B------:R3:W4:Y:S01]  /*05e0*/  LDG.E.64 R8, desc[UR10][R10.64] ;  /* 0x0000000a0a087981 */ /* 0x000722000c1e1b00 */
[----:B0-----:R-:W-:-:S02]  /*05f0*/  DADD R16, R2, R4 ;  /* 0x0000000002107229 */ /* 0x001fc40000000004 */
[----:B------:R-:W-:Y:S01]  /*0600*/  DADD R26, -R2, R4 ;  /* 0x00000000021a7229 */ /* 0x000fe20000000104 */
[----:B------:R-:W-:-:S04]  /*0610*/  IMAD.WIDE.U32 R4, R29, 0x8, R10 ;  /* 0x000000081d047825 */ /* 0x000fc800078e000a */
[----:B------:R0:W-:Y:S04]  /*0620*/  STG.E.64 desc[UR10][R12.64], R16 ;  /* 0x000000100c007986 */ /* 0x0001e8000c101b0a */
[----:B------:R0:W-:Y:S04]  /*0630*/  STG.E.64 desc[UR10][R18.64], R26 ;  /* 0x0000001a12007986 */ /* 0x0001e8000c101b0a */
[----:B------:R4:W4:Y:S01]  /*0640*/  LDG.E.64 R2, desc[UR10][R4.64] ;  /* 0x0000000a04027981 */ /* 0x000922000c1e1b00 */
[----:B-1----:R-:W-:Y:S01]  /*0650*/  IMAD.U32 R15, RZ, RZ, UR14 ;  /* 0x0000000eff0f7e24 */ /* 0x002fe2000f8e00ff */
[----:B---3--:R-:W-:Y:S01]  /*0660*/  MOV R11, UR14 ;  /* 0x0000000e000b7c02 */ /* 0x008fe20008000f00 */
[----:B--2---:R-:W-:-:S02]  /*0670*/  IMAD.U32 R23, RZ, RZ, UR14 ;  /* 0x0000000eff177e24 */ /* 0x004fc4000f8e00ff */
[----:B------:R-:W-:-:S04]  /*0680*/  IMAD.WIDE.U32 R14, R15, 0x8, R18 ;  /* 0x000000080f0e7825 */ /* 0x000fc800078e0012 */
[----:B------:R-:W-:-:S04]  /*0690*/  IMAD.WIDE.U32 R10, R11, 0x8, R4 ;  /* 0x000000080b0a7825 */ /* 0x000fc800078e0004 */
[----:B------:R-:W-:-:S04]  /*06a0*/  IMAD.WIDE.U32 R22, R23, 0x8, R14 ;  /* 0x0000000817167825 */ /* 0x000fc800078e000e */
[----:B0-----:R-:W-:Y:S02]  /*06b0*/  IMAD.U32 R13, RZ, RZ, UR14 ;  /* 0x0000000eff0d7e24 */ /* 0x001fe4000f8e00ff */
[----:B------:R-:W-:Y:S02]  /*06c0*/  IMAD.U32 R19, RZ, RZ, UR14 ;  /* 0x0000000eff137e24 */ /* 0x000fe4000f8e00ff */
[----:B------:R-:W-:-:S04]  /*06d0*/  IMAD.WIDE.U32 R12, R13, 0x8, R22 ;  /* 0x000000080d0c7825 */ /* 0x000fc800078e0016 */
[----:B------:R-:W-:Y:S01]  /*06e0*/  IMAD.WIDE.U32 R18, R19, 0x8, R12 ;  /* 0x0000000813127825 */ /* 0x000fe200078e000c */
[C-C-:B----4-:R-:W-:Y:S02]  /*06f0*/  DADD R20, R8.reuse, R6.reuse ;  /* 0x0000000008147229 */ /* 0x150fe40000000006 */
        /* <DEDUP_REMOVED lines=12> */
[----:B--2---:R-:W-:Y:S01]  /*07c0*/  MOV R23, UR14 ;  /* 0x0000000e00177c02 */ /* 0x004fe20008000f00 */
[----:B---3--:R-:W-:-:S02]  /*07d0*/  IMAD.U32 R11, RZ, RZ, UR14 ;  /* 0x0000000eff0b7e24 */ /* 0x008fc4000f8e00ff */
        /* <DEDUP_REMOVED lines=19> */
[----:B-1----:R-:W-:Y:S01]  /*0910*/  MOV R15, UR14 ;  /* 0x0000000e000f7c02 */ /* 0x002fe20008000f00 */
[----:B---3--:R-:W-:-:S02]  /*0920*/  IMAD.U32 R11, RZ, RZ, UR14 ;  /* 0x0000000eff0b7e24 */ /* 0x008fc4000f8e00ff */
[----:B--2---:R-:W-:Y:S02]  /*0930*/  IMAD.U32 R23, RZ, RZ, UR14 ;  /* 0x0000000eff177e24 */ /* 0x004fe4000f8e00ff */
[----:B------:R-:W-:-:S04]  /*0940*/  IMAD.WIDE.U32 R14, R15, 0x8, R18 ;  /* 0x000000080f0e7825 */ /* 0x000fc800078e0012 */
[----:B------:R-:W-:-:S04]  /*0950*/  IMAD.WIDE.U32 R10, R11, 0x8, R4 ;  /* 0x000000080b0a7825 */ /* 0x000fc800078e0004 */
[----:B------:R-:W-:-:S04]  /*0960*/  IMAD.WIDE.U32 R22, R23, 0x8, R14 ;  /* 0x0000000817167825 */ /* 0x000fc800078e000e */
[----:B0-----:R-:W-:Y:S01]  /*0970*/  IMAD.U32 R13, RZ, RZ, UR14 ;  /* 0x0000000eff0d7e24 */ /* 0x001fe2000f8e00ff */
[----:B------:R-:W-:-:S03]  /*0980*/  MOV R19, UR14 ;  /* 0x0000000e00137c02 */ /* 0x000fc60008000f00 */
        /* <DEDUP_REMOVED lines=14> */
[----:B-1----:R-:W-:Y:S02]  /*0a70*/  IMAD.U32 R15, RZ, RZ, UR14 ;  /* 0x0000000eff0f7e24 */ /* 0x002fe4000f8e00ff */
[----:B---3--:R-:W-:-:S02]  /*0a80*/  IMAD.U32 R11, RZ, RZ, UR14 ;  /* 0x0000000eff0b7e24 */ /* 0x008fc4000f8e00ff */
[----:B------:R-:W-:-:S04]  /*0a90*/  IMAD.WIDE.U32 R14, R15, 0x8, R18 ;  /* 0x000000080f0e7825 */ /* 0x000fc800078e0012 */
[----:B--2---:R-:W-:Y:S02]  /*0aa0*/  IMAD.U32 R23, RZ, RZ, UR14 ;  /* 0x0000000eff177e24 */ /* 0x004fe4000f8e00ff */
[----:B------:R-:W-:-:S04]  /*0ab0*/  IMAD.WIDE.U32 R10, R11, 0x8, R4 ;  /* 0x000000080b0a7825 */ /* 0x000fc800078e0004 */
[----:B------:R-:W-:Y:S01]  /*0ac0*/  IMAD.WIDE.U32 R22, R23, 0x8, R14 ;  /* 0x0000000817167825 */ /* 0x000fe200078e000e */
[----:B0-----:R-:W-:-:S03]  /*0ad0*/  MOV R13, UR14 ;  /* 0x0000000e000d7c02 */ /* 0x001fc60008000f00 */
        /* <DEDUP_REMOVED lines=169> */
[----:B---3--:R-:W-:Y:S02]  /*1570*/  IMAD.U32 R11, RZ, RZ, UR14 ;  /* 0x0000000eff0b7e24 */ /* 0x008fe4000f8e00ff */
[----:B-1----:R-:W-:-:S02]  /*1580*/  IMAD.U32 R15, RZ, RZ, UR14 ;  /* 0x0000000eff0f7e24 */ /* 0x002fc4000f8e00ff */
[----:B------:R-:W-:-:S04]  /*1590*/  IMAD.WIDE.U32 R10, R11, 0x8, R4 ;  /* 0x000000080b0a7825 */ /* 0x000fc800078e0004 */
[----:B------:R-:W-:-:S04]  /*15a0*/  IMAD.WIDE.U32 R14, R15, 0x8, R18 ;  /* 0x000000080f0e7825 */ /* 0x000fc800078e0012 */
[----:B--2---:R-:W-:Y:S01]  /*15b0*/  IMAD.U32 R23, RZ, RZ, UR14 ;  /* 0x0000000eff177e24 */ /* 0x004fe2000f8e00ff */
[----:B0-----:R-:W-:-:S03]  /*15c0*/  MOV R13, UR14 ;  /* 0x0000000e000d7c02 */ /* 0x001fc60008000f00 */
[----:B------:R-:W-:-:S04]  /*15d0*/  IMAD.WIDE.U32 R22, R23, 0x8, R14 ;  /* 0x0000000817167825 */ /* 0x000fc800078e000e */
[----:B------:R-:W-:Y:S02]  /*15e0*/  IMAD.U32 R19, RZ, RZ, UR14 ;  /* 0x0000000eff137e24 */ /* 0x000fe4000f8e00ff */
[----:B------:R-:W-:-:S04]  /*15f0*/  IMAD.WIDE.U32 R12, R13, 0x8, R22 ;  /* 0x000000080d0c7825 */ /* 0x000fc800078e0016 */
[----:B------:R-:W-:Y:S01]  /*1600*/  IMAD.WIDE.U32 R18, R19, 0x8, R12 ;  /* 0x0000000813127825 */ /* 0x000fe200078e000c */
[C-C-:B----4-:R-:W-:Y:S02]  /*1610*/  DADD R20, R8.reuse, R6.reuse ;  /* 0x0000000008147229 */ /* 0x150fe40000000006 */
[----:B------:R-:W-:Y:S01]  /*1620*/  DADD R24, -R8, R6 ;  /* 0x0000000008187229 */ /* 0x000fe20000000106 */
[----:B------:R-:W0:Y:S04]  /*1630*/  LDS.128 R4, [UR4+0xe0] ;  /* 0x0000e004ff047984 */ /* 0x000e280008000c00 */
[----:B------:R-:W-:Y:S04]  /*1640*/  STG.E.64 desc[UR10][R14.64], R20 ;  /* 0x000000140e007986 */ /* 0x000fe8000c101b0a */
[----:B------:R1:W-:Y:S04]  /*1650*/  STG.E.64 desc[UR10][R22.64], R24 ;  /* 0x0000001816007986 */ /* 0x0003e8000c101b0a */
[----:B------:R2:W3:Y:S01]  /*1660*/  LDG.E.64 R8, desc[UR10][R10.64] ;  /* 0x0000000a0a087981 */ /* 0x0004e2000c1e1b00 */
[----:B0-----:R-:W-:-:S02]  /*1670*/  DADD R16, R2, R4 ;  /* 0x0000000002107229 */ /* 0x001fc40000000004 */
[----:B------:R-:W-:Y:S01]  /*1680*/  DADD R26, -R2, R4 ;  /* 0x00000000021a7229 */ /* 0x000fe20000000104 */
[----:B------:R-:W-:-:S04]  /*1690*/  IMAD.WIDE.U32 R4, R29, 0x8, R10 ;  /* 0x000000081d047825 */ /* 0x000fc800078e000a */
[----:B------:R-:W-:Y:S04]  /*16a0*/  STG.E.64 desc[UR10][R12.64], R16 ;  /* 0x000000100c007986 */ /* 0x000fe8000c101b0a */
[----:B------:R0:W-:Y:S04]  /*16b0*/  STG.E.64 desc[UR10][R18.64], R26 ;  /* 0x0000001a12007986 */ /* 0x0001e8000c101b0a */
[----:B------:R4:W4:Y:S01]  /*16c0*/  LDG.E.64 R2, desc[UR10][R4.64] ;  /* 0x0000000a04027981 */ /* 0x000922000c1e1b00 */
[----:B--2---:R-:W-:Y:S01]  /*16d0*/  IMAD.U32 R11, RZ, RZ, UR14 ;  /* 0x0000000eff0b7e24 */ /* 0x004fe2000f8e00ff */
[----:B-1----:R-:W-:Y:S01]  /*16e0*/  MOV R23, UR14 ;  /* 0x0000000e00177c02 */ /* 0x002fe20008000f00 */
[----:B------:R-:W-:Y:S01]  /*16f0*/  IMAD.U32 R25, RZ, RZ, UR14 ;  /* 0x0000000eff197e24 */ /* 0x000fe2000f8e00ff */
[----:B------:R-:W1:Y:S01]  /*1700*/  LDS.64 R12, [UR4+0xf0] ;  /* 0x0000f004ff0c7984 */ /* 0x000e620008000a00 */
[----:B------:R-:W-:-:S04]  /*1710*/  IMAD.WIDE.U32 R10, R11, 0x8, R18 ;  /* 0x000000080b0a7825 */ /* 0x000fc800078e0012 */
[----:B0-----:R-:W-:Y:S01]  /*1720*/  IMAD.U32 R19, RZ, RZ, UR14 ;  /* 0x0000000eff137e24 */ /* 0x001fe2000f8e00ff */
[----:B------:R-:W-:Y:S01]  /*1730*/  UMOV UR7, 0x1e ;  /* 0x0000001e00077882 */ /* 0x000fe20000000000 */
[C-C-:B---3--:R-:W-:Y:S02]  /*1740*/  DADD R14, R8.reuse, R6.reuse ;  /* 0x00000000080e7229 */ /* 0x148fe40000000006 */
[----:B------:R-:W-:Y:S01]  /*1750*/  DADD R20, -R8, R6 ;  /* 0x0000000008147229 */ /* 0x000fe20000000106 */
[----:B------:R-:W-:-:S04]  /*1760*/  IMAD.WIDE.U32 R8, R25, 0x8, R10 ;  /* 0x0000000819087825 */ /* 0x000fc800078e000a */
[----:B------:R-:W-:Y:S01]  /*1770*/  STG.E.64 desc[UR10][R10.64], R14 ;  /* 0x0000000e0a007986 */ /* 0x000fe2000c101b0a */
[----:B------:R-:W-:-:S03]  /*1780*/  IMAD.WIDE.U32 R6, R23, 0x8, R4 ;  /* 0x0000000817067825 */ /* 0x000fc600078e0004 */
[----:B------:R0:W-:Y:S01]  /*1790*/  STG.E.64 desc[UR10][R8.64], R20 ;  /* 0x0000001408007986 */ /* 0x0001e2000c101b0a */
[----:B----4-:R-:W-:-:S03]  /*17a0*/  IMAD.U32 R5, RZ, RZ, UR14 ;  /* 0x0000000eff057e24 */ /* 0x010fc6000f8e00ff */
[----:B------:R-:W5:Y:S01]  /*17b0*/  LDG.E.64 R6, desc[UR10][R6.64] ;  /* 0x0000000a06067981 */ /* 0x000f62000c1e1b00 */
[----:B------:R-:W-:-:S04]  /*17c0*/  IMAD.WIDE.U32 R4, R5, 0x8, R8 ;  /* 0x0000000805047825 */ /* 0x000fc800078e0008 */
[----:B0-----:R-:W-:Y:S01]  /*17d0*/  IMAD.U32 R9, RZ, RZ, UR14 ;  /* 0x0000000eff097e24 */ /* 0x001fe2000f8e00ff */
[C-C-:B-1----:R-:W-:Y:S02]  /*17e0*/  DADD R16, R2.reuse, R12.reuse ;  /* 0x0000000002107229 */ /* 0x142fe4000000000c */
[----:B------:R-:W-:Y:S01]  /*17f0*/  DADD R12, -R2, R12 ;  /* 0x00000000020c7229 */ /* 0x000fe2000000010c */
[----:B------:R-:W-:-:S04]  /*1800*/  IMAD.WIDE.U32 R2, R19, 0x8, R4 ;  /* 0x0000000813027825 */ /* 0x000fc800078e0004 */
[----:B------:R0:W-:Y:S01]  /*1810*/  STG.E.64 desc[UR10][R4.64], R16 ;  /* 0x0000001004007986 */ /* 0x0001e2000c101b0a */
[----:B------:R-:W-:-:S03]  /*1820*/  IMAD.WIDE.U32 R8, R9, 0x8, R2 ;  /* 0x0000000809087825 */ /* 0x000fc600078e0002 */
[----:B------:R0:W-:Y:S01]  /*1830*/  STG.E.64 desc[UR10][R2.64], R12 ;  /* 0x0000000c02007986 */ /* 0x0001e2000c101b0a */
[----:B------:R-:W-:Y:S05]  /*1840*/  BRA `(.L_x_700) ;  /* 0x0000001800c47947 */ /* 0x000fea0003800000 */
.L_x_699:
[----:B------:R-:W-:Y:S01]  /*1850*/  UISETP.GE.AND UP0, UPT, UR5, 0x2, UPT ;  /* 0x000000020500788c */ /* 0x000fe2000bf06270 */
[----:B------:R-:W-:-:S08]  /*1860*/  UMOV UR7, 0xffffffff ;  /* 0xffffffff00077882 */ /* 0x000fd00000000000 */
[----:B------:R-:W-:Y:S05]  /*1870*/  BRA.U !UP0, `(.L_x_700) ;  /* 0x0000001908b87547 */ /* 0x000fea000b800000 */
[----:B------:R-:W-:Y:S02]  /*1880*/  UIADD3 UR4, UPT, UPT, UR5, -0x2, URZ ;  /* 0xfffffffe05047890 */ /* 0x000fe4000fffe0ff */
[----:B------:R-:W-:Y:S02]  /*1890*/  UIADD3 UR6, UPT, UPT, UR5, -0x1, URZ ;  /* 0xffffffff05067890 */ /* 0x000fe4000fffe0ff */
[----:B------:R-:W-:Y:S02]  /*18a0*/  UISETP.GE.U32.AND UP0, UPT, UR4, 0x3, UPT ;  /* 0x000000030400788c */ /* 0x000fe4000bf06070 */
[----:B------:R-:W-:Y:S01]  /*18b0*/  ULOP3.LUT UR8, UR6, 0x3, URZ, 0xc0, !UPT ;  /* 0x0000000306087892 */ /* 0x000fe2000f8ec0ff */
[----:B------:R-:W-:-:S06]  /*18c0*/  UMOV UR4, URZ ;  /* 0x000000ff00047c82 */ /* 0x000fcc0008000000 */
[----:B------:R-:W-:Y:S05]  /*18d0*/  BRA.U !UP0, `(.L_x_701) ;  /* 0x0000001908247547 */ /* 0x000fea000b800000 */
[----:B------:R-:W0:Y:S01]  /*18e0*/  S2UR UR7, SR_CgaCtaId ;  /* 0x00000000000779c3 */ /* 0x000e220000008800 */
[----:B------:R-:W-:Y:S01]  /*18f0*/  ULOP3.LUT UR6, UR6, 0xfffffffc, URZ, 0xc0, !UPT ;  /* 0xfffffffc06067892 */ /* 0x000fe2000f8ec0ff */
[----:B------:R-:W-:Y:S01]  /*1900*/  HFMA2 R3, -RZ, RZ, 0, 4.76837158203125e-07 ;  /* 0x00000008ff037431 */ /* 0x000fe200000001ff */
[----:B------:R-:W-:Y:S02]  /*1910*/  UMOV UR4, 0x400 ;  /* 0x0000040000047882 */ /* 0x000fe40000000000 */
[----:B------:R-:W-:-:S04]  /*1920*/  UIADD3 UR9, UPT, UPT, -UR6, URZ, URZ ;  /* 0x000000ff06097290 */ /* 0x000fc8000fffe1ff */
[----:B------:R-:W-:Y:S01]  /*1930*/  UISETP.GE.AND UP0, UPT, UR9, URZ, UPT ;  /* 0x000000ff0900728c */ /* 0x000fe2000bf06270 */
[----:B------:R-:W-:Y:S01]  /*1940*/  IMAD.WIDE.U32 R2, R0, R3, UR12 ;  /* 0x0000000c00027e25 */ /* 0x000fe2000f8e0003 */
[----:B0-----:R-:W-:-:S03]  /*1950*/  ULEA UR7, UR7, UR4, 0x18 ;  /* 0x0000000407077291 */ /* 0x001fc6000f8ec0ff */
[----:B------:R-:W-:Y:S01]  /*1960*/  UMOV UR4, URZ ;  /* 0x000000ff00047c82 */ /* 0x000fe20008000000 */
[----:B------:R-:W-:-:S03]  /*1970*/  UIADD3 UR7, UPT, UPT, UR7, 0x10, URZ ;  /* 0x0000001007077890 */ /* 0x000fc6000fffe0ff */
[----:B------:R-:W-:Y:S09]  /*1980*/  BRA.U UP0, `(.L_x_702) ;  /* 0x0000001100f47547 */ /* 0x000ff2000b800000 */
[----:B------:R-:W-:Y:S02]  /*1990*/  UIADD3 UR15, UPT, UPT, -UR9, URZ, URZ ;  /* 0x000000ff090f7290 */ /* 0x000fe4000fffe1ff */
[----:B------:R-:W-:Y:S02]  /*19a0*/  UPLOP3.LUT UP0, UPT, UPT, UPT, UPT, 0x80, 0x8 ;  /* 0x000000000008789c */ /* 0x000fe40003f0f070 */
[----:B------:R-:W-:-:S09]  /*19b0*/  UISETP.GT.AND UP1, UPT, UR15, 0xc, UPT ;  /* 0x0000000c0f00788c */ /* 0x000fd2000bf24270 */
[----:B------:R-:W-:Y:S05]  /*19c0*/  BRA.U !UP1, `(.L_x_703) ;  /* 0x0000000d09307547 */ /* 0x000fea000b800000 */
[----:B------:R-:W-:-:S11]  /*19d0*/  UPLOP3.LUT UP0, UPT, UPT, UPT, UPT, 0x40, 0x4 ;  /* 0x000000000004789c */ /* 0x000fd60003f0e870 */
.L_x_704:
[----:B-12---:R-:W-:Y:S01]  /*19e0*/  IADD3 R10, P0, PT, R2, R4, RZ ;  /* 0x00000004020a7210 */ /* 0x006fe20007f1e0ff */
[----:B------:R-:W0:Y:S04]  /*19f0*/  LDS.128 R12, [UR7+-0x10] ;  /* 0xfffff007ff0c7984 */ /* 0x000e280008000c00 */
[----:B------:R-:W-:-:S05]  /*1a00*/  IMAD.X R11, R3, 0x1, R5, P0 ;  /* 0x00000001030b7824 */ /* 0x000fca00000e0605 */
[----:B------:R1:W2:Y:S01]  /*1a10*/  LDG.E.64 R16, desc[UR10][R10.64] ;  /* 0x0000000a0a107981 */ /* 0x0002a2000c1e1b00 */
[----:B------:R-:W-:Y:S02]  /*1a20*/  IADD3 R20, P0, PT, R8, UR12, RZ ;  /* 0x0000000c08147c10 */ /* 0x000fe4000ff1e0ff */
[----:B------:R-:W-:Y:S02]  /*1a30*/  IADD3 R18, P1, PT, R10, UR12, RZ ;  /* 0x0000000c0a127c10 */ /* 0x000fe4000ff3e0ff */
[----:B------:R-:W-:Y:S02]  /*1a40*/  IADD3.X R21, PT, PT, R9, UR13, RZ, P0, !PT ;  /* 0x0000000d09157c10 */ /* 0x000fe400087fe4ff */
[----:B------:R-:W-:Y:S01]  /*1a50*/  IADD3.X R19, PT, PT, R11, UR13, RZ, P1, !PT ;  /* 0x0000000d0b137c10 */ /* 0x000fe20008ffe4ff */
[C-C-:B0----5:R-:W-:Y:S02]  /*1a60*/  DADD R22, R12.reuse, R6.reuse ;  /* 0x000000000c167229 */ /* 0x161fe40000000006 */
[----:B------:R-:W-:-:S05]  /*1a70*/  DADD R24, R12, -R6 ;  /* 0x000000000c187229 */ /* 0x000fca0000000806 */
[----:B------:R-:W-:Y:S04]  /*1a80*/  STG.E.64 desc[UR10][R8.64], R22 ;  /* 0x0000001608007986 */ /* 0x000fe8000c101b0a */
[----:B------:R0:W-:Y:S04]  /*1a90*/  STG.E.64 desc[UR10][R20.64], R24 ;  /* 0x0000001814007986 */ /* 0x0001e8000c101b0a */
[----:B------:R3:W4:Y:S01]  /*1aa0*/  LDG.E.64 R6, desc[UR10][R18.64] ;  /* 0x0000000a12067981 */ /* 0x000722000c1e1b00 */
[----:B------:R-:W-:-:S03]  /*1ab0*/  IADD3 R12, P1, PT, R18, UR12, RZ ;  /* 0x0000000c120c7c10 */ /* 0x000fc6000ff3e0ff */
[----:B-1----:R-:W4:Y:S01]  /*1ac0*/  LDS.128 R8, [UR7] ;  /* 0x00000007ff087984 */ /* 0x002f220008000c00 */
[----:B------:R-:W-:Y:S02]  /*1ad0*/  IADD3.X R13, PT, PT, R19, UR13, RZ, P1, !PT ;  /* 0x0000000d130d7c10 */ /* 0x000fe40008ffe4ff */
[----:B0-----:R-:W-:-:S04]  /*1ae0*/  IADD3 R24, P0, PT, R20, UR12, RZ ;  /* 0x0000000c14187c10 */ /* 0x001fc8000ff1e0ff */
[----:B------:R-:W-:Y:S02]  /*1af0*/  IADD3.X R25, PT, PT, R21, UR13, RZ, P0, !PT ;  /* 0x0000000d15197c10 */ /* 0x000fe400087fe4ff */
[----:B------:R-:W-:-:S04]  /*1b00*/  IADD3 R20, P0, PT, R24, UR12, RZ ;  /* 0x0000000c18147c10 */ /* 0x000fc8000ff1e0ff */
[----:B------:R-:W-:Y:S01]  /*1b10*/  IADD3.X R21, PT, PT, R25, UR13, RZ, P0, !PT ;  /* 0x0000000d19157c10 */ /* 0x000fe200087fe4ff */
[C-C-:B--2---:R-:W-:Y:S02]  /*1b20*/  DADD R26, R16.reuse, R14.reuse ;  /* 0x00000000101a7229 */ /* 0x144fe4000000000e */
[----:B------:R-:W-:-:S05]  /*1b30*/  DADD R28, -R16, R14 ;  /* 0x00000000101c7229 */ /* 0x000fca000000010e */
[----:B------:R0:W-:Y:S04]  /*1b40*/  STG.E.64 desc[UR10][R24.64], R26 ;  /* 0x0000001a18007986 */ /* 0x0001e8000c101b0a */
[----:B------:R4:W-:Y:S04]  /*1b50*/  STG.E.64 desc[UR10][R20.64], R28 ;  /* 0x0000001c14007986 */ /* 0x0009e8000c101b0a */
[----:B------:R1:W2:Y:S01]  /*1b60*/  LDG.E.64 R14, desc[UR10][R12.64] ;  /* 0x0000000a0c0e7981 */ /* 0x0002a2000c1e1b00 */
[----:B---3--:R-:W-:-:S04]  /*1b70*/  IADD3 R18, P1, PT, R20, UR12, RZ ;  /* 0x0000000c14127c10 */ /* 0x008fc8000ff3e0ff */
[----:B------:R-:W-:Y:S02]  /*1b80*/  IADD3.X R19, PT, PT, R21, UR13, RZ, P1, !PT ;  /* 0x0000000d15137c10 */ /* 0x000fe40008ffe4ff */
[----:B------:R-:W-:Y:S02]  /*1b90*/  IADD3 R16, P1, PT, R18, UR12, RZ ;  /* 0x0000000c12107c10 */ /* 0x000fe4000ff3e0ff */
[----:B0-----:R-:W-:Y:S02]  /*1ba0*/  IADD3 R24, P0, PT, R12, UR12, RZ ;  /* 0x0000000c0c187c10 */ /* 0x001fe4000ff1e0ff */
[----:B------:R-:W-:Y:S02]  /*1bb0*/  IADD3.X R17, PT, PT, R19, UR13, RZ, P1, !PT ;  /* 0x0000000d13117c10 */ /* 0x000fe40008ffe4ff */
[----:B------:R-:W-:Y:S01]  /*1bc0*/  IADD3.X R25, PT, PT, R13, UR13, RZ, P0, !PT ;  /* 0x0000000d0d197c10 */ /* 0x000fe200087fe4ff */
[----:B-1----:R-:W-:Y:S01]  /*1bd0*/  IMAD.MOV.U32 R12, RZ, RZ, R4 ;  /* 0x000000ffff0c7224 */ /* 0x002fe200078e0004 */
[----:B------:R-:W-:-:S02]  /*1be0*/  MOV R13, R5 ;  /* 0x00000005000d7202 */ /* 0x000fc40000000f00 */
[----:B------:R-:W-:Y:S01]  /*1bf0*/  IADD3 R26, P1, PT, R16, UR12, RZ ;  /* 0x0000000c101a7c10 */ /* 0x000fe2000ff3e0ff */
[C-C-:B----4-:R-:W-:Y:S02]  /*1c00*/  DADD R20, R6.reuse, R8.reuse ;  /* 0x0000000006147229 */ /* 0x150fe40000000008 */
[----:B------:R-:W-:Y:S01]  /*1c10*/  DADD R22, -R6, R8 ;  /* 0x0000000006167229 */ /* 0x000fe20000000108 */
[----:B------:R-:W-:-:S04]  /*1c20*/  IMAD.U32 R7, RZ, RZ, UR14 ;  /* 0x0000000eff077e24 */ /* 0x000fc8000f8e00ff */
[----:B------:R0:W-:Y:S01]  /*1c30*/  STG.E.64 desc[UR10][R18.64], R20 ;  /* 0x0000001412007986 */ /* 0x0001e2000c101b0a */
[----:B------:R-:W-:-:S03]  /*1c40*/  IMAD.WIDE.U32 R12, R7, 0x20, R12 ;  /* 0x00000020070c7825 */ /* 0x000fc600078e000c */
[----:B------:R1:W-:Y:S04]  /*1c50*/  STG.E.64 desc[UR10][R16.64], R22 ;  /* 0x0000001610007986 */ /* 0x0003e8000c101b0a */
[----:B------:R-:W3:Y:S01]  /*1c60*/  LDG.E.64 R8, desc[UR10][R24.64] ;  /* 0x0000000a18087981 */ /* 0x000ee2000c1e1b00 */
[----:B------:R-:W-:Y:S02]  /*1c70*/  IADD3.X R27, PT, PT, R17, UR13, RZ, P1, !PT ;  /* 0x0000000d111b7c10 */ /* 0x000fe40008ffe4ff */
[----:B------:R-:W-:Y:S01]  /*1c80*/  IADD3 R28, P1, PT, R26, UR12, RZ ;  /* 0x0000000c1a1c7c10 */ /* 0x000fe2000ff3e0ff */
[----:B------:R-:W3:Y:S01]  /*1c90*/  LDS.128 R4, [UR7+0x10] ;  /* 0x00001007ff047984 */ /* 0x000ee20008000c00 */
[----:B0-----:R-:W-:Y:S02]  /*1ca0*/  IADD3 R18, P0, PT, R2, R12, RZ ;  /* 0x0000000c02127210 */ /* 0x001fe40007f1e0ff */
[----:B------:R-:W-:-:S03]  /*1cb0*/  IADD3.X R29, PT, PT, R27, UR13, RZ, P1, !PT ;  /* 0x0000000d1b1d7c10 */ /* 0x000fc60008ffe4ff */
[----:B------:R-:W-:Y:S01]  /*1cc0*/  IMAD.X R19, R3, 0x1, R13, P0 ;  /* 0x0000000103137824 */ /* 0x000fe200000e060d */
[C-C-:B--2---:R-:W-:Y:S02]  /*1cd0*/  DADD R20, R14.reuse, R10.reuse ;  /* 0x000000000e147229 */ /* 0x144fe4000000000a */
[----:B------:R-:W-:-:S05]  /*1ce0*/  DADD R10, -R14, R10 ;  /* 0x000000000e0a7229 */ /* 0x000fca000000010a */
[----:B------:R0:W-:Y:S04]  /*1cf0*/  STG.E.64 desc[UR10][R26.64], R20 ;  /* 0x000000141a007986 */ /* 0x0001e8000c101b0a */
[----:B------:R2:W-:Y:S04]  /*1d00*/  STG.E.64 desc[UR10][R28.64], R10 ;  /* 0x0000000a1c007986 */ /* 0x0005e8000c101b0a */
[----:B------:R4:W4:Y:S01]  /*1d10*/  LDG.E.64 R14, desc[UR10][R18.64] ;  /* 0x0000000a120e7981 */ /* 0x000922000c1e1b00 */
[----:B-1----:R-:W-:-:S04]  /*1d20*/  IADD3 R16, P0, PT, R18, UR12, RZ ;  /* 0x0000000c12107c10 */ /* 0x002fc8000ff1e0ff */
[----:B------:R-:W-:Y:S02]  /*1d30*/  IADD3.X R17, PT, PT, R19, UR13, RZ, P0, !PT ;  /* 0x0000000d13117c10 */ /* 0x000fe400087fe4ff */
[----:B0-----:R-:W-:-:S04]  /*1d40*/  IADD3 R26, P1, PT, R28, UR12, RZ ;  /* 0x0000000c1c1a7c10 */ /* 0x001fc8000ff3e0ff */
[----:B------:R-:W-:Y:S02]  /*1d50*/  IADD3.X R27, PT, PT, R29, UR13, RZ, P1, !PT ;  /* 0x0000000d1d1b7c10 */ /* 0x000fe40008ffe4ff */
[----:B--2---:R-:W-:-:S04]  /*1d60*/  IADD3 R28, P1, PT, R26, UR12, RZ ;  /* 0x0000000c1a1c7c10 */ /* 0x004fc8000ff3e0ff */
[----:B------:R-:W-:Y:S01]  /*1d70*/  IADD3.X R29, PT, PT, R27, UR13, RZ, P1, !PT ;  /* 0x0000000d1b1d7c10 */ /* 0x000fe20008ffe4ff */
[C-C-:B---3--:R-:W-:Y:S02]  /*1d80*/  DADD R22, R8.reuse, R4.reuse ;  /* 0x0000000008167229 */ /* 0x148fe40000000004 */
[----:B------:R-:W-:Y:S01]  /*1d90*/  DADD R24, -R8, R4 ;  /* 0x0000000008187229 */ /* 0x000fe20000000104 */
[----:B----4-:R-:W-:Y:S01]  /*1da0*/  IADD3 R18, P0, PT, R16, UR12, RZ ;  /* 0x0000000c10127c10 */ /* 0x010fe2000ff1e0ff */
[----:B------:R-:W0:Y:S04]  /*1db0*/  LDS.128 R8, [UR7+0x20] ;  /* 0x00002007ff087984 */ /* 0x000e280008000c00 */
[----:B------:R1:W-:Y:S04]  /*1dc0*/  STG.E.64 desc[UR10][R26.64], R22 ;  /* 0x000000161a007986 */ /* 0x0003e8000c101b0a */
[----:B------:R2:W-:Y:S04]  /*1dd0*/  STG.E.64 desc[UR10][R28.64], R24 ;  /* 0x000000181c007986 */ /* 0x0005e8000c101b0a */
[----:B------:R3:W0:Y:S01]  /*1de0*/  LDG.E.64 R4, desc[UR10][R16.64] ;  /* 0x0000000a10047981 */ /* 0x000622000c1e1b00 */
[----:B------:R-:W-:-:S02]  /*1df0*/  IADD3.X R19, PT, PT, R17, UR13, RZ, P0, !PT ;  /* 0x0000000d11137c10 */ /* 0x000fc400087fe4ff */
[----:B-1----:R-:W-:-:S04]  /*1e00*/  IADD3 R26, P1, PT, R28, UR12, RZ ;  /* 0x0000000c1c1a7c10 */ /* 0x002fc8000ff3e0ff */
[----:B------:R-:W-:Y:S02]  /*1e10*/  IADD3.X R27, PT, PT, R29, UR13, RZ, P1, !PT ;  /* 0x0000000d1d1b7c10 */ /* 0x000fe40008ffe4ff */
[----:B------:R-:W-:-:S04]  /*1e20*/  IADD3 R22, P1, PT, R26, UR12, RZ ;  /* 0x0000000c1a167c10 */ /* 0x000fc8000ff3e0ff */
[----:B------:R-:W-:Y:S01]  /*1e30*/  IADD3.X R23, PT, PT, R27, UR13, RZ, P1, !PT ;  /* 0x0000000d1b177c10 */ /* 0x000fe20008ffe4ff */
[C-C-:B------:R-:W-:Y:S02]  /*1e40*/  DADD R20, R14.reuse, R6.reuse ;  /* 0x000000000e147229 */ /* 0x140fe40000000006 */
[----:B------:R-:W-:-:S05]  /*1e50*/  DADD R6, -R14, R6 ;  /* 0x000000000e067229 */ /* 0x000fca0000000106 */
[----:B------:R1:W-:Y:S04]  /*1e60*/  STG.E.64 desc[UR10][R26.64], R20 ;  /* 0x000000141a007986 */ /* 0x0003e8000c101b0a */
[----:B------:R0:W-:Y:S04]  /*1e70*/  STG.E.64 desc[UR10][R22.64], R6 ;  /* 0x0000000616007986 */ /* 0x0001e8000c101b0a */
[----:B------:R4:W4:Y:S01]  /*1e80*/  LDG.E.64 R14, desc[UR10][R18.64] ;  /* 0x0000000a120e7981 */ /* 0x000922000c1e1b00 */
[----:B--2---:R-:W-:-:S04]  /*1e90*/  IADD3 R28, P1, PT, R22, UR12, RZ ;  /* 0x0000000c161c7c10 */ /* 0x004fc8000ff3e0ff */
[----:B------:R-:W-:Y:S02]  /*1ea0*/  IADD3.X R29, PT, PT, R23, UR13, RZ, P1, !PT ;  /* 0x0000000d171d7c10 */ /* 0x000fe40008ffe4ff */
[----:B---3--:R-:W-:Y:S02]  /*1eb0*/  IADD3 R16, P1, PT, R28, UR12, RZ ;  /* 0x0000000c1c107c10 */ /* 0x008fe4000ff3e0ff */
[----:B-1----:R-:W-:Y:S02]  /*1ec0*/  IADD3 R26, P0, PT, R18, UR12, RZ ;  /* 0x0000000c121a7c10 */ /* 0x002fe4000ff1e0ff */
[----:B------:R-:W-:Y:S02]  /*1ed0*/  IADD3.X R17, PT, PT, R29, UR13, RZ, P1, !PT ;  /* 0x0000000d1d117c10 */ /* 0x000fe40008ffe4ff */
[----:B------:R-:W-:Y:S01]  /*1ee0*/  IADD3.X R27, PT, PT, R19, UR13, RZ, P0, !PT ;  /* 0x0000000d131b7c10 */ /* 0x000fe200087fe4ff */
[C-C-:B0-----:R-:W-:Y:S02]  /*1ef0*/  DADD R22, R4.reuse, R8.reuse ;  /* 0x0000000004167229 */ /* 0x141fe40000000008 */
[----:B------:R-:W-:Y:S01]  /*1f00*/  DADD R24, -R4, R8 ;  /* 0x0000000004187229 */ /* 0x000fe20000000108 */
[----:B------:R-:W-:-:S04]  /*1f10*/  IMAD.U32 R5, RZ, RZ, UR14 ;  /* 0x0000000eff057e24 */ /* 0x000fc8000f8e00ff */
[----:B------:R0:W-:Y:S01]  /*1f20*/  STG.E.64 desc[UR10][R28.64], R22 ;  /* 0x000000161c007986 */ /* 0x0001e2000c101b0a */
[----:B------:R-:W-:-:S03]  /*1f30*/  IMAD.WIDE.U32 R12, R5, 0x20, R12 ;  /* 0x00000020050c7825 */ /* 0x000fc600078e000c */
[----:B------:R1:W-:Y:S04]  /*1f40*/  STG.E.64 desc[UR10][R16.64], R24 ;  /* 0x0000001810007986 */ /* 0x0003e8000c101b0a */
[----:B------:R2:W3:Y:S01]  /*1f50*/  LDG.E.64 R8, desc[UR10][R26.64] ;  /* 0x0000000a1a087981 */ /* 0x0004e2000c1e1b00 */
[----:B----4-:R-:W-:-:S03]  /*1f60*/  IADD3 R18, P0, PT, R2, R12, RZ ;  /* 0x0000000c02127210 */ /* 0x010fc60007f1e0ff */
[----:B------:R-:W3:Y:S02]  /*1f70*/  LDS.128 R4, [UR7+0x30] ;  /* 0x00003007ff047984 */ /* 0x000ee40008000c00 */
[----:B------:R-:W-:Y:S01]  /*1f80*/  IMAD.X R19, R3, 0x1, R13, P0 ;  /* 0x0000000103137824 */ /* 0x000fe200000e060d */
[----:B--2---:R-:W-:-:S04]  /*1f90*/  IADD3 R26, P1, PT, R16, UR12, RZ ;  /* 0x0000000c101a7c10 */ /* 0x004fc8000ff3e0ff */
[----:B------:R-:W-:Y:S02]  /*1fa0*/  IADD3.X R27, PT, PT, R17, UR13, RZ, P1, !PT ;  /* 0x0000000d111b7c10 */ /* 0x000fe40008ffe4ff */
[----:B0-----:R-:W-:-:S04]  /*1fb0*/  IADD3 R28, P1, PT, R26, UR12, RZ ;  /* 0x0000000c1a1c7c10 */ /* 0x001fc8000ff3e0ff */
[----:B------:R-:W-:Y:S01]  /*1fc0*/  IADD3.X R29, PT, PT, R27, UR13, RZ, P1, !PT ;  /* 0x0000000d1b1d7c10 */ /* 0x000fe20008ffe4ff */
[C-C-:B------:R-:W-:Y:S02]  /*1fd0*/  DADD R20, R14.reuse, R10.reuse ;  /* 0x000000000e147229 */ /* 0x140fe4000000000a */
        /* <DEDUP_REMOVED lines=24> */
[----:B------:R-:W-:Y:S04]  /*2160*/  STG.E.64 desc[UR10][R26.64], R20 ;  /* 0x000000141a007986 */ /* 0x000fe8000c101b0a */
        /* <DEDUP_REMOVED lines=10> */
[----:B------:R-:W-:-:S04]  /*2210*/  MOV R5, UR14 ;  /* 0x0000000e00057c02 */ /* 0x000fc80008000f00 */
[----:B------:R0:W-:Y:S01]  /*2220*/  STG.E.64 desc[UR10][R28.64], R22 ;  /* 0x000000161c007986 */ /* 0x0001e2000c101b0a */
[----:B------:R-:W-:-:S03]  /*2230*/  IMAD.WIDE.U32 R12, R5, 0x20, R12 ;  /* 0x00000020050c7825 */ /* 0x000fc600078e000c */
[----:B------:R1:W-:Y:S04]  /*2240*/  STG.E.64 desc[UR10][R16.64], R24 ;  /* 0x0000001810007986 */ /* 0x0003e8000c101b0a */
[----:B------:R2:W3:Y:S01]  /*2250*/  LDG.E.64 R8, desc[UR10][R18.64] ;  /* 0x0000000a12087981 */ /* 0x0004e2000c1e1b00 */
[----:B------:R-:W-:-:S03]  /*2260*/  IADD3 R20, P0, PT, R2, R12, RZ ;  /* 0x0000000c02147210 */ /* 0x000fc60007f1e0ff */
[----:B------:R-:W3:Y:S01]  /*2270*/  LDS.128 R4, [UR7+0x50] ;  /* 0x00005007ff047984 */ /* 0x000ee20008000c00 */
[----:B0-----:R-:W-:Y:S01]  /*2280*/  IADD3 R28, P1, PT, R16, UR12, RZ ;  /* 0x0000000c101c7c10 */ /* 0x001fe2000ff3e0ff */
[----:B------:R-:W-:-:S03]  /*2290*/  IMAD.X R21, R3, 0x1, R13, P0 ;  /* 0x0000000103157824 */ /* 0x000fc600000e060d */
[----:B------:R-:W-:Y:S02]  /*22a0*/  IADD3.X R29, PT, PT, R17, UR13, RZ, P1, !PT ;  /* 0x0000000d111d7c10 */ /* 0x000fe40008ffe4ff */
[----:B------:R-:W-:-:S04]  /*22b0*/  IADD3 R22, P1, PT, R28, UR12, RZ ;  /* 0x0000000c1c167c10 */ /* 0x000fc8000ff3e0ff */
[----:B------:R-:W-:Y:S01]  /*22c0*/  IADD3.X R23, PT, PT, R29, UR13, RZ, P1, !PT ;  /* 0x0000000d1d177c10 */ /* 0x000fe20008ffe4ff */
[C-C-:B----4-:R-:W-:Y:S02]  /*22d0*/  DADD R26, R14.reuse, R10.reuse ;  /* 0x000000000e1a7229 */ /* 0x150fe4000000000a */
[----:B------:R-:W-:-:S05]  /*22e0*/  DADD R10, -R14, R10 ;  /* 0x000000000e0a7229 */ /* 0x000fca000000010a */
[----:B------:R0:W-:Y:S04]  /*22f0*/  STG.E.64 desc[UR10][R28.64], R26 ;  /* 0x0000001a1c007986 */ /* 0x0001e8000c101b0a */
[----:B------:R3:W-:Y:S04]  /*2300*/  STG.E.64 desc[UR10][R22.64], R10 ;  /* 0x0000000a16007986 */ /* 0x0007e8000c101b0a */
[----:B-1----:R1:W4:Y:S01]  /*2310*/  LDG.E.64 R16, desc[UR10][R20.64] ;  /* 0x0000000a14107981 */ /* 0x002322000c1e1b00 */
[----:B------:R-:W-:Y:S02]  /*2320*/  IADD3 R14, P1, PT, R22, UR12, RZ ;  /* 0x0000000c160e7c10 */ /* 0x000fe4000ff3e0ff */
[----:B--2---:R-:W-:-:S02]  /*2330*/  IADD3 R18, P0, PT, R20, UR12, RZ ;  /* 0x0000000c14127c10 */ /* 0x004fc4000ff1e0ff */
[----:B------:R-:W-:Y:S02]  /*2340*/  IADD3.X R15, PT, PT, R23, UR13, RZ, P1, !PT ;  /* 0x0000000d170f7c10 */ /* 0x000fe40008ffe4ff */
[----:B0-----:R-:W-:Y:S02]  /*2350*/  IADD3 R28, P1, PT, R14, UR12, RZ ;  /* 0x0000000c0e1c7c10 */ /* 0x001fe4000ff3e0ff */
[----:B------:R-:W-:Y:S02]  /*2360*/  IADD3.X R19, PT, PT, R21, UR13, RZ, P0, !PT ;  /* 0x0000000d15137c10 */ /* 0x000fe400087fe4ff */
[----:B------:R-:W-:Y:S02]  /*2370*/  IADD3.X R29, PT, PT, R15, UR13, RZ, P1, !PT ;  /* 0x0000000d0f1d7c10 */ /* 0x000fe40008ffe4ff */
[----:B-1----:R-:W-:Y:S01]  /*2380*/  IADD3 R20, P0, PT, R18, UR12, RZ ;  /* 0x0000000c12147c10 */ /* 0x002fe2000ff1e0ff */
[C-C-:B---3--:R-:W-:Y:S02]  /*2390*/  DADD R22, R8.reuse, R4.reuse ;  /* 0x0000000008167229 */ /* 0x148fe40000000004 */
[----:B------:R-:W-:Y:S01]  /*23a0*/  DADD R24, -R8, R4 ;  /* 0x0000000008187229 */ /* 0x000fe20000000104 */
[----:B------:R-:W-:Y:S01]  /*23b0*/  IADD3.X R21, PT, PT, R19, UR13, RZ, P0, !PT ;  /* 0x0000000d13157c10 */ /* 0x000fe200087fe4ff */
[----:B------:R-:W0:Y:S04]  /*23c0*/  LDS.128 R8, [UR7+0x60] ;  /* 0x00006007ff087984 */ /* 0x000e280008000c00 */
[----:B------:R1:W-:Y:S04]  /*23d0*/  STG.E.64 desc[UR10][R14.64], R22 ;  /* 0x000000160e007986 */ /* 0x0003e8000c101b0a */
[----:B------:R2:W-:Y:S04]  /*23e0*/  STG.E.64 desc[UR10][R28.64], R24 ;  /* 0x000000181c007986 */ /* 0x0005e8000c101b0a */
[----:B------:R-:W0:Y:S01]  /*23f0*/  LDG.E.64 R4, desc[UR10][R18.64] ;  /* 0x0000000a12047981 */ /* 0x000e22000c1e1b00 */
[----:B-1----:R-:W-:-:S04]  /*2400*/  IADD3 R22, P1, PT, R28, UR12, RZ ;  /* 0x0000000c1c167c10 */ /* 0x002fc8000ff3e0ff */
[----:B------:R-:W-:Y:S02]  /*2410*/  IADD3.X R23, PT, PT, R29, UR13, RZ, P1, !PT ;  /* 0x0000000d1d177c10 */ /* 0x000fe40008ffe4ff */
[----:B--2---:R-:W-:-:S04]  /*2420*/  IADD3 R24, P1, PT, R22, UR12, RZ ;  /* 0x0000000c16187c10 */ /* 0x004fc8000ff3e0ff */
[----:B------:R-:W-:Y:S01]  /*2430*/  IADD3.X R25, PT, PT, R23, UR13, RZ, P1, !PT ;  /* 0x0000000d17197c10 */ /* 0x000fe20008ffe4ff */
[C-C-:B----4-:R-:W-:Y:S02]  /*2440*/  DADD R26, R16.reuse, R6.reuse ;  /* 0x00000000101a7229 */ /* 0x150fe40000000006 */
[----:B------:R-:W-:-:S05]  /*2450*/  DADD R6, -R16, R6 ;  /* 0x0000000010067229 */ /* 0x000fca0000000106 */
[----:B------:R-:W-:Y:S04]  /*2460*/  STG.E.64 desc[UR10][R22.64], R26 ;  /* 0x0000001a16007986 */ /* 0x000fe8000c101b0a */
[----:B------:R1:W-:Y:S04]  /*2470*/  STG.E.64 desc[UR10][R24.64], R6 ;  /* 0x0000000618007986 */ /* 0x0003e8000c101b0a */
[----:B------:R2:W3:Y:S01]  /*2480*/  LDG.E.64 R16, desc[UR10][R20.64] ;  /* 0x0000000a14107981 */ /* 0x0004e2000c1e1b00 */
[----:B------:R-:W-:-:S04]  /*2490*/  IADD3 R28, P1, PT, R24, UR12, RZ ;  /* 0x0000000c181c7c10 */ /* 0x000fc8000ff3e0ff */
[----:B------:R-:W-:Y:S02]  /*24a0*/  IADD3.X R29, PT, PT, R25, UR13, RZ, P1, !PT ;  /* 0x0000000d191d7c10 */ /* 0x000fe40008ffe4ff */
[----:B-1----:R-:W-:Y:S02]  /*24b0*/  IADD3 R6, P0, PT, R20, UR12, RZ ;  /* 0x0000000c14067c10 */ /* 0x002fe4000ff1e0ff */
[----:B--2---:R-:W-:Y:S02]  /*24c0*/  IADD3 R20, P1, PT, R28, UR12, RZ ;  /* 0x0000000c1c147c10 */ /* 0x004fe4000ff3e0ff */
[----:B------:R-:W-:Y:S02]  /*24d0*/  IADD3.X R7, PT, PT, R21, UR13, RZ, P0, !PT ;  /* 0x0000000d15077c10 */ /* 0x000fe400087fe4ff */
[----:B------:R-:W-:Y:S02]  /*24e0*/  IADD3.X R21, PT, PT, R29, UR13, RZ, P1, !PT ;  /* 0x0000000d1d157c10 */ /* 0x000fe40008ffe4ff */
[----:B------:R-:W-:-:S04]  /*24f0*/  IADD3 R22, P0, PT, R20, UR12, RZ ;  /* 0x0000000c14167c10 */ /* 0x000fc8000ff1e0ff */
[----:B------:R-:W-:Y:S02]  /*2500*/  IADD3.X R23, PT, PT, R21, UR13, RZ, P0, !PT ;  /* 0x0000000d15177c10 */ /* 0x000fe400087fe4ff */
[----:B------:R-:W-:-:S04]  /*2510*/  IADD3 R24, P0, PT, R22, UR12, RZ ;  /* 0x0000000c16187c10 */ /* 0x000fc8000ff1e0ff */
[----:B------:R-:W-:Y:S01]  /*2520*/  IADD3.X R25, PT, PT, R23, UR13, RZ, P0, !PT ;  /* 0x0000000d17197c10 */ /* 0x000fe200087fe4ff */
[C-C-:B0-----:R-:W-:Y:S02]  /*2530*/  DADD R18, R4.reuse, R8.reuse ;  /* 0x0000000004127229 */ /* 0x141fe40000000008 */
[----:B------:R-:W-:-:S05]  /*2540*/  DADD R4, -R4, R8 ;  /* 0x0000000004047229 */ /* 0x000fca0000000108 */
[----:B------:R-:W-:Y:S04]  /*2550*/  STG.E.64 desc[UR10][R28.64], R18 ;  /* 0x000000121c007986 */ /* 0x000fe8000c101b0a */
[----:B------:R0:W-:Y:S04]  /*2560*/  STG.E.64 desc[UR10][R20.64], R4 ;  /* 0x0000000414007986 */ /* 0x0001e8000c101b0a */
[----:B------:R-:W5:Y:S01]  /*2570*/  LDG.E.64 R6, desc[UR10][R6.64] ;  /* 0x0000000a06067981 */ /* 0x000f62000c1e1b00 */
[----:B------:R-:W-:Y:S01]  /*2580*/  UIADD3 UR9, UPT, UPT, UR9, 0x10, URZ ;  /* 0x0000001009097890 */ /* 0x000fe2000fffe0ff */
[----:B------:R-:W-:Y:S01]  /*2590*/  IADD3 R0, P0, PT, R24, UR12, RZ ;  /* 0x0000000c18007c10 */ /* 0x000fe2000ff1e0ff */
[----:B------:R-:W-:-:S02]  /*25a0*/  UIADD3 UR4, UPT, UPT, UR4, 0x10, URZ ;  /* 0x0000001004047890 */ /* 0x000fc4000fffe0ff */
[----:B------:R-:W-:Y:S02]  /*25b0*/  UISETP.GE.AND UP1, UPT, UR9, -0xc, UPT ;  /* 0xfffffff40900788c */ /* 0x000fe4000bf26270 */
[----:B------:R-:W-:Y:S01]  /*25c0*/  UIADD3 UR7, UPT, UPT, UR7, 0x80, URZ ;  /* 0x0000008007077890 */ /* 0x000fe2000fffe0ff */
[----:B0-----:R-:W-:-:S04]  /*25d0*/  IMAD.U32 R5, RZ, RZ, UR14 ;  /* 0x0000000eff057e24 */ /* 0x001fc8000f8e00ff */
[----:B------:R-:W-:Y:S01]  /*25e0*/  IMAD.WIDE.U32 R4, R5, 0x20, R12 ;  /* 0x0000002005047825 */ /* 0x000fe200078e000c */
[C-C-:B---3--:R-:W-:Y:S02]  /*25f0*/  DADD R8, R16.reuse, R10.reuse ;  /* 0x0000000010087229 */ /* 0x148fe4000000000a */
[----:B------:R-:W-:Y:S01]  /*2600*/  DADD R10, -R16, R10 ;  /* 0x00000000100a7229 */ /* 0x000fe2000000010a */
[----:B------:R-:W-:-:S04]  /*2610*/  IADD3.X R17, PT, PT, R25, UR13, RZ, P0, !PT ;  /* 0x0000000d19117c10 */ /* 0x000fc800087fe4ff */
[----:B------:R0:W-:Y:S04]  /*2620*/  STG.E.64 desc[UR10][R22.64], R8 ;  /* 0x0000000816007986 */ /* 0x0001e8000c101b0a */
[----:B------:R2:W-:Y:S01]  /*2630*/  STG.E.64 desc[UR10][R24.64], R10 ;  /* 0x0000000a18007986 */ /* 0x0005e2000c101b0a */
[----:B0-----:R-:W-:Y:S01]  /*2640*/  IMAD.MOV.U32 R8, RZ, RZ, R0 ;  /* 0x000000ffff087224 */ /* 0x001fe200078e0000 */
[----:B------:R-:W-:Y:S01]  /*2650*/  MOV R9, R17 ;  /* 0x0000001100097202 */ /* 0x000fe20000000f00 */
[----:B------:R-:W-:Y:S06]  /*2660*/  BRA.U !UP1, `(.L_x_704) ;  /* 0xfffffff109dc7547 */ /* 0x000fec000b83ffff */
[----:B--2---:R-:W-:-:S04]  /*2670*/  IMAD.U32 R11, RZ, RZ, UR14 ;  /* 0x0000000eff0b7e24 */ /* 0x004fc8000f8e00ff */
[----:B------:R-:W-:-:S07]  /*2680*/  IMAD.WIDE.U32 R14, R11, 0x40, R14 ;  /* 0x000000400b0e7825 */ /* 0x000fce00078e000e */
.L_x_703:
[----:B------:R-:W-:-:S04]  /*2690*/  UIADD3 UR15, UPT, UPT, -UR9, URZ, URZ ;  /* 0x000000ff090f7290 */ /* 0x000fc8000fffe1ff */
[----:B------:R-:W-:-:S09]  /*26a0*/  UISETP.GT.AND UP1, UPT, UR15, 0x4, UPT ;  /* 0x000000040f00788c */ /* 0x000fd2000bf24270 */
[----:B------:R-:W-:Y:S05]  /*26b0*/  BRA.U !UP1, `(.L_x_705) ;  /* 0x0000000509a07547 */ /* 0x000fea000b800000 */
[----:B-1----:R-:W-:Y:S01]  /*26c0*/  IADD3 R28, P0, PT, R4, R2, RZ ;  /* 0x00000002041c7210 */ /* 0x002fe20007f1e0ff */
[----:B------:R-:W0:Y:S04]  /*26d0*/  LDS.128 R12, [UR7+-0x10] ;  /* 0xfffff007ff0c7984 */ /* 0x000e280008000c00 */
[----:B------:R-:W-:Y:S01]  /*26e0*/  IMAD.X R29, R5, 0x1, R3, P0 ;  /* 0x00000001051d7824 */ /* 0x000fe200000e0603 */
[----:B------:R-:W1:Y:S04]  /*26f0*/  LDS.128 R16, [UR7] ;  /* 0x00000007ff107984 */ /* 0x000e680008000c00 */
[----:B------:R-:W2:Y:S01]  /*2700*/  LDG.E.64 R10, desc[UR10][R28.64] ;  /* 0x0000000a1c0a7981 */ /* 0x000ea2000c1e1b00 */
[----:B------:R-:W-:-:S02]  /*2710*/  IADD3 R22, P0, PT, R8, UR12, RZ ;  /* 0x0000000c08167c10 */ /* 0x000fc4000ff1e0ff */
[----:B------:R-:W-:Y:S02]  /*2720*/  IADD3 R20, P1, PT, R28, UR12, RZ ;  /* 0x0000000c1c147c10 */ /* 0x000fe4000ff3e0ff */
[----:B------:R-:W-:Y:S02]  /*2730*/  IADD3.X R23, PT, PT, R9, UR13, RZ, P0, !PT ;  /* 0x0000000d09177c10 */ /* 0x000fe400087fe4ff */
[----:B------:R-:W-:Y:S01]  /*2740*/  IADD3.X R21, PT, PT, R29, UR13, RZ, P1, !PT ;  /* 0x0000000d1d157c10 */ /* 0x000fe20008ffe4ff */
[C-C-:B0----5:R-:W-:Y:S02]  /*2750*/  DADD R24, R6.reuse, R12.reuse ;  /* 0x0000000006187229 */ /* 0x161fe4000000000c */
[----:B------:R-:W-:-:S05]  /*2760*/  DADD R26, -R6, R12 ;  /* 0x00000000061a7229 */ /* 0x000fca000000010c */
[----:B------:R0:W-:Y:S04]  /*2770*/  STG.E.64 desc[UR10][R8.64], R24 ;  /* 0x0000001808007986 */ /* 0x0001e8000c101b0a */
[----:B------:R3:W-:Y:S04]  /*2780*/  STG.E.64 desc[UR10][R22.64], R26 ;  /* 0x0000001a16007986 */ /* 0x0007e8000c101b0a */
[----:B------:R4:W1:Y:S01]  /*2790*/  LDG.E.64 R6, desc[UR10][R20.64] ;  /* 0x0000000a14067981 */ /* 0x000862000c1e1b00 */
[----:B------:R-:W-:-:S04]  /*27a0*/  IADD3 R12, P1, PT, R20, UR12, RZ ;  /* 0x0000000c140c7c10 */ /* 0x000fc8000ff3e0ff */
[----:B------:R-:W-:Y:S02]  /*27b0*/  IADD3.X R13, PT, PT, R21, UR13, RZ, P1, !PT ;  /* 0x0000000d150d7c10 */ /* 0x000fe40008ffe4ff */
[----:B0-----:R-:W-:-:S04]  /*27c0*/  IADD3 R24, P0, PT, R22, UR12, RZ ;  /* 0x0000000c16187c10 */ /* 0x001fc8000ff1e0ff */
[----:B------:R-:W-:Y:S02]  /*27d0*/  IADD3.X R25, PT, PT, R23, UR13, RZ, P0, !PT ;  /* 0x0000000d17197c10 */ /* 0x000fe400087fe4ff */
[----:B---3--:R-:W-:-:S04]  /*27e0*/  IADD3 R26, P0, PT, R24, UR12, RZ ;  /* 0x0000000c181a7c10 */ /* 0x008fc8000ff1e0ff */
[----:B------:R-:W-:Y:S01]  /*27f0*/  IADD3.X R27, PT, PT, R25, UR13, RZ, P0, !PT ;  /* 0x0000000d191b7c10 */ /* 0x000fe200087fe4ff */
[C-C-:B--2---:R-:W-:Y:S02]  /*2800*/  DADD R28, R10.reuse, R14.reuse ;  /* 0x000000000a1c7229 */ /* 0x144fe4000000000e */
[----:B------:R-:W-:-:S05]  /*2810*/  DADD R10, -R10, R14 ;  /* 0x000000000a0a7229 */ /* 0x000fca000000010e */
[----:B------:R-:W-:Y:S04]  /*2820*/  STG.E.64 desc[UR10][R24.64], R28 ;  /* 0x0000001c18007986 */ /* 0x000fe8000c101b0a */
[----:B------:R0:W-:Y:S04]  /*2830*/  STG.E.64 desc[UR10][R26.64], R10 ;  /* 0x0000000a1a007986 */ /* 0x0001e8000c101b0a */
[----:B------:R2:W3:Y:S01]  /*2840*/  LDG.E.64 R8, desc[UR10][R12.64] ;  /* 0x0000000a0c087981 */ /* 0x0004e2000c1e1b00 */
[----:B----4-:R-:W-:-:S04]  /*2850*/  IADD3 R20, P1, PT, R26, UR12, RZ ;  /* 0x0000000c1a147c10 */ /* 0x010fc8000ff3e0ff */
[----:B------:R-:W-:Y:S02]  /*2860*/  IADD3.X R21, PT, PT, R27, UR13, RZ, P1, !PT ;  /* 0x0000000d1b157c10 */ /* 0x000fe40008ffe4ff */
[----:B------:R-:W-:Y:S02]  /*2870*/  IADD3 R14, P1, PT, R20, UR12, RZ ;  /* 0x0000000c140e7c10 */ /* 0x000fe4000ff3e0ff */
[----:B0-----:R-:W-:Y:S02]  /*2880*/  IADD3 R10, P0, PT, R12, UR12, RZ ;  /* 0x0000000c0c0a7c10 */ /* 0x001fe4000ff1e0ff */
[----:B------:R-:W-:Y:S02]  /*2890*/  IADD3.X R15, PT, PT, R21, UR13, RZ, P1, !PT ;  /* 0x0000000d150f7c10 */ /* 0x000fe40008ffe4ff */
[----:B------:R-:W-:Y:S01]  /*28a0*/  IADD3.X R11, PT, PT, R13, UR13, RZ, P0, !PT ;  /* 0x0000000d0d0b7c10 */ /* 0x000fe200087fe4ff */
[----:B--2---:R-:W-:Y:S01]  /*28b0*/  IMAD.U32 R13, RZ, RZ, UR14 ;  /* 0x0000000eff0d7e24 */ /* 0x004fe2000f8e00ff */
[----:B------:R-:W-:-:S03]  /*28c0*/  IADD3 R28, P1, PT, R14, UR12, RZ ;  /* 0x0000000c0e1c7c10 */ /* 0x000fc6000ff3e0ff */
[----:B------:R-:W-:Y:S01]  /*28d0*/  IMAD.WIDE.U32 R12, R13, 0x20, R4 ;  /* 0x000000200d0c7825 */ /* 0x000fe200078e0004 */
[C-C-:B-1----:R-:W-:Y:S02]  /*28e0*/  DADD R22, R6.reuse, R16.reuse ;  /* 0x0000000006167229 */ /* 0x142fe40000000010 */
[----:B------:R-:W-:Y:S01]  /*28f0*/  DADD R16, -R6, R16 ;  /* 0x0000000006107229 */ /* 0x000fe20000000110 */
[----:B------:R-:W-:Y:S01]  /*2900*/  IADD3.X R29, PT, PT, R15, UR13, RZ, P1, !PT ;  /* 0x0000000d0f1d7c10 */ /* 0x000fe20008ffe4ff */
[----:B------:R-:W0:Y:S04]  /*2910*/  LDS.128 R4, [UR7+0x10] ;  /* 0x00001007ff047984 */ /* 0x000e280008000c00 */
[----:B------:R1:W-:Y:S04]  /*2920*/  STG.E.64 desc[UR10][R20.64], R22 ;  /* 0x0000001614007986 */ /* 0x0003e8000c101b0a */
[----:B------:R2:W-:Y:S04]  /*2930*/  STG.E.64 desc[UR10][R14.64], R16 ;  /* 0x000000100e007986 */ /* 0x0005e8000c101b0a */
[----:B------:R-:W0:Y:S01]  /*2940*/  LDG.E.64 R10, desc[UR10][R10.64] ;  /* 0x0000000a0a0a7981 */ /* 0x000e22000c1e1b00 */
[----:B------:R-:W-:-:S04]  /*2950*/  IADD3 R26, P1, PT, R28, UR12, RZ ;  /* 0x0000000c1c1a7c10 */ /* 0x000fc8000ff3e0ff */
[----:B------:R-:W-:Y:S02]  /*2960*/  IADD3.X R27, PT, PT, R29, UR13, RZ, P1, !PT ;  /* 0x0000000d1d1b7c10 */ /* 0x000fe40008ffe4ff */
[----:B-1----:R-:W-:-:S04]  /*2970*/  IADD3 R20, P0, PT, R2, R12, RZ ;  /* 0x0000000c02147210 */ /* 0x002fc80007f1e0ff */
[----:B------:R-:W-:Y:S01]  /*2980*/  IADD3.X R21, PT, PT, R3, R13, RZ, P0, !PT ;  /* 0x0000000d03157210 */ /* 0x000fe200007fe4ff */
[C-C-:B---3--:R-:W-:Y:S02]  /*2990*/  DADD R24, R8.reuse, R18.reuse ;  /* 0x0000000008187229 */ /* 0x148fe40000000012 */
[----:B------:R-:W-:-:S05]  /*29a0*/  DADD R8, -R8, R18 ;  /* 0x0000000008087229 */ /* 0x000fca0000000112 */
[----:B------:R1:W-:Y:S04]  /*29b0*/  STG.E.64 desc[UR10][R28.64], R24 ;  /* 0x000000181c007986 */ /* 0x0003e8000c101b0a */
[----:B------:R3:W-:Y:S04]  /*29c0*/  STG.E.64 desc[UR10][R26.64], R8 ;  /* 0x000000081a007986 */ /* 0x0007e8000c101b0a */
[----:B--2---:R2:W4:Y:S01]  /*29d0*/  LDG.E.64 R16, desc[UR10][R20.64] ;  /* 0x0000000a14107981 */ /* 0x004522000c1e1b00 */
[----:B------:R-:W-:Y:S02]  /*29e0*/  IADD3 R14, P1, PT, R26, UR12, RZ ;  /* 0x0000000c1a0e7c10 */ /* 0x000fe4000ff3e0ff */
[----:B------:R-:W-:-:S02]  /*29f0*/  IADD3 R18, P0, PT, R20, UR12, RZ ;  /* 0x0000000c14127c10 */ /* 0x000fc4000ff1e0ff */
[----:B------:R-:W-:Y:S02]  /*2a00*/  IADD3.X R15, PT, PT, R27, UR13, RZ, P1, !PT ;  /* 0x0000000d1b0f7c10 */ /* 0x000fe40008ffe4ff */
[----:B-1----:R-:W-:Y:S02]  /*2a10*/  IADD3 R28, P1, PT, R14, UR12, RZ ;  /* 0x0000000c0e1c7c10 */ /* 0x002fe4000ff3e0ff */
[----:B------:R-:W-:Y:S02]  /*2a20*/  IADD3.X R19, PT, PT, R21, UR13, RZ, P0, !PT ;  /* 0x0000000d15137c10 */ /* 0x000fe400087fe4ff */
[----:B------:R-:W-:Y:S02]  /*2a30*/  IADD3.X R29, PT, PT, R15, UR13, RZ, P1, !PT ;  /* 0x0000000d0f1d7c10 */ /* 0x000fe40008ffe4ff */
[----:B--2---:R-:W-:Y:S01]  /*2a40*/  IADD3 R20, P0, PT, R18, UR12, RZ ;  /* 0x0000000c12147c10 */ /* 0x004fe2000ff1e0ff */
[C-C-:B0-----:R-:W-:Y:S02]  /*2a50*/  DADD R22, R10.reuse, R4.reuse ;  /* 0x000000000a167229 */ /* 0x141fe40000000004 */
[----:B---3--:R-:W-:Y:S01]  /*2a60*/  DADD R26, -R10, R4 ;  /* 0x000000000a1a7229 */ /* 0x008fe20000000104 */
        /* <DEDUP_REMOVED lines=11> */
[----:B------:R1:W-:Y:S04]  /*2b20*/  STG.E.64 desc[UR10][R22.64], R24 ;  /* 0x0000001816007986 */ /* 0x0003e8000c101b0a */
[----:B------:R2:W-:Y:S04]  /*2b30*/  STG.E.64 desc[UR10][R26.64], R6 ;  /* 0x000000061a007986 */ /* 0x0005e8000c101b0a */
[----:B------:R-:W3:Y:S01]  /*2b40*/  LDG.E.64 R16, desc[UR10][R20.64] ;  /* 0x0000000a14107981 */ /* 0x000ee2000c1e1b00 */
[----:B------:R-:W-:-:S04]  /*2b50*/  IADD3 R28, P1, PT, R26, UR12, RZ ;  /* 0x0000000c1a1c7c10 */ /* 0x000fc8000ff3e0ff */
[----:B------:R-:W-:Y:S02]  /*2b60*/  IADD3.X R29, PT, PT, R27, UR13, RZ, P1, !PT ;  /* 0x0000000d1b1d7c10 */ /* 0x000fe40008ffe4ff */
[----:B-1----:R-:W-:Y:S02]  /*2b70*/  IADD3 R22, P1, PT, R28, UR12, RZ ;  /* 0x0000000c1c167c10 */ /* 0x002fe4000ff3e0ff */
[----:B--2---:R-:W-:Y:S02]  /*2b80*/  IADD3 R6, P0, PT, R20, UR12, RZ ;  /* 0x0000000c14067c10 */ /* 0x004fe4000ff1e0ff */
[----:B------:R-:W-:Y:S02]  /*2b90*/  IADD3.X R23, PT, PT, R29, UR13, RZ, P1, !PT ;  /* 0x0000000d1d177c10 */ /* 0x000fe40008ffe4ff */
[----:B------:R-:W-:Y:S02]  /*2ba0*/  IADD3.X R7, PT, PT, R21, UR13, RZ, P0, !PT ;  /* 0x0000000d15077c10 */ /* 0x000fe400087fe4ff */
[----:B------:R-:W-:-:S04]  /*2bb0*/  IADD3 R24, P0, PT, R22, UR12, RZ ;  /* 0x0000000c16187c10 */ /* 0x000fc8000ff1e0ff */
[----:B------:R-:W-:Y:S01]  /*2bc0*/  IADD3.X R25, PT, PT, R23, UR13, RZ, P0, !PT ;  /* 0x0000000d17197c10 */ /* 0x000fe200087fe4ff */
[C-C-:B0-----:R-:W-:Y:S02]  /*2bd0*/  DADD R18, R4.reuse, R8.reuse ;  /* 0x0000000004127229 */ /* 0x141fe40000000008 */
[----:B------:R-:W-:Y:S01]  /*2be0*/  DADD R4, -R4, R8 ;  /* 0x0000000004047229 */ /* 0x000fe20000000108 */
[----:B------:R-:W-:-:S04]  /*2bf0*/  IADD3 R8, P0, PT, R24, UR12, RZ ;  /* 0x0000000c18087c10 */ /* 0x000fc8000ff1e0ff */
[----:B------:R-:W-:Y:S01]  /*2c00*/  STG.E.64 desc[UR10][R28.64], R18 ;  /* 0x000000121c007986 */ /* 0x000fe2000c101b0a */
[----:B------:R-:W-:-:S03]  /*2c10*/  IADD3.X R9, PT, PT, R25, UR13, RZ, P0, !PT ;  /* 0x0000000d19097c10 */ /* 0x000fc600087fe4ff */
[----:B------:R0:W-:Y:S01]  /*2c20*/  STG.E.64 desc[UR10][R22.64], R4 ;  /* 0x0000000416007986 */ /* 0x0001e2000c101b0a */
[----:B------:R-:W-:-:S03]  /*2c30*/  IADD3 R0, P0, PT, R8, UR12, RZ ;  /* 0x0000000c08007c10 */ /* 0x000fc6000ff1e0ff */
[----:B------:R-:W5:Y:S01]  /*2c40*/  LDG.E.64 R6, desc[UR10][R6.64] ;  /* 0x0000000a06067981 */ /* 0x000f62000c1e1b00 */
[----:B------:R-:W-:Y:S02]  /*2c50*/  UIADD3 UR4, UPT, UPT, UR4, 0x8, URZ ;  /* 0x0000000804047890 */ /* 0x000fe4000fffe0ff */
[----:B------:R-:W-:Y:S02]  /*2c60*/  UIADD3 UR9, UPT, UPT, UR9, 0x8, URZ ;  /* 0x0000000809097890 */ /* 0x000fe4000fffe0ff */
[----:B------:R-:W-:Y:S02]  /*2c70*/  UIADD3 UR7, UPT, UPT, UR7, 0x40, URZ ;  /* 0x0000004007077890 */ /* 0x000fe4000fffe0ff */
[----:B------:R-:W-:Y:S01]  /*2c80*/  UPLOP3.LUT UP0, UPT, UPT, UPT, UPT, 0x40, 0x4 ;  /* 0x000000000004789c */ /* 0x000fe20003f0e870 */
[----:B0-----:R-:W-:-:S04]  /*2c90*/  IMAD.U32 R5, RZ, RZ, UR14 ;  /* 0x0000000eff057e24 */ /* 0x001fc8000f8e00ff */
[----:B------:R-:W-:Y:S01]  /*2ca0*/  IMAD.WIDE.U32 R4, R5, 0x20, R12 ;  /* 0x0000002005047825 */ /* 0x000fe200078e000c */
[----:B------:R-:W-:Y:S01]  /*2cb0*/  IADD3.X R13, PT, PT, R9, UR13, RZ, P0, !PT ;  /* 0x0000000d090d7c10 */ /* 0x000fe200087fe4ff */
[C-C-:B---3--:R-:W-:Y:S02]  /*2cc0*/  DADD R20, R16.reuse, R10.reuse ;  /* 0x0000000010147229 */ /* 0x148fe4000000000a */
[----:B------:R-:W-:Y:S01]  /*2cd0*/  DADD R10, -R16, R10 ;  /* 0x00000000100a7229 */ /* 0x000fe2000000010a */
[----:B------:R-:W-:-:S04]  /*2ce0*/  IMAD.U32 R17, RZ, RZ, UR14 ;  /* 0x0000000eff117e24 */ /* 0x000fc8000f8e00ff */
[----:B------:R-:W-:Y:S01]  /*2cf0*/  STG.E.64 desc[UR10][R24.64], R20 ;  /* 0x0000001418007986 */ /* 0x000fe2000c101b0a */
[----:B------:R-:W-:-:S03]  /*2d00*/  IMAD.WIDE.U32 R14, R17, 0x40, R14 ;  /* 0x00000040110e7825 */ /* 0x000fc600078e000e */
[----:B------:R0:W-:Y:S02]  /*2d10*/  STG.E.64 desc[UR10][R8.64], R10 ;  /* 0x0000000a08007986 */ /* 0x0001e4000c101b0a */
[----:B0-----:R-:W-:Y:S01]  /*2d20*/  IMAD.MOV.U32 R8, RZ, RZ, R0 ;  /* 0x000000ffff087224 */ /* 0x001fe200078e0000 */
[----:B------:R-:W-:-:S07]  /*2d30*/  MOV R9, R13 ;  /* 0x0000000d00097202 */ /* 0x000fce0000000f00 */
.L_x_705:
[----:B------:R-:W-:-:S09]  /*2d40*/  UISETP.NE.OR UP0, UPT, UR9, URZ, UP0 ;  /* 0x000000ff0900728c */ /* 0x000fd20008705670 */
[----:B------:R-:W-:Y:S05]  /*2d50*/  BRA.U !UP0, `(.L_x_706) ;  /* 0x0000000108ec7547 */ /* 0x000fea000b800000 */
.L_x_702:
[----:B-12---:R-:W-:Y:S01]  /*2d60*/  IADD3 R22, P0, PT, R2, R4, RZ ;  /* 0x0000000402167210 */ /* 0x006fe20007f1e0ff */
[----:B------:R-:W0:Y:S04]  /*2d70*/  LDS.128 R12, [UR7+-0x10] ;  /* 0xfffff007ff0c7984 */ /* 0x000e280008000c00 */
[----:B------:R-:W-:Y:S01]  /*2d80*/  IMAD.X R23, R3, 0x1, R5, P0 ;  /* 0x0000000103177824 */ /* 0x000fe200000e0605 */
[----:B------:R-:W1:Y:S04]  /*2d90*/  LDS.128 R16, [UR7] ;  /* 0x00000007ff107984 */ /* 0x000e680008000c00 */
[----:B------:R2:W3:Y:S01]  /*2da0*/  LDG.E.64 R10, desc[UR10][R22.64] ;  /* 0x0000000a160a7981 */ /* 0x0004e2000c1e1b00 */
[----:B------:R-:W-:-:S02]  /*2db0*/  IADD3 R24, P0, PT, R8, UR12, RZ ;  /* 0x0000000c08187c10 */ /* 0x000fc4000ff1e0ff */
[----:B------:R-:W-:Y:S02]  /*2dc0*/  IADD3 R20, P1, PT, R22, UR12, RZ ;  /* 0x0000000c16147c10 */ /* 0x000fe4000ff3e0ff */
[----:B------:R-:W-:Y:S02]  /*2dd0*/  IADD3.X R25, PT, PT, R9, UR13, RZ, P0, !PT ;  /* 0x0000000d09197c10 */ /* 0x000fe400087fe4ff */
[----:B------:R-:W-:Y:S01]  /*2de0*/  IADD3.X R21, PT, PT, R23, UR13, RZ, P1, !PT ;  /* 0x0000000d17157c10 */ /* 0x000fe20008ffe4ff */
[C-C-:B0----5:R-:W-:Y:S02]  /*2df0*/  DADD R26, R12.reuse, R6.reuse ;  /* 0x000000000c1a7229 */ /* 0x161fe40000000006 */
[----:B------:R-:W-:-:S05]  /*2e00*/  DADD R28, R12, -R6 ;  /* 0x000000000c1c7229 */ /* 0x000fca0000000806 */
[----:B------:R0:W-:Y:S01]  /*2e10*/  STG.E.64 desc[UR10][R8.64], R26 ;  /* 0x0000001a08007986 */ /* 0x0001e2000c101b0a */
[----:B------:R-:W-:-:S03]  /*2e20*/  IADD3 R12, P1, PT, R20, UR12, RZ ;  /* 0x0000000c140c7c10 */ /* 0x000fc6000ff3e0ff */
[----:B------:R3:W-:Y:S01]  /*2e30*/  STG.E.64 desc[UR10][R24.64], R28 ;  /* 0x0000001c18007986 */ /* 0x0007e2000c101b0a */
[----:B0-----:R-:W-:-:S03]  /*2e40*/  IADD3 R26, P0, PT, R24, UR12, RZ ;  /* 0x0000000c181a7c10 */ /* 0x001fc6000ff1e0ff */
[----:B------:R-:W1:Y:S01]  /*2e50*/  LDG.E.64 R6, desc[UR10][R20.64] ;  /* 0x0000000a14067981 */ /* 0x000e62000c1e1b00 */
[----:B------:R-:W-:Y:S02]  /*2e60*/  IADD3.X R13, PT, PT, R21, UR13, RZ, P1, !PT ;  /* 0x0000000d150d7c10 */ /* 0x000fe40008ffe4ff */
[----:B------:R-:W-:Y:S02]  /*2e70*/  IADD3.X R27, PT, PT, R25, UR13, RZ, P0, !PT ;  /* 0x0000000d191b7c10 */ /* 0x000fe400087fe4ff */
[----:B--2---:R-:W-:-:S04]  /*2e80*/  IADD3 R22, P0, PT, R26, UR12, RZ ;  /* 0x0000000c1a167c10 */ /* 0x004fc8000ff1e0ff */
[----:B------:R-:W-:Y:S01]  /*2e90*/  IADD3.X R23, PT, PT, R27, UR13, RZ, P0, !PT ;  /* 0x0000000d1b177c10 */ /* 0x000fe200087fe4ff */
[C-C-:B---3--:R-:W-:Y:S02]  /*2ea0*/  DADD R24, R10.reuse, R14.reuse ;  /* 0x000000000a187229 */ /* 0x148fe4000000000e */
[----:B------:R-:W-:-:S05]  /*2eb0*/  DADD R14, -R10, R14 ;  /* 0x000000000a0e7229 */ /* 0x000fca000000010e */
[----:B------:R0:W-:Y:S04]  /*2ec0*/  STG.E.64 desc[UR10][R26.64], R24 ;  /* 0x000000181a007986 */ /* 0x0001e8000c101b0a */
[----:B------:R2:W-:Y:S04]  /*2ed0*/  STG.E.64 desc[UR10][R22.64], R14 ;  /* 0x0000000e16007986 */ /* 0x0005e8000c101b0a */
[----:B------:R-:W3:Y:S01]  /*2ee0*/  LDG.E.64 R10, desc[UR10][R12.64] ;  /* 0x0000000a0c0a7981 */ /* 0x000ee2000c1e1b00 */
[----:B------:R-:W-:-:S04]  /*2ef0*/  IADD3 R28, P1, PT, R22, UR12, RZ ;  /* 0x0000000c161c7c10 */ /* 0x000fc8000ff3e0ff */
[----:B------:R-:W-:Y:S02]  /*2f00*/  IADD3.X R29, PT, PT, R23, UR13, RZ, P1, !PT ;  /* 0x0000000d171d7c10 */ /* 0x000fe40008ffe4ff */
[----:B0-----:R-:W-:Y:S02]  /*2f10*/  IADD3 R26, P0, PT, R12, UR12, RZ ;  /* 0x0000000c0c1a7c10 */ /* 0x001fe4000ff1e0ff */
[----:B--2---:R-:W-:Y:S02]  /*2f20*/  IADD3 R14, P1, PT, R28, UR12, RZ ;  /* 0x0000000c1c0e7c10 */ /* 0x004fe4000ff3e0ff */
[----:B------:R-:W-:Y:S02]  /*2f30*/  IADD3.X R27, PT, PT, R13, UR13, RZ, P0, !PT ;  /* 0x0000000d0d1b7c10 */ /* 0x000fe400087fe4ff */
[----:B------:R-:W-:Y:S02]  /*2f40*/  IADD3.X R15, PT, PT, R29, UR13, RZ, P1, !PT ;  /* 0x0000000d1d0f7c10 */ /* 0x000fe40008ffe4ff */
[----:B------:R-:W-:-:S04]  /*2f50*/  IADD3 R22, P0, PT, R14, UR12, RZ ;  /* 0x0000000c0e167c10 */ /* 0x000fc8000ff1e0ff */
[----:B------:R-:W-:Y:S02]  /*2f60*/  IADD3.X R23, PT, PT, R15, UR13, RZ, P0, !PT ;  /* 0x0000000d0f177c10 */ /* 0x000fe400087fe4ff */
[----:B------:R-:W-:-:S04]  /*2f70*/  IADD3 R24, P0, PT, R22, UR12, RZ ;  /* 0x0000000c16187c10 */ /* 0x000fc8000ff1e0ff */
[----:B------:R-:W-:Y:S01]  /*2f80*/  IADD3.X R25, PT, PT, R23, UR13, RZ, P0, !PT ;  /* 0x0000000d17197c10 */ /* 0x000fe200087fe4ff */
[C-C-:B-1----:R-:W-:Y:S02]  /*2f90*/  DADD R20, R6.reuse, R16.reuse ;  /* 0x0000000006147229 */ /* 0x142fe40000000010 */
[----:B------:R-:W-:-:S05]  /*2fa0*/  DADD R16, -R6, R16 ;  /* 0x0000000006107229 */ /* 0x000fca0000000110 */
[----:B------:R-:W-:Y:S04]  /*2fb0*/  STG.E.64 desc[UR10][R28.64], R20 ;  /* 0x000000141c007986 */ /* 0x000fe8000c101b0a */
[----:B------:R0:W-:Y:S04]  /*2fc0*/  STG.E.64 desc[UR10][R14.64], R16 ;  /* 0x000000100e007986 */ /* 0x0001e8000c101b0a */
[----:B------:R2:W5:Y:S01]  /*2fd0*/  LDG.E.64 R6, desc[UR10][R26.64] ;  /* 0x0000000a1a067981 */ /* 0x000562000c1e1b00 */
[----:B------:R-:W-:Y:S01]  /*2fe0*/  UIADD3 UR9, UPT, UPT, UR9, 0x4, URZ ;  /* 0x0000000409097890 */ /* 0x000fe2000fffe0ff */
[----:B------:R-:W-:Y:S01]  /*2ff0*/  IADD3 R0, P0, PT, R24, UR12, RZ ;  /* 0x0000000c18007c10 */ /* 0x000fe2000ff1e0ff */
[----:B------:R-:W-:-:S02]  /*3000*/  UIADD3 UR4, UPT, UPT, UR4, 0x4, URZ ;  /* 0x0000000404047890 */ /* 0x000fc4000fffe0ff */
[----:B------:R-:W-:Y:S02]  /*3010*/  UISETP.NE.AND UP0, UPT, UR9, URZ, UPT ;  /* 0x000000ff0900728c */ /* 0x000fe4000bf05270 */
[----:B------:R-:W-:Y:S01]  /*3020*/  UIADD3 UR7, UPT, UPT, UR7, 0x20, URZ ;  /* 0x0000002007077890 */ /* 0x000fe2000fffe0ff */
[----:B0-----:R-:W-:Y:S01]  /*3030*/  IMAD.U32 R15, RZ, RZ, UR14 ;  /* 0x0000000eff0f7e24 */ /* 0x001fe2000f8e00ff */
[----:B------:R-:W-:Y:S01]  /*3040*/  IADD3.X R17, PT, PT, R25, UR13, RZ, P0, !PT ;  /* 0x0000000d19117c10 */ /* 0x000fe200087fe4ff */
[----:B------:R-:W-:Y:S02]  /*3050*/  IMAD.MOV.U32 R14, RZ, RZ, R8 ;  /* 0x000000ffff0e7224 */ /* 0x000fe400078e0008 */
[----:B------:R-:W-:Y:S01]  /*3060*/  IMAD.WIDE.U32 R4, R15, 0x20, R4 ;  /* 0x000000200f047825 */ /* 0x000fe200078e0004 */
[----:B------:R-:W-:-:S03]  /*3070*/  MOV R15, R9 ;  /* 0x00000009000f7202 */ /* 0x000fc60000000f00 */
[----:B------:R-:W-:Y:S02]  /*3080*/  IMAD.MOV.U32 R8, RZ, RZ, R0 ;  /* 0x000000ffff087224 */ /* 0x000fe400078e0000 */
[----:B------:R-:W-:Y:S01]  /*3090*/  IMAD.MOV.U32 R9, RZ, RZ, R17 ;  /* 0x000000ffff097224 */ /* 0x000fe200078e0011 */
[C-C-:B---3--:R-:W-:Y:S02]  /*30a0*/  DADD R12, R10.reuse, R18.reuse ;  /* 0x000000000a0c7229 */ /* 0x148fe40000000012 */
[----:B------:R-:W-:-:S05]  /*30b0*/  DADD R10, -R10, R18 ;  /* 0x000000000a0a7229 */ /* 0x000fca0000000112 */
[----:B------:R2:W-:Y:S04]  /*30c0*/  STG.E.64 desc[UR10][R22.64], R12 ;  /* 0x0000000c16007986 */ /* 0x0005e8000c101b0a */
[----:B------:R2:W-:Y:S01]  /*30d0*/  STG.E.64 desc[UR10][R24.64], R10 ;  /* 0x0000000a18007986 */ /* 0x0005e2000c101b0a */
[----:B------:R-:W-:Y:S05]  /*30e0*/  BRA.U UP0, `(.L_x_702) ;  /* 0xfffffffd001c7547 */ /* 0x000fea000b83ffff */
[----:B------:R-:W-:-:S05]  /*30f0*/  MOV R9, UR14 ;  /* 0x0000000e00097c02 */ /* 0x000fca0008000f00 */
[----:B------:R-:W-:-:S07]  /*3100*/  IMAD.WIDE.U32 R14, R9, 0x40, R14 ;  /* 0x00000040090e7825 */ /* 0x000fce00078e000e */
.L_x_706:
[----:B-1----:R-:W-:Y:S01]  /*3110*/  IADD3 R2, P0, PT, R2, R4, RZ ;  /* 0x0000000402027210 */ /* 0x002fe20007f1e0ff */
[----:B------:R-:W-:Y:S01]  /*3120*/  IMAD.MOV.U32 R8, RZ, RZ, R14 ;  /* 0x000000ffff087224 */ /* 0x000fe200078e000e */
[----:B------:R-:W-:Y:S01]  /*3130*/  MOV R9, R15 ;  /* 0x0000000f00097202 */ /* 0x000fe20000000f00 */
[----:B------:R-:W-:Y:S02]  /*3140*/  UIADD3 UR7, UPT, UPT, UR4, -0x1, URZ ;  /* 0xffffffff04077890 */ /* 0x000fe4000fffe0ff */
[----:B------:R-:W-:Y:S01]  /*3150*/  IMAD.X R3, R3, 0x1, R5, P0 ;  /* 0x0000000103037824 */ /* 0x000fe200000e0605 */
[----:B------:R-:W-:-:S09]  /*3160*/  UMOV UR4, UR6 ;  /* 0x0000000600047c82 */ /* 0x000fd20008000000 */
.L_x_701:
[----:B------:R-:W-:-:S09]  /*3170*/  UISETP.NE.AND UP0, UPT, UR8, URZ, UPT ;  /* 0x000000ff0800728c */ /* 0x000fd2000bf05270 */
[----:B------:R-:W-:Y:S05]  /*3180*/  BRA.U !UP0, `(.L_x_700) ;  /* 0x0000000108747547 */ /* 0x000fea000b800000 */
[----:B------:R-:W0:Y:S01]  /*3190*/  S2UR UR7, SR_CgaCtaId ;  /* 0x00000000000779c3 */ /* 0x000e220000008800 */
[----:B------:R-:W-:Y:S01]  /*31a0*/  UMOV UR6, 0x400 ;  /* 0x0000040000067882 */ /* 0x000fe20000000000 */
[----:B------:R-:W-:Y:S02]  /*31b0*/  UIADD3 UR8, UPT, UPT, -UR8, URZ, URZ ;  /* 0x000000ff08087290 */ /* 0x000fe4000fffe1ff */
[----:B0-----:R-:W-:-:S04]  /*31c0*/  ULEA UR6, UR7, UR6, 0x18 ;  /* 0x0000000607067291 */ /* 0x001fc8000f8ec0ff */
[----:B------:R-:W-:-:S12]  /*31d0*/  ULEA UR6, UR4, UR6, 0x3 ;  /* 0x0000000604067291 */ /* 0x000fd8000f8e18ff */
.L_x_707:
[----:B-1----:R-:W-:Y:S01]  /*31e0*/  IMAD.MOV.U32 R4, RZ, RZ, R2 ;  /* 0x000000ffff047224 */ /* 0x002fe200078e0002 */
[----:B--2---:R-:W0:Y:S01]  /*31f0*/  LDS.64 R10, [UR6] ;  /* 0x00000006ff0a7984 */ /* 0x004e220008000a00 */
[----:B------:R-:W-:-:S06]  /*3200*/  IMAD.MOV.U32 R5, RZ, RZ, R3 ;  /* 0x000000ffff057224 */ /* 0x000fcc00078e0003 */
[----:B------:R-:W2:Y:S01]  /*3210*/  LDG.E.64 R4, desc[UR10][R4.64] ;  /* 0x0000000a04047981 */ /* 0x000ea2000c1e1b00 */
[----:B------:R-:W-:Y:S01]  /*3220*/  IADD3 R14, P0, PT, R8, UR12, RZ ;  /* 0x0000000c080e7c10 */ /* 0x000fe2000ff1e0ff */
[----:B------:R-:W-:Y:S01]  /*3230*/  UIADD3 UR8, UPT, UPT, UR8, 0x1, URZ ;  /* 0x0000000108087890 */ /* 0x000fe2000fffe0ff */
[----:B------:R-:W-:Y:S02]  /*3240*/  UMOV UR7, UR4 ;  /* 0x0000000400077c82 */ /* 0x000fe40008000000 */
[----:B------:R-:W-:Y:S01]  /*3250*/  IADD3.X R15, PT, PT, R9, UR13, RZ, P0, !PT ;  /* 0x0000000d090f7c10 */ /* 0x000fe200087fe4ff */
[----:B------:R-:W-:Y:S01]  /*3260*/  UISETP.NE.AND UP0, UPT, UR8, URZ, UPT ;  /* 0x000000ff0800728c */ /* 0x000fe2000bf05270 */
[----:B------:R-:W-:Y:S01]  /*3270*/  IADD3 R2, P0, PT, R2, UR12, RZ ;  /* 0x0000000c02027c10 */ /* 0x000fe2000ff1e0ff */
[----:B------:R-:W-:Y:S02]  /*3280*/  UIADD3 UR4, UPT, UPT, UR4, 0x1, URZ ;  /* 0x0000000104047890 */ /* 0x000fe4000fffe0ff */
[----:B------:R-:W-:Y:S01]  /*3290*/  UIADD3 UR6, UPT, UPT, UR6, 0x8, URZ ;  /* 0x0000000806067890 */ /* 0x000fe2000fffe0ff */
[----:B------:R-:W-:Y:S01]  /*32a0*/  IADD3.X R3, PT, PT, R3, UR13, RZ, P0, !PT ;  /* 0x0000000d03037c10 */ /* 0x000fe200087fe4ff */
[----:B0----5:R-:W-:-:S02]  /*32b0*/  DADD R12, R10, R6 ;  /* 0x000000000a0c7229 */ /* 0x021fc40000000006 */
[----:B------:R-:W-:Y:S01]  /*32c0*/  DADD R10, R10, -R6 ;  /* 0x000000000a0a7229 */ /* 0x000fe20000000806 */
[----:B------:R-:W-:-:S04]  /*32d0*/  MOV R7, UR14 ;  /* 0x0000000e00077c02 */ /* 0x000fc80008000f00 */
[----:B------:R0:W-:Y:S04]  /*32e0*/  STG.E.64 desc[UR10][R8.64], R12 ;  /* 0x0000000c08007986 */ /* 0x0001e8000c101b0a */
[----:B------:R3:W-:Y:S01]  /*32f0*/  STG.E.64 desc[UR10][R14.64], R10 ;  /* 0x0000000a0e007986 */ /* 0x0007e2000c101b0a */
[----:B0-----:R-:W-:-:S04]  /*3300*/  IMAD.WIDE.U32 R8, R7, 0x10, R8 ;  /* 0x0000001007087825 */ /* 0x001fc800078e0008 */
[----:B--2---:R-:W-:Y:S02]  /*3310*/  IMAD.MOV.U32 R6, RZ, RZ, R4 ;  /* 0x000000ffff067224 */ /* 0x004fe400078e0004 */
[----:B------:R-:W-:Y:S01]  /*3320*/  IMAD.MOV.U32 R7, RZ, RZ, R5 ;  /* 0x000000ffff077224 */ /* 0x000fe200078e0005 */
[----:B---3--:R-:W-:Y:S06]  /*3330*/  BRA.U UP0, `(.L_x_707) ;  /* 0xfffffffd00a87547 */ /* 0x008fec000b83ffff */
[----:B------:R-:W-:Y:S01]  /*3340*/  MOV R6, R4 ;  /* 0x0000000400067202 */ /* 0x000fe20000000f00 */
[----:B------:R-:W-:-:S07]  /*3350*/  IMAD.MOV.U32 R7, RZ, RZ, R5 ;  /* 0x000000ffff077224 */ /* 0x000fce00078e0005 */
.L_x_700:
[----:B------:R-:W3:Y:S01]  /*3360*/  S2UR UR6, SR_CgaCtaId ;  /* 0x00000000000679c3 */ /* 0x000ee20000008800 */
[----:B------:R-:W-:Y:S01]  /*3370*/  UMOV UR4, 0x400 ;  /* 0x0000040000047882 */ /* 0x000fe20000000000 */
[----:B--2---:R-:W-:-:S04]  /*3380*/  IADD3 R10, P0, PT, R8, UR12, RZ ;  /* 0x0000000c080a7c10 */ /* 0x004fc8000ff1e0ff */
[----:B------:R-:W-:Y:S01]  /*3390*/  IADD3.X R11, PT, PT, R9, UR13, RZ, P0, !PT ;  /* 0x0000000d090b7c10 */ /* 0x000fe200087fe4ff */
[----:B---3--:R-:W-:-:S04]  /*33a0*/  ULEA UR4, UR6, UR4, 0x18 ;  /* 0x0000000406047291 */ /* 0x008fc8000f8ec0ff */
[----:B------:R-:W-:-:S09]  /*33b0*/  ULEA UR7, UR7, UR4, 0x3 ;  /* 0x0000000407077291 */ /* 0x000fd2000f8e18ff */
[----:B0-----:R-:W1:Y:S02]  /*33c0*/  LDS.64 R2, [UR7] ;  /* 0x00000007ff027984 */ /* 0x001e640008000a00 */
[C-C-:B-1---5:R-:W-:Y:S02]  /*33d0*/  DADD R4, R2.reuse, R6.reuse ;  /* 0x0000000002047229 */ /* 0x162fe40000000006 */
[----:B------:R-:W-:-:S05]  /*33e0*/  DADD R2, R2, -R6 ;  /* 0x0000000002027229 */ /* 0x000fca0000000806 */
[----:B------:R-:W-:Y:S04]  /*33f0*/  STG.E.64 desc[UR10][R8.64], R4 ;  /* 0x0000000408007986 */ /* 0x000fe8000c101b0a */
[----:B------:R-:W-:Y:S01]  /*3400*/  STG.E.64 desc[UR10][R10.64], R2 ;  /* 0x000000020a007986 */ /* 0x000fe2000c101b0a */
[----:B------:R-:W-:Y:S05]  /*3410*/  EXIT ;  /* 0x000000000000794d */ /* 0x000fea0003800000 */
.L_x_708:
        /* <DEDUP_REMOVED lines=14> */
.L_x_790:


//--------------------- .text._Z9normalizePdiii   --------------------------
	.section	.text._Z9normalizePdiii,"ax",@progbits
	.align	128
        .global         _Z9normalizePdiii
        .type           _Z9normalizePdiii,@function
        .size           _Z9normalizePdiii,(.L_x_767 - _Z9normalizePdiii)
        .other          _Z9normalizePdiii,@"STO_CUDA_ENTRY STV_DEFAULT"
_Z9normalizePdiii:
.text._Z9normalizePdiii:
[----:B------:R-:W-:Y:S01]  /*0000*/  LDC R1, c[0x0][0x37c] ;  /* 0x0000df00ff017b82 */ /* 0x000fe20000000800 */
[----:B------:R-:W0:Y:S07]  /*0010*/  S2R R3, SR_TID.X ;  /* 0x0000000000037919 */ /* 0x000e2e0000002100 */
[----:B------:R-:W0:Y:S01]  /*0020*/  S2UR UR4, SR_CTAID.X ;  /* 0x00000000000479c3 */ /* 0x000e220000002500 */
[----:B------:R-:W1:Y:S07]  /*0030*/  LDCU UR5, c[0x0][0x390] ;  /* 0x00007200ff0577ac */ /* 0x000e6e0008000800 */
[----:B------:R-:W0:Y:S02]  /*0040*/  LDC R0, c[0x0][0x360] ;  /* 0x0000d800ff007b82 */ /* 0x000e240000000800 */
[----:B0-----:R-:W-:-:S05]  /*0050*/  IMAD R0, R0, UR4, R3 ;  /* 0x0000000400007c24 */ /* 0x001fca000f8e0203 */
[----:B-1----:R-:W-:-:S13]  /*0060*/  ISETP.GE.AND P0, PT, R0, UR5, PT ;  /* 0x0000000500007c0c */ /* 0x002fda000bf06270 */
[----:B------:R-:W-:Y:S05]  /*0070*/  @P0 EXIT ;  /* 0x000000000000094d */ /* 0x000fea0003800000 */
[----:B------:R-:W-:Y:S01]  /*0080*/  IMAD.SHL.U32 R4, R0, 0x8, RZ ;  /* 0x0000000800047824 */ /* 0x000fe200078e00ff */
[----:B------:R-:W-:Y:S01]  /*0090*/  UMOV UR4, 0xa0b5ed8d ;  /* 0xa0b5ed8d00047882 */ /* 0x000fe20000000000 */
[----:B------:R-:W-:Y:S01]  /*00a0*/  UMOV UR5, 0x3eb0c6f7 ;  /* 0x3eb0c6f700057882 */ /* 0x000fe20000000000 */
[----:B------:R-:W0:Y:S01]  /*00b0*/  LDCU.64 UR6, c[0x0][0x358] ;  /* 0x00006b00ff0677ac */ /* 0x000e220008000a00 */
[----:B------:R-:W-:Y:S02]  /*00c0*/  BSSY.RECONVERGENT B0, `(.L_x_709) ;  /* 0x0000010000007945 */ /* 0x000fe40003800200 */
[----:B------:R-:W1:Y:S02]  /*00d0*/  LDC.64 R4, c[0x3][R4] ;  /* 0x00c0000004047b82 */ /* 0x000e640000000a00 */
[----:B-1----:R-:W1:Y:S01]  /*00e0*/  MUFU.RCP64H R3, R5 ;  /* 0x0000000500037308 */ /* 0x002e620000001800 */
[----:B------:R-:W-:Y:S01]  /*00f0*/  VIADD R2, R5, 0x300402 ;  /* 0x0030040205027836 */ /* 0x000fe20000000000 */
[----:B------:R-:W-:-:S04]  /*0100*/  DSETP.GT.AND P0, PT, R4, UR4, PT ;  /* 0x0000000404007e2a */ /* 0x000fc8000bf04000 */
[----:B------:R-:W-:Y:S01]  /*0110*/  FSETP.GEU.AND P1, PT, |R2|, 5.8789094863358348022e-39, PT ;  /* 0x004004020200780b */ /* 0x000fe20003f2e200 */
[----:B-1----:R-:W-:-:S08]  /*0120*/  DFMA R6, -R4, R2, 1 ;  /* 0x3ff000000406742b */ /* 0x002fd00000000102 */
[----:B------:R-:W-:-:S08]  /*0130*/  DFMA R6, R6, R6, R6 ;  /* 0x000000060606722b */ /* 0x000fd00000000006 */
[----:B------:R-:W-:-:S08]  /*0140*/  DFMA R6, R2, R6, R2 ;  /* 0x000000060206722b */ /* 0x000fd00000000002 */
[----:B------:R-:W-:-:S08]  /*0150*/  DFMA R8, -R4, R6, 1 ;  /* 0x3ff000000408742b */ /* 0x000fd00000000106 */
[----:B------:R-:W-:Y:S01]  /*0160*/  DFMA R6, R6, R8, R6 ;  /* 0x000000080606722b */ /* 0x000fe20000000006 */
[----:B0-----:R-:W-:Y:S10]  /*0170*/  @P1 BRA `(.L_x_710) ;  /* 0x0000000000101947 */ /* 0x001ff40003800000 */
[----:B------:R-:W-:-:S05]  /*0180*/  LOP3.LUT R2, R5, 0x7fffffff, RZ, 0xc0, !PT ;  /* 0x7fffffff05027812 */ /* 0x000fca00078ec0ff */
[----:B------:R-:W-:Y:S01]  /*0190*/  VIADD R8, R2, 0xfff00000 ;  /* 0xfff0000002087836 */ /* 0x000fe20000000000 */
[----:B------:R-:W-:-:S07]  /*01a0*/  MOV R2, 0x1c0 ;  /* 0x000001c000027802 */ /* 0x000fce0000000f00 */
[----:B------:R-:W-:Y:S05]  /*01b0*/  CALL.REL.NOINC `($__internal_11_$__cuda_sm20_dblrcp_rn_slowpath_v3) ;  /* 0x0000000000307944 */ /* 0x000fea0003c00000 */
.L_x_710:
[----:B------:R-:W-:Y:S05]  /*01c0*/  BSYNC.RECONVERGENT B0 ;  /* 0x0000000000007941 */ /* 0x000fea0003800200 */
.L_x_709:
[----:B------:R-:W0:Y:S08]  /*01d0*/  S2UR UR4, SR_CTAID.Y ;  /* 0x00000000000479c3 */ /* 0x000e300000002600 */
[----:B------:R-:W0:Y:S08]  /*01e0*/  LDC R5, c[0x0][0x38c] ;  /* 0x0000e300ff057b82 */ /* 0x000e300000000800 */
[----:B------:R-:W1:Y:S01]  /*01f0*/  LDC.64 R2, c[0x0][0x380] ;  /* 0x0000e000ff027b82 */ /* 0x000e620000000a00 */
[----:B0-----:R-:W-:-:S04]  /*0200*/  IMAD R5, R5, UR4, R0 ;  /* 0x0000000405057c24 */ /* 0x001fc8000f8e0200 */
[----:B-1----:R-:W-:-:S05]  /*0210*/  IMAD.WIDE R2, R5, 0x8, R2 ;  /* 0x0000000805027825 */ /* 0x002fca00078e0202 */
[----:B------:R-:W2:Y:S01]  /*0220*/  LDG.E.64 R4, desc[UR6][R2.64] ;  /* 0x0000000602047981 */ /* 0x000ea2000c1e1b00 */
[----:B------:R-:W-:Y:S02]  /*0230*/  FSEL R6, R6, RZ, P0 ;  /* 0x000000ff06067208 */ /* 0x000fe40000000000 */
[----:B------:R-:W-:-:S06]  /*0240*/  FSEL R7, R7, 1.875, P0 ;  /* 0x3ff0000007077808 */ /* 0x000fcc0000000000 */
[----:B--2---:R-:W-:-:S07]  /*0250*/  DMUL R4, R4, R6 ;  /* 0x0000000604047228 */ /* 0x004fce0000000000 */
[----:B------:R-:W-:Y:S01]  /*0260*/  STG.E.64 desc[UR6][R2.64], R4 ;  /* 0x0000000402007986 */ /* 0x000fe2000c101b06 */
[----:B------:R-:W-:Y:S05]  /*0270*/  EXIT ;  /* 0x000000000000794d */ /* 0x000fea0003800000 */
        .weak           $__internal_11_$__cuda_sm20_dblrcp_rn_slowpath_v3
        .type           $__internal_11_$__cuda_sm20_dblrcp_rn_slowpath_v3,@function
        .size           $__internal_11_$__cuda_sm20_dblrcp_rn_slowpath_v3,(.L_x_767 - $__internal_11_$__cuda_sm20_dblrcp_rn_slowpath_v3)
$__internal_11_$__cuda_sm20_dblrcp_rn_slowpath_v3:
[----:B------:R-:W-:Y:S01]  /*0280*/  DSETP.GTU.AND P1, PT, |R4|, +INF , PT ;  /* 0x7ff000000400742a */ /* 0x000fe20003f2c200 */
[----:B------:R-:W-:-:S13]  /*0290*/  BSSY.RECONVERGENT B1, `(.L_x_711) ;  /* 0x0000023000017945 */ /* 0x000fda0003800200 */
[----:B------:R-:W-:Y:S05]  /*02a0*/  @P1 BRA `(.L_x_712) ;  /* 0x00000000007c1947 */ /* 0x000fea0003800000 */
[----:B------:R-:W-:-:S05]  /*02b0*/  LOP3.LUT R3, R5, 0x7fffffff, RZ, 0xc0, !PT ;  /* 0x7fffffff05037812 */ /* 0x000fca00078ec0ff */
[----:B------:R-:W-:-:S05]  /*02c0*/  VIADD R6, R3, 0xffffffff ;  /* 0xffffffff03067836 */ /* 0x000fca0000000000 */
[----:B------:R-:W-:-:S13]  /*02d0*/  ISETP.GE.U32.AND P1, PT, R6, 0x7fefffff, PT ;  /* 0x7fefffff0600780c */ /* 0x000fda0003f26070 */
[----:B------:R-:W-:Y:S01]  /*02e0*/  @P1 LOP3.LUT R7, R5, 0x7ff00000, RZ, 0x3c, !PT ;  /* 0x7ff0000005071812 */ /* 0x000fe200078e3cff */
[----:B------:R-:W-:Y:S01]  /*02f0*/  @P1 IMAD.MOV.U32 R6, RZ, RZ, RZ ;  /* 0x000000ffff061224 */ /* 0x000fe200078e00ff */
[----:B------:R-:W-:Y:S06]  /*0300*/  @P1 BRA `(.L_x_713) ;  /* 0x00000000006c1947 */ /* 0x000fec0003800000 */
[----:B------:R-:W-:-:S13]  /*0310*/  ISETP.GE.U32.AND P1, PT, R3, 0x1000001, PT ;  /* 0x010000010300780c */ /* 0x000fda0003f26070 */
[----:B------:R-:W-:Y:S05]  /*0320*/  @!P1 BRA `(.L_x_714) ;  /* 0x0000000000349947 */ /* 0x000fea0003800000 */
[----:B------:R-:W-:Y:S01]  /*0330*/  IADD3 R7, PT, PT, R5, -0x3fe00000, RZ ;  /* 0xc020000005077810 */ /* 0x000fe20007ffe0ff */
[----:B------:R-:W-:-:S03]  /*0340*/  IMAD.MOV.U32 R6, RZ, RZ, R4 ;  /* 0x000000ffff067224 */ /* 0x000fc600078e0004 */
[----:B------:R-:W0:Y:S03]  /*0350*/  MUFU.RCP64H R9, R7 ;  /* 0x0000000700097308 */ /* 0x000e260000001800 */
[----:B0-----:R-:W-:-:S08]  /*0360*/  DFMA R10, -R6, R8, 1 ;  /* 0x3ff00000060a742b */ /* 0x001fd00000000108 */
[----:B------:R-:W-:-:S08]  /*0370*/  DFMA R10, R10, R10, R10 ;  /* 0x0000000a0a0a722b */ /* 0x000fd0000000000a */
[----:B------:R-:W-:-:S08]  /*0380*/  DFMA R10, R8, R10, R8 ;  /* 0x0000000a080a722b */ /* 0x000fd00000000008 */
[----:B------:R-:W-:-:S08]  /*0390*/  DFMA R8, -R6, R10, 1 ;  /* 0x3ff000000608742b */ /* 0x000fd0000000010a */
[----:B------:R-:W-:-:S08]  /*03a0*/  DFMA R8, R10, R8, R10 ;  /* 0x000000080a08722b */ /* 0x000fd0000000000a */
[----:B------:R-:W-:-:S08]  /*03b0*/  DMUL R8, R8, 2.2250738585072013831e-308 ;  /* 0x0010000008087828 */ /* 0x000fd00000000000 */
[----:B------:R-:W-:-:S08]  /*03c0*/  DFMA R4, -R4, R8, 1 ;  /* 0x3ff000000404742b */ /* 0x000fd00000000108 */
[----:B------:R-:W-:-:S08]  /*03d0*/  DFMA R4, R4, R4, R4 ;  /* 0x000000040404722b */ /* 0x000fd00000000004 */
[----:B------:R-:W-:Y:S01]  /*03e0*/  DFMA R6, R8, R4, R8 ;  /* 0x000000040806722b */ /* 0x000fe20000000008 */
[----:B------:R-:W-:Y:S10]  /*03f0*/  BRA `(.L_x_713) ;  /* 0x0000000000307947 */ /* 0x000ff40003800000 */
.L_x_714:
[----:B------:R-:W-:Y:S01]  /*0400*/  DMUL R4, R4, 8.11296384146066816958e+31 ;  /* 0x4690000004047828 */ /* 0x000fe20000000000 */
[----:B------:R-:W-:-:S05]  /*0410*/  IMAD.MOV.U32 R6, RZ, RZ, R8 ;  /* 0x000000ffff067224 */ /* 0x000fca00078e0008 */
[----:B------:R-:W0:Y:S02]  /*0420*/  MUFU.RCP64H R7, R5 ;  /* 0x0000000500077308 */ /* 0x000e240000001800 */
[----:B0-----:R-:W-:-:S08]  /*0430*/  DFMA R8, -R4, R6, 1 ;  /* 0x3ff000000408742b */ /* 0x001fd00000000106 */
[----:B------:R-:W-:-:S08]  /*0440*/  DFMA R8, R8, R8, R8 ;  /* 0x000000080808722b */ /* 0x000fd00000000008 */
[----:B------:R-:W-:-:S08]  /*0450*/  DFMA R8, R6, R8, R6 ;  /* 0x000000080608722b */ /* 0x000fd00000000006 */
[----:B------:R-:W-:-:S08]  /*0460*/  DFMA R6, -R4, R8, 1 ;  /* 0x3ff000000406742b */ /* 0x000fd00000000108 */
[----:B------:R-:W-:-:S08]  /*0470*/  DFMA R6, R8, R6, R8 ;  /* 0x000000060806722b */ /* 0x000fd00000000008 */
[----:B------:R-:W-:Y:S01]  /*0480*/  DMUL R6, R6, 8.11296384146066816958e+31 ;  /* 0x4690000006067828 */ /* 0x000fe20000000000 */
[----:B------:R-:W-:Y:S10]  /*0490*/  BRA `(.L_x_713) ;  /* 0x0000000000087947 */ /* 0x000ff40003800000 */
.L_x_712:
[----:B------:R-:W-:Y:S02]  /*04a0*/  LOP3.LUT R7, R5, 0x80000, RZ, 0xfc, !PT ;  /* 0x0008000005077812 */ /* 0x000fe400078efcff */
[----:B------:R-:W-:-:S07]  /*04b0*/  MOV R6, R4 ;  /* 0x0000000400067202 */ /* 0x000fce0000000f00 */
.L_x_713:
[----:B------:R-:W-:Y:S05]  /*04c0*/  BSYNC.RECONVERGENT B1 ;  /* 0x0000000000017941 */ /* 0x000fea0003800200 */
.L_x_711:
[----:B------:R-:W-:-:S04]  /*04d0*/  IMAD.MOV.U32 R3, RZ, RZ, 0x0 ;  /* 0x00000000ff037424 */ /* 0x000fc800078e00ff */
[----:B------:R-:W-:Y:S05]  /*04e0*/  RET.REL.NODEC R2 `(_Z9normalizePdiii) ;  /* 0xfffffff802c47950 */ /* 0x000fea0003c3ffff */
.L_x_715:
        /* <DEDUP_REMOVED lines=9> */
.L_x_767:


//--------------------- .text._Z16normalize_lowbitPdii --------------------------
	.section	.text._Z16normalize_lowbitPdii,"ax",@progbits
	.align	128
        .global         _Z16normalize_lowbitPdii
        .type           _Z16normalize_lowbitPdii,@function
        .size           _Z16normalize_lowbitPdii,(.L_x_769 - _Z16normalize_lowbitPdii)
        .other          _Z16normalize_lowbitPdii,@"STO_CUDA_ENTRY STV_DEFAULT"
_Z16normalize_lowbitPdii:
.text._Z16normalize_lowbitPdii:
[----:B------:R-:W-:Y:S01]  /*0000*/  LDC R1, c[0x0][0x37c] ;  /* 0x0000df00ff017b82 */ /* 0x000fe20000000800 */
[----:B------:R-:W0:Y:S07]  /*0010*/  S2R R0, SR_CTAID.X ;  /* 0x0000000000007919 */ /* 0x000e2e0000002500 */
[----:B------:R-:W1:Y:S01]  /*0020*/  LDC.64 R4, c[0x0][0x388] ;  /* 0x0000e200ff047b82 */ /* 0x000e620000000a00 */
[----:B------:R-:W-:Y:S01]  /*0030*/  UMOV UR4, 0xa0b5ed8d ;  /* 0xa0b5ed8d00047882 */ /* 0x000fe20000000000 */
[----:B------:R-:W-:Y:S01]  /*0040*/  UMOV UR5, 0x3eb0c6f7 ;  /* 0x3eb0c6f700057882 */ /* 0x000fe20000000000 */
[----:B0-----:R-:W-:-:S02]  /*0050*/  IMAD.SHL.U32 R6, R0, 0x8, RZ ;  /* 0x0000000800067824 */ /* 0x001fc400078e00ff */
[----:B-1----:R-:W-:-:S04]  /*0060*/  IMAD R5, R0, R5, RZ ;  /* 0x0000000500057224 */ /* 0x002fc800078e02ff */
[----:B------:R-:W0:Y:S02]  /*0070*/  LDC.64 R6, c[0x3][R6] ;  /* 0x00c0000006067b82 */ /* 0x000e240000000a00 */
[----:B0-----:R-:W0:Y:S01]  /*0080*/  MUFU.RCP64H R9, R7 ;  /* 0x0000000700097308 */ /* 0x001e220000001800 */
[----:B------:R-:W-:Y:S01]  /*0090*/  VIADD R8, R7, 0x300402 ;  /* 0x0030040207087836 */ /* 0x000fe20000000000 */
[----:B------:R-:W-:-:S04]  /*00a0*/  DSETP.GT.AND P2, PT, R6, UR4, PT ;  /* 0x0000000406007e2a */ /* 0x000fc8000bf44000 */
[----:B------:R-:W-:Y:S01]  /*00b0*/  FSETP.GEU.AND P0, PT, |R8|, 5.8789094863358348022e-39, PT ;  /* 0x004004020800780b */ /* 0x000fe20003f0e200 */
[----:B0-----:R-:W-:-:S08]  /*00c0*/  DFMA R2, -R6, R8, 1 ;  /* 0x3ff000000602742b */ /* 0x001fd00000000108 */
[----:B------:R-:W-:Y:S02]  /*00d0*/  DFMA R10, R2, R2, R2 ;  /* 0x00000002020a722b */ /* 0x000fe40000000002 */
[----:B------:R-:W0:Y:S06]  /*00e0*/  S2R R2, SR_TID.X ;  /* 0x0000000000027919 */ /* 0x000e2c0000002100 */
[----:B------:R-:W-:-:S08]  /*00f0*/  DFMA R10, R8, R10, R8 ;  /* 0x0000000a080a722b */ /* 0x000fd00000000008 */
[----:B------:R-:W-:-:S08]  /*0100*/  DFMA R12, -R6, R10, 1 ;  /* 0x3ff00000060c742b */ /* 0x000fd0000000010a */
[----:B------:R-:W-:Y:S01]  /*0110*/  DFMA R10, R10, R12, R10 ;  /* 0x0000000c0a0a722b */ /* 0x000fe2000000000a */
[----:B------:R-:W-:Y:S10]  /*0120*/  @P0 BRA `(.L_x_716) ;  /* 0x0000000000100947 */ /* 0x000ff40003800000 */
[----:B------:R-:W-:-:S05]  /*0130*/  LOP3.LUT R0, R7, 0x7fffffff, RZ, 0xc0, !PT ;  /* 0x7fffffff07007812 */ /* 0x000fca00078ec0ff */
[----:B------:R-:W-:Y:S01]  /*0140*/  VIADD R10, R0, 0xfff00000 ;  /* 0xfff00000000a7836 */ /* 0x000fe20000000000 */
[----:B------:R-:W-:-:S07]  /*0150*/  MOV R0, 0x170 ;  /* 0x0000017000007802 */ /* 0x000fce0000000f00 */
[----:B0-----:R-:W-:Y:S05]  /*0160*/  CALL.REL.NOINC `($__internal_12_$__cuda_sm20_dblrcp_rn_slowpath_v3) ;  /* 0x0000000400a87944 */ /* 0x001fea0003c00000 */
.L_x_716:
[----:B------:R-:W1:Y:S01]  /*0170*/  LDC.64 R14, c[0x0][0x380] ;  /* 0x0000e000ff0e7b82 */ /* 0x000e620000000a00 */
[----:B0-----:R-:W-:Y:S01]  /*0180*/  IMAD.IADD R3, R5, 0x1, R2 ;  /* 0x0000000105037824 */ /* 0x001fe200078e0202 */
[----:B------:R-:W-:Y:S06]  /*0190*/  BSSY.RECONVERGENT B0, `(.L_x_717) ;  /* 0x0000030000007945 */ /* 0x000fec0003800200 */
[----:B------:R-:W0:Y:S08]  /*01a0*/  LDC R8, c[0x0][0x388] ;  /* 0x0000e200ff087b82 */ /* 0x000e300000000800 */
[----:B------:R-:W2:Y:S08]  /*01b0*/  LDC R0, c[0x0][0x360] ;  /* 0x0000d800ff007b82 */ /* 0x000eb00000000800 */
[----:B------:R-:W3:Y:S01]  /*01c0*/  LDC.64 R6, c[0x0][0x380] ;  /* 0x0000e000ff067b82 */ /* 0x000ee20000000a00 */
[----:B-1----:R-:W-:Y:S01]  /*01d0*/  IMAD.WIDE R14, R3, 0x8, R14 ;  /* 0x00000008030e7825 */ /* 0x002fe200078e020e */
[----:B0-----:R-:W-:-:S02]  /*01e0*/  IADD3 R8, P0, PT, R5, R8, RZ ;  /* 0x0000000805087210 */ /* 0x001fc40007f1e0ff */
[----:B------:R-:W-:-:S04]  /*01f0*/  SHF.R.S32.HI R5, RZ, 0x1f, R5 ;  /* 0x0000001fff057819 */ /* 0x000fc80000011405 */
[----:B------:R-:W-:Y:S01]  /*0200*/  LEA.HI.X.SX32 R4, R4, R5, 0x1, P0 ;  /* 0x0000000504047211 */ /* 0x000fe200000f0eff */
[----:B--2---:R-:W-:-:S03]  /*0210*/  IMAD.WIDE.U32 R2, R0, 0x8, RZ ;  /* 0x0000000800027825 */ /* 0x004fc600078e00ff */
[----:B------:R-:W-:Y:S02]  /*0220*/  IADD3 R5, P0, PT, R14, R2, RZ ;  /* 0x000000020e057210 */ /* 0x000fe40007f1e0ff */
[----:B---3--:R-:W-:-:S04]  /*0230*/  LEA R6, P1, R8, R6, 0x3 ;  /* 0x0000000608067211 */ /* 0x008fc800078218ff */
[----:B------:R-:W-:Y:S01]  /*0240*/  LEA.HI.X R7, R8, R7, R4, 0x3, P1 ;  /* 0x0000000708077211 */ /* 0x000fe200008f1c04 */
[----:B------:R-:W-:Y:S01]  /*0250*/  IMAD.X R4, R15, 0x1, R3, P0 ;  /* 0x000000010f047824 */ /* 0x000fe200000e0603 */
[CC--:B------:R-:W-:Y:S02]  /*0260*/  ISETP.GE.U32.AND P1, PT, R5.reuse, R6.reuse, PT ;  /* 0x000000060500720c */ /* 0x0c0fe40003f26070 */
[----:B------:R-:W-:Y:S02]  /*0270*/  ISETP.GT.U32.AND P0, PT, R5, R6, PT ;  /* 0x000000060500720c */ /* 0x000fe40003f04070 */
[CC--:B------:R-:W-:Y:S02]  /*0280*/  ISETP.GE.U32.AND.EX P1, PT, R4.reuse, R7.reuse, PT, P1 ;  /* 0x000000070400720c */ /* 0x0c0fe40003f26110 */
[----:B------:R-:W-:Y:S02]  /*0290*/  ISETP.GT.U32.AND.EX P0, PT, R4, R7, PT, P0 ;  /* 0x000000070400720c */ /* 0x000fe40003f04100 */
[----:B------:R-:W-:-:S02]  /*02a0*/  SEL R8, RZ, 0x1, P1 ;  /* 0x00000001ff087807 */ /* 0x000fc40000800000 */
[----:B------:R-:W-:Y:S02]  /*02b0*/  SEL R9, R5, R6, P0 ;  /* 0x0000000605097207 */ /* 0x000fe40000000000 */
[----:B------:R-:W-:Y:S02]  /*02c0*/  SEL R12, R4, R7, P0 ;  /* 0x00000007040c7207 */ /* 0x000fe40000000000 */
[----:B------:R-:W-:Y:S02]  /*02d0*/  IADD3 R9, P0, P1, R9, -R5, -R8 ;  /* 0x8000000509097210 */ /* 0x000fe4000791e808 */
[----:B------:R-:W-:Y:S02]  /*02e0*/  FSEL R5, R11, 1.875, P2 ;  /* 0x3ff000000b057808 */ /* 0x000fe40001000000 */
[----:B------:R-:W-:Y:S02]  /*02f0*/  IADD3.X R12, PT, PT, R12, -0x1, ~R4, P0, P1 ;  /* 0xffffffff0c0c7810 */ /* 0x000fe400007e2c04 */
[----:B------:R-:W-:-:S02]  /*0300*/  FSEL R4, R10, RZ, P2 ;  /* 0x000000ff0a047208 */ /* 0x000fc40001000000 */
[----:B------:R-:W-:-:S13]  /*0310*/  ISETP.NE.U32.AND P0, PT, R12, RZ, PT ;  /* 0x000000ff0c00720c */ /* 0x000fda0003f05070 */
[----:B------:R-:W-:Y:S05]  /*0320*/  @P0 BRA `(.L_x_718) ;  /* 0x0000000000500947 */ /* 0x000fea0003800000 */
[----:B------:R-:W0:Y:S01]  /*0330*/  I2F.U32.RP R12, R2 ;  /* 0x00000002000c7306 */ /* 0x000e220000209000 */
[----:B------:R-:W-:Y:S01]  /*0340*/  IMAD.MOV R13, RZ, RZ, -R2 ;  /* 0x000000ffff0d7224 */ /* 0x000fe200078e0a02 */
[----:B------:R-:W-:-:S06]  /*0350*/  ISETP.NE.U32.AND P2, PT, R2, RZ, PT ;  /* 0x000000ff0200720c */ /* 0x000fcc0003f45070 */
[----:B0-----:R-:W0:Y:S02]  /*0360*/  MUFU.RCP R12, R12 ;  /* 0x0000000c000c7308 */ /* 0x001e240000001000 */
[----:B0-----:R-:W-:-:S06]  /*0370*/  VIADD R10, R12, 0xffffffe ;  /* 0x0ffffffe0c0a7836 */ /* 0x001fcc0000000000 */
[----:B------:R0:W1:Y:S02]  /*0380*/  F2I.FTZ.U32.TRUNC.NTZ R11, R10 ;  /* 0x0000000a000b7305 */ /* 0x000064000021f000 */
[----:B0-----:R-:W-:Y:S02]  /*0390*/  IMAD.MOV.U32 R10, RZ, RZ, RZ ;  /* 0x000000ffff0a7224 */ /* 0x001fe400078e00ff */
[----:B-1----:R-:W-:-:S04]  /*03a0*/  IMAD R13, R13, R11, RZ ;  /* 0x0000000b0d0d7224 */ /* 0x002fc800078e02ff */
[----:B------:R-:W-:-:S06]  /*03b0*/  IMAD.HI.U32 R16, R11, R13, R10 ;  /* 0x0000000d0b107227 */ /* 0x000fcc00078e000a */
[----:B------:R-:W-:-:S04]  /*03c0*/  IMAD.HI.U32 R10, R16, R9, RZ ;  /* 0x00000009100a7227 */ /* 0x000fc800078e00ff */
[----:B------:R-:W-:-:S04]  /*03d0*/  IMAD.MOV R11, RZ, RZ, -R10 ;  /* 0x000000ffff0b7224 */ /* 0x000fc800078e0a0a */
[----:B------:R-:W-:Y:S02]  /*03e0*/  IMAD R9, R2, R11, R9 ;  /* 0x0000000b02097224 */ /* 0x000fe400078e0209 */
[----:B------:R-:W-:-:S03]  /*03f0*/  IMAD.MOV.U32 R11, RZ, RZ, RZ ;  /* 0x000000ffff0b7224 */ /* 0x000fc600078e00ff */
[----:B------:R-:W-:-:S13]  /*0400*/  ISETP.GE.U32.AND P0, PT, R9, R2, PT ;  /* 0x000000020900720c */ /* 0x000fda0003f06070 */
[----:B------:R-:W-:Y:S01]  /*0410*/  @P0 IMAD.IADD R9, R9, 0x1, -R2 ;  /* 0x0000000109090824 */ /* 0x000fe200078e0a02 */
[----:B------:R-:W-:-:S04]  /*0420*/  @P0 IADD3 R10, PT, PT, R10, 0x1, RZ ;  /* 0x000000010a0a0810 */ /* 0x000fc80007ffe0ff */
[----:B------:R-:W-:-:S13]  /*0430*/  ISETP.GE.U32.AND P1, PT, R9, R2, PT ;  /* 0x000000020900720c */ /* 0x000fda0003f26070 */
[----:B------:R-:W-:Y:S01]  /*0440*/  @P1 VIADD R10, R10, 0x1 ;  /* 0x000000010a0a1836 */ /* 0x000fe20000000000 */
[----:B------:R-:W-:Y:S01]  /*0450*/  @!P2 LOP3.LUT R10, RZ, R2, RZ, 0x33, !PT ;  /* 0x00000002ff0aa212 */ /* 0x000fe200078e33ff */
[----:B------:R-:W-:Y:S06]  /*0460*/  BRA `(.L_x_719) ;  /* 0x0000000000087947 */ /* 0x000fec0003800000 */
.L_x_718:
[----:B------:R-:W-:-:S07]  /*0470*/  MOV R16, 0x490 ;  /* 0x0000049000107802 */ /* 0x000fce0000000f00 */
[----:B------:R-:W-:Y:S05]  /*0480*/  CALL.REL.NOINC `($__internal_13_$__cuda_sm20_div_u64) ;  /* 0x0000000400807944 */ /* 0x000fea0003c00000 */
.L_x_719:
[----:B------:R-:W-:Y:S05]  /*0490*/  BSYNC.RECONVERGENT B0 ;  /* 0x0000000000007941 */ /* 0x000fea0003800200 */
.L_x_717:
[----:B------:R-:W-:Y:S01]  /*04a0*/  IADD3 R8, P0, PT, R10, R8, RZ ;  /* 0x000000080a087210 */ /* 0x000fe20007f1e0ff */
[----:B------:R-:W0:Y:S01]  /*04b0*/  LDCU.64 UR4, c[0x0][0x358] ;  /* 0x00006b00ff0477ac */ /* 0x000e220008000a00 */
[----:B------:R-:W-:Y:S02]  /*04c0*/  BSSY.RECONVERGENT B0, `(.L_x_720) ;  /* 0x0000018000007945 */ /* 0x000fe40003800200 */
[C---:B------:R-:W-:Y:S01]  /*04d0*/  LOP3.LUT R9, R8.reuse, 0x3, RZ, 0xc0, !PT ;  /* 0x0000000308097812 */ /* 0x040fe200078ec0ff */
[----:B------:R-:W-:Y:S01]  /*04e0*/  IMAD.X R10, RZ, RZ, R11, P0 ;  /* 0x000000ffff0a7224 */ /* 0x000fe200000e060b */
[----:B------:R-:W-:Y:S02]  /*04f0*/  ISETP.GE.U32.AND P0, PT, R8, 0x3, PT ;  /* 0x000000030800780c */ /* 0x000fe40003f06070 */
[----:B------:R-:W-:Y:S02]  /*0500*/  ISETP.NE.U32.AND P1, PT, R9, 0x3, PT ;  /* 0x000000030900780c */ /* 0x000fe40003f25070 */
[----:B------:R-:W-:-:S02]  /*0510*/  ISETP.GE.U32.AND.EX P0, PT, R10, RZ, PT, P0 ;  /* 0x000000ff0a00720c */ /* 0x000fc40003f06100 */
[----:B------:R-:W-:-:S13]  /*0520*/  ISETP.NE.AND.EX P1, PT, RZ, RZ, PT, P1 ;  /* 0x000000ffff00720c */ /* 0x000fda0003f25310 */
[----:B0-----:R-:W-:Y:S05]  /*0530*/  @!P1 BRA `(.L_x_721) ;  /* 0x0000000000409947 */ /* 0x001fea0003800000 */
[----:B------:R-:W-:-:S05]  /*0540*/  VIADD R12, R8, 0x1 ;  /* 0x00000001080c7836 */ /* 0x000fca0000000000 */
[----:B------:R-:W-:-:S04]  /*0550*/  LOP3.LUT R12, R12, 0x3, RZ, 0xc0, !PT ;  /* 0x000000030c0c7812 */ /* 0x000fc800078ec0ff */
[----:B------:R-:W-:-:S05]  /*0560*/  IADD3 R12, P1, PT, RZ, -R12, RZ ;  /* 0x8000000cff0c7210 */ /* 0x000fca0007f3e0ff */
[----:B------:R-:W-:-:S08]  /*0570*/  IMAD.X R13, RZ, RZ, -0x1, P1 ;  /* 0xffffffffff0d7424 */ /* 0x000fd000008e06ff */
.L_x_722:
[----:B0-----:R-:W-:Y:S02]  /*0580*/  IMAD.MOV.U32 R10, RZ, RZ, R14 ;  /* 0x000000ffff0a7224 */ /* 0x001fe400078e000e */
[----:B------:R-:W-:-:S05]  /*0590*/  IMAD.MOV.U32 R11, RZ, RZ, R15 ;  /* 0x000000ffff0b7224 */ /* 0x000fca00078e000f */
[----:B------:R-:W2:Y:S01]  /*05a0*/  LDG.E.64 R8, desc[UR4][R10.64] ;  /* 0x000000040a087981 */ /* 0x000ea2000c1e1b00 */
[----:B------:R-:W-:Y:S02]  /*05b0*/  IADD3 R12, P1, PT, R12, 0x1, RZ ;  /* 0x000000010c0c7810 */ /* 0x000fe40007f3e0ff */
[----:B------:R-:W-:-:S03]  /*05c0*/  IADD3 R14, P2, PT, R2, R10, RZ ;  /* 0x0000000a020e7210 */ /* 0x000fc60007f5e0ff */
[----:B------:R-:W-:Y:S01]  /*05d0*/  IMAD.X R13, RZ, RZ, R13, P1 ;  /* 0x000000ffff0d7224 */ /* 0x000fe200008e060d */
[----:B------:R-:W-:Y:S02]  /*05e0*/  ISETP.NE.U32.AND P1, PT, R12, RZ, PT ;  /* 0x000000ff0c00720c */ /* 0x000fe40003f25070 */
[----:B------:R-:W-:Y:S02]  /*05f0*/  IADD3.X R15, PT, PT, R3, R11, RZ, P2, !PT ;  /* 0x0000000b030f7210 */ /* 0x000fe400017fe4ff */
[----:B------:R-:W-:Y:S01]  /*0600*/  ISETP.NE.AND.EX P1, PT, R13, RZ, PT, P1 ;  /* 0x000000ff0d00720c */ /* 0x000fe20003f25310 */
[----:B--2---:R-:W-:-:S07]  /*0610*/  DMUL R8, R4, R8 ;  /* 0x0000000804087228 */ /* 0x004fce0000000000 */
[----:B------:R0:W-:Y:S05]  /*0620*/  STG.E.64 desc[UR4][R10.64], R8 ;  /* 0x000000080a007986 */ /* 0x0001ea000c101b04 */
[----:B------:R-:W-:Y:S05]  /*0630*/  @P1 BRA `(.L_x_722) ;  /* 0xfffffffc00d01947 */ /* 0x000fea000383ffff */
.L_x_721:
[----:B------:R-:W-:Y:S05]  /*0640*/  BSYNC.RECONVERGENT B0 ;  /* 0x0000000000007941 */ /* 0x000fea0003800200 */
.L_x_720:
[----:B------:R-:W-:Y:S05]  /*0650*/  @!P0 EXIT ;  /* 0x000000000000894d */ /* 0x000fea0003800000 */
.L_x_723:
[----:B------:R-:W-:Y:S02]  /*0660*/  IMAD.MOV.U32 R22, RZ, RZ, R14 ;  /* 0x000000ffff167224 */ /* 0x000fe400078e000e */
[----:B------:R-:W-:-:S05]  /*0670*/  IMAD.MOV.U32 R23, RZ, RZ, R15 ;  /* 0x000000ffff177224 */ /* 0x000fca00078e000f */
[----:B01----:R-:W2:Y:S01]  /*0680*/  LDG.E.64 R8, desc[UR4][R22.64] ;  /* 0x0000000416087981 */ /* 0x003ea2000c1e1b00 */
[----:B------:R-:W-:-:S05]  /*0690*/  IADD3 R18, P0, PT, R2, R22, RZ ;  /* 0x0000001602127210 */ /* 0x000fca0007f1e0ff */
[----:B------:R-:W-:Y:S01]  /*06a0*/  IMAD.X R19, R3, 0x1, R23, P0 ;  /* 0x0000000103137824 */ /* 0x000fe200000e0617 */
[----:B--2---:R-:W-:-:S07]  /*06b0*/  DMUL R8, R4, R8 ;  /* 0x0000000804087228 */ /* 0x004fce0000000000 */
[----:B------:R0:W-:Y:S04]  /*06c0*/  STG.E.64 desc[UR4][R22.64], R8 ;  /* 0x0000000816007986 */ /* 0x0001e8000c101b04 */
[----:B------:R-:W2:Y:S01]  /*06d0*/  LDG.E.64 R10, desc[UR4][R18.64] ;  /* 0x00000004120a7981 */ /* 0x000ea2000c1e1b00 */
        /* <DEDUP_REMOVED lines=9> */
[----:B0-----:R-:W2:Y:S01]  /*0770*/  LDG.E.64 R8, desc[UR4][R20.64] ;  /* 0x0000000414087981 */ /* 0x001ea2000c1e1b00 */
[----:B------:R-:W-:-:S03]  /*0780*/  IMAD.WIDE.U32 R14, R0, 0x10, R12 ;  /* 0x00000010000e7825 */ /* 0x000fc600078e000c */
[----:B------:R-:W-:Y:S02]  /*0790*/  ISETP.GE.U32.AND P0, PT, R14, R6, PT ;  /* 0x000000060e00720c */ /* 0x000fe40003f06070 */
[----:B------:R-:W-:Y:S02]  /*07a0*/  IADD3 R14, P1, PT, R2, R20, RZ ;  /* 0x00000014020e7210 */ /* 0x000fe40007f3e0ff */
[----:B------:R-:W-:-:S03]  /*07b0*/  ISETP.GE.U32.AND.EX P0, PT, R15, R7, PT, P0 ;  /* 0x000000070f00720c */ /* 0x000fc60003f06100 */
[----:B------:R-:W-:Y:S01]  /*07c0*/  IMAD.X R15, R3, 0x1, R21, P1 ;  /* 0x00000001030f7824 */ /* 0x000fe200008e0615 */
[----:B--2---:R-:W-:-:S07]  /*07d0*/  DMUL R8, R4, R8 ;  /* 0x0000000804087228 */ /* 0x004fce0000000000 */
[----:B------:R1:W-:Y:S02]  /*07e0*/  STG.E.64 desc[UR4][R20.64], R8 ;  /* 0x0000000814007986 */ /* 0x0003e4000c101b04 */
[----:B------:R-:W-:Y:S05]  /*07f0*/  @!P0 BRA `(.L_x_723) ;  /* 0xfffffffc00988947 */ /* 0x000fea000383ffff */
[----:B------:R-:W-:Y:S05]  /*0800*/  EXIT ;  /* 0x000000000000794d */ /* 0x000fea0003800000 */
        .weak           $__internal_12_$__cuda_sm20_dblrcp_rn_slowpath_v3
        .type           $__internal_12_$__cuda_sm20_dblrcp_rn_slowpath_v3,@function
        .size           $__internal_12_$__cuda_sm20_dblrcp_rn_slowpath_v3,($__internal_13_$__cuda_sm20_div_u64 - $__internal_12_$__cuda_sm20_dblrcp_rn_slowpath_v3)
$__internal_12_$__cuda_sm20_dblrcp_rn_slowpath_v3:
[----:B------:R-:W-:-:S14]  /*0810*/  DSETP.GTU.AND P0, PT, |R6|, +INF , PT ;  /* 0x7ff000000600742a */ /* 0x000fdc0003f0c200 */
[----:B------:R-:W-:Y:S05]  /*0820*/  @P0 BRA `(.L_x_724) ;  /* 0x00000000007c0947 */ /* 0x000fea0003800000 */
[----:B------:R-:W-:-:S05]  /*0830*/  LOP3.LUT R3, R7, 0x7fffffff, RZ, 0xc0, !PT ;  /* 0x7fffffff07037812 */ /* 0x000fca00078ec0ff */
[----:B------:R-:W-:-:S05]  /*0840*/  VIADD R8, R3, 0xffffffff ;  /* 0xffffffff03087836 */ /* 0x000fca0000000000 */
[----:B------:R-:W-:-:S13]  /*0850*/  ISETP.GE.U32.AND P0, PT, R8, 0x7fefffff, PT ;  /* 0x7fefffff0800780c */ /* 0x000fda0003f06070 */
[----:B------:R-:W-:Y:S02]  /*0860*/  @P0 LOP3.LUT R9, R7, 0x7ff00000, RZ, 0x3c, !PT ;  /* 0x7ff0000007090812 */ /* 0x000fe400078e3cff */
[----:B------:R-:W-:Y:S01]  /*0870*/  @P0 MOV R8, RZ ;  /* 0x000000ff00080202 */ /* 0x000fe20000000f00 */
[----:B------:R-:W-:Y:S06]  /*0880*/  @P0 BRA `(.L_x_725) ;  /* 0x00000000006c0947 */ /* 0x000fec0003800000 */
[----:B------:R-:W-:-:S13]  /*0890*/  ISETP.GE.U32.AND P0, PT, R3, 0x1000001, PT ;  /* 0x010000010300780c */ /* 0x000fda0003f06070 */
[----:B------:R-:W-:Y:S05]  /*08a0*/  @!P0 BRA `(.L_x_726) ;  /* 0x0000000000348947 */ /* 0x000fea0003800000 */
[----:B------:R-:W-:Y:S02]  /*08b0*/  VIADD R9, R7, 0xc0200000 ;  /* 0xc020000007097836 */ /* 0x000fe40000000000 */
[----:B------:R-:W-:Y:S02]  /*08c0*/  IMAD.MOV.U32 R8, RZ, RZ, R6 ;  /* 0x000000ffff087224 */ /* 0x000fe400078e0006 */
[----:B------:R-:W0:Y:S04]  /*08d0*/  MUFU.RCP64H R11, R9 ;  /* 0x00000009000b7308 */ /* 0x000e280000001800 */
        /* <DEDUP_REMOVED lines=10> */
.L_x_726:
        /* <DEDUP_REMOVED lines=10> */
.L_x_724:
[----:B------:R-:W-:Y:S01]  /*0a20*/  LOP3.LUT R9, R7, 0x80000, RZ, 0xfc, !PT ;  /* 0x0008000007097812 */ /* 0x000fe200078efcff */
[----:B------:R-:W-:-:S07]  /*0a30*/  IMAD.MOV.U32 R8, RZ, RZ, R6 ;  /* 0x000000ffff087224 */ /* 0x000fce00078e0006 */
.L_x_725:
[----:B------:R-:W-:Y:S01]  /*0a40*/  IMAD.MOV.U32 R6, RZ, RZ, R0 ;  /* 0x000000ffff067224 */ /* 0x000fe200078e0000 */
[----:B------:R-:W-:Y:S01]  /*0a50*/  MOV R7, 0x0 ;  /* 0x0000000000077802 */ /* 0x000fe20000000f00 */
[----:B------:R-:W-:Y:S02]  /*0a60*/  IMAD.MOV.U32 R10, RZ, RZ, R8 ;  /* 0x000000ffff0a7224 */ /* 0x000fe400078e0008 */
[----:B------:R-:W-:Y:S01]  /*0a70*/  IMAD.MOV.U32 R11, RZ, RZ, R9 ;  /* 0x000000ffff0b7224 */ /* 0x000fe200078e0009 */
[----:B------:R-:W-:Y:S06]  /*0a80*/  RET.REL.NODEC R6 `(_Z16normalize_lowbitPdii) ;  /* 0xfffffff4065c7950 */ /* 0x000fec0003c3ffff */
        .weak           $__internal_13_$__cuda_sm20_div_u64
        .type           $__internal_13_$__cuda_sm20_div_u64,@function
        .size           $__internal_13_$__cuda_sm20_div_u64,(.L_x_769 - $__internal_13_$__cuda_sm20_div_u64)
$__internal_13_$__cuda_sm20_div_u64:
[----:B------:R-:W0:Y:S08]  /*0a90*/  I2F.U64.RP R13, R2 ;  /* 0x00000002000d7312 */ /* 0x000e300000309000 */
[----:B0-----:R-:W0:Y:S02]  /*0aa0*/  MUFU.RCP R13, R13 ;  /* 0x0000000d000d7308 */ /* 0x001e240000001000 */
[----:B0-----:R-:W-:-:S06]  /*0ab0*/  VIADD R10, R13, 0x1ffffffe ;  /* 0x1ffffffe0d0a7836 */ /* 0x001fcc0000000000 */
[----:B------:R-:W0:Y:S02]  /*0ac0*/  F2I.U64.TRUNC R10, R10 ;  /* 0x0000000a000a7311 */ /* 0x000e24000020d800 */
[----:B0-----:R-:W-:-:S04]  /*0ad0*/  IMAD.WIDE.U32 R18, R10, R2, RZ ;  /* 0x000000020a127225 */ /* 0x001fc800078e00ff */
[C---:B------:R-:W-:Y:S01]  /*0ae0*/  IMAD R17, R10.reuse, R3, R19 ;  /* 0x000000030a117224 */ /* 0x040fe200078e0213 */
[----:B------:R-:W-:Y:S01]  /*0af0*/  IADD3 R21, P0, PT, RZ, -R18, RZ ;  /* 0x80000012ff157210 */ /* 0x000fe20007f1e0ff */
[----:B------:R-:W-:Y:S02]  /*0b00*/  IMAD.MOV.U32 R19, RZ, RZ, R10 ;  /* 0x000000ffff137224 */ /* 0x000fe400078e000a */
[----:B------:R-:W-:Y:S02]  /*0b10*/  IMAD R17, R11, R2, R17 ;  /* 0x000000020b117224 */ /* 0x000fe400078e0211 */
[----:B------:R-:W-:-:S04]  /*0b20*/  IMAD.HI.U32 R18, R10, R21, RZ ;  /* 0x000000150a127227 */ /* 0x000fc800078e00ff */
[----:B------:R-:W-:-:S04]  /*0b30*/  IMAD.X R17, RZ, RZ, ~R17, P0 ;  /* 0x000000ffff117224 */ /* 0x000fc800000e0e11 */
[----:B------:R-:W-:-:S04]  /*0b40*/  IMAD.WIDE.U32 R18, P0, R10, R17, R18 ;  /* 0x000000110a127225 */ /* 0x000fc80007800012 */
[C---:B------:R-:W-:Y:S02]  /*0b50*/  IMAD R23, R11.reuse, R17, RZ ;  /* 0x000000110b177224 */ /* 0x040fe400078e02ff */
[----:B------:R-:W-:-:S04]  /*0b60*/  IMAD.HI.U32 R18, P1, R11, R21, R18 ;  /* 0x000000150b127227 */ /* 0x000fc80007820012 */
[----:B------:R-:W-:Y:S01]  /*0b70*/  IMAD.HI.U32 R13, R11, R17, RZ ;  /* 0x000000110b0d7227 */ /* 0x000fe200078e00ff */
[----:B------:R-:W-:-:S03]  /*0b80*/  IADD3 R19, P2, PT, R23, R18, RZ ;  /* 0x0000001217137210 */ /* 0x000fc60007f5e0ff */
[----:B------:R-:W-:Y:S02]  /*0b90*/  IMAD.X R13, R13, 0x1, R11, P0 ;  /* 0x000000010d0d7824 */ /* 0x000fe400000e060b */
[----:B------:R-:W-:-:S03]  /*0ba0*/  IMAD.WIDE.U32 R10, R19, R2, RZ ;  /* 0x00000002130a7225 */ /* 0x000fc600078e00ff */
[----:B------:R-:W-:Y:S01]  /*0bb0*/  IADD3.X R13, PT, PT, RZ, RZ, R13, P2, P1 ;  /* 0x000000ffff0d7210 */ /* 0x000fe200017e240d */
[----:B------:R-:W-:Y:S01]  /*0bc0*/  IMAD R11, R19, R3, R11 ;  /* 0x00000003130b7224 */ /* 0x000fe200078e020b */
[----:B------:R-:W-:-:S03]  /*0bd0*/  IADD3 R17, P0, PT, RZ, -R10, RZ ;  /* 0x8000000aff117210 */ /* 0x000fc60007f1e0ff */
[----:B------:R-:W-:Y:S02]  /*0be0*/  IMAD R11, R13, R2, R11 ;  /* 0x000000020d0b7224 */ /* 0x000fe400078e020b */
[----:B------:R-:W-:-:S04]  /*0bf0*/  IMAD.HI.U32 R18, R19, R17, RZ ;  /* 0x0000001113127227 */ /* 0x000fc800078e00ff */
[----:B------:R-:W-:Y:S02]  /*0c00*/  IMAD.X R10, RZ, RZ, ~R11, P0 ;  /* 0x000000ffff0a7224 */ /* 0x000fe400000e0e0b */
[----:B------:R-:W-:Y:S02]  /*0c10*/  IMAD.MOV.U32 R11, RZ, RZ, RZ ;  /* 0x000000ffff0b7224 */ /* 0x000fe400078e00ff */
[----:B------:R-:W-:-:S04]  /*0c20*/  IMAD.WIDE.U32 R18, P0, R19, R10, R18 ;  /* 0x0000000a13127225 */ /* 0x000fc80007800012 */
[C---:B------:R-:W-:Y:S02]  /*0c30*/  IMAD R20, R13.reuse, R10, RZ ;  /* 0x0000000a0d147224 */ /* 0x040fe400078e02ff */
[----:B------:R-:W-:-:S04]  /*0c40*/  IMAD.HI.U32 R17, P1, R13, R17, R18 ;  /* 0x000000110d117227 */ /* 0x000fc80007820012 */
[----:B------:R-:W-:Y:S01]  /*0c50*/  IMAD.HI.U32 R10, R13, R10, RZ ;  /* 0x0000000a0d0a7227 */ /* 0x000fe200078e00ff */
[----:B------:R-:W-:-:S03]  /*0c60*/  IADD3 R17, P2, PT, R20, R17, RZ ;  /* 0x0000001114117210 */ /* 0x000fc60007f5e0ff */
[----:B------:R-:W-:Y:S02]  /*0c70*/  IMAD.X R13, R10, 0x1, R13, P0 ;  /* 0x000000010a0d7824 */ /* 0x000fe400000e060d */
[----:B------:R-:W-:-:S03]  /*0c80*/  IMAD.HI.U32 R10, R17, R9, RZ ;  /* 0x00000009110a7227 */ /* 0x000fc600078e00ff */
[----:B------:R-:W-:Y:S01]  /*0c90*/  IADD3.X R13, PT, PT, RZ, RZ, R13, P2, P1 ;  /* 0x000000ffff0d7210 */ /* 0x000fe200017e240d */
[----:B------:R-:W-:-:S04]  /*0ca0*/  IMAD.WIDE.U32 R10, R17, R12, R10 ;  /* 0x0000000c110a7225 */ /* 0x000fc800078e000a */
[C---:B------:R-:W-:Y:S02]  /*0cb0*/  IMAD R17, R13.reuse, R12, RZ ;  /* 0x0000000c0d117224 */ /* 0x040fe400078e02ff */
[----:B------:R-:W-:-:S04]  /*0cc0*/  IMAD.HI.U32 R10, P0, R13, R9, R10 ;  /* 0x000000090d0a7227 */ /* 0x000fc8000780000a */
[----:B------:R-:W-:Y:S01]  /*0cd0*/  IMAD.HI.U32 R13, R13, R12, RZ ;  /* 0x0000000c0d0d7227 */ /* 0x000fe200078e00ff */
[----:B------:R-:W-:-:S04]  /*0ce0*/  IADD3 R17, P1, PT, R17, R10, RZ ;  /* 0x0000000a11117210 */ /* 0x000fc80007f3e0ff */
[----:B------:R-:W-:Y:S01]  /*0cf0*/  IADD3.X R13, PT, PT, R13, RZ, RZ, P0, !PT ;  /* 0x000000ff0d0d7210 */ /* 0x000fe200007fe4ff */
[----:B------:R-:W-:-:S04]  /*0d00*/  IMAD.WIDE.U32 R10, R17, R2, RZ ;  /* 0x00000002110a7225 */ /* 0x000fc800078e00ff */
[----:B------:R-:W-:Y:S01]  /*0d10*/  IMAD.X R13, RZ, RZ, R13, P1 ;  /* 0x000000ffff0d7224 */ /* 0x000fe200008e060d */
[----:B------:R-:W-:Y:S01]  /*0d20*/  IADD3 R19, P1, PT, -R10, R9, RZ ;  /* 0x000000090a137210 */ /* 0x000fe20007f3e1ff */
[----:B------:R-:W-:-:S03]  /*0d30*/  IMAD R11, R17, R3, R11 ;  /* 0x00000003110b7224 */ /* 0x000fc600078e020b */
[-C--:B------:R-:W-:Y:S01]  /*0d40*/  ISETP.GE.U32.AND P0, PT, R19, R2.reuse, PT ;  /* 0x000000021300720c */ /* 0x080fe20003f06070 */
[----:B------:R-:W-:Y:S01]  /*0d50*/  IMAD R11, R13, R2, R11 ;  /* 0x000000020d0b7224 */ /* 0x000fe200078e020b */
[----:B------:R-:W-:-:S03]  /*0d60*/  IADD3 R9, P2, PT, -R2, R19, RZ ;  /* 0x0000001302097210 */ /* 0x000fc60007f5e1ff */
[----:B------:R-:W-:Y:S01]  /*0d70*/  IMAD.X R21, R12, 0x1, ~R11, P1 ;  /* 0x000000010c157824 */ /* 0x000fe200008e0e0b */
[----:B------:R-:W-:-:S03]  /*0d80*/  IADD3 R10, P1, PT, R17, 0x1, RZ ;  /* 0x00000001110a7810 */ /* 0x000fc60007f3e0ff */
[C---:B------:R-:W-:Y:S01]  /*0d90*/  IMAD.X R11, R21.reuse, 0x1, ~R3, P2 ;  /* 0x00000001150b7824 */ /* 0x040fe200010e0e03 */
[----:B------:R-:W-:Y:S01]  /*0da0*/  ISETP.GE.U32.AND.EX P0, PT, R21, R3, PT, P0 ;  /* 0x000000031500720c */ /* 0x000fe20003f06100 */
[----:B------:R-:W-:Y:S01]  /*0db0*/  IMAD.X R12, RZ, RZ, R13, P1 ;  /* 0x000000ffff0c7224 */ /* 0x000fe200008e060d */
[----:B------:R-:W-:Y:S02]  /*0dc0*/  ISETP.NE.U32.AND P1, PT, R2, RZ, PT ;  /* 0x000000ff0200720c */ /* 0x000fe40003f25070 */
[----:B------:R-:W-:Y:S02]  /*0dd0*/  SEL R9, R9, R19, P0 ;  /* 0x0000001309097207 */ /* 0x000fe40000000000 */
[----:B------:R-:W-:Y:S02]  /*0de0*/  SEL R17, R10, R17, P0 ;  /* 0x000000110a117207 */ /* 0x000fe40000000000 */
[----:B------:R-:W-:Y:S02]  /*0df0*/  SEL R11, R11, R21, P0 ;  /* 0x000000150b0b7207 */ /* 0x000fe40000000000 */
[----:B------:R-:W-:-:S02]  /*0e00*/  SEL R12, R12, R13, P0 ;  /* 0x0000000d0c0c7207 */ /* 0x000fc40000000000 */
[----:B------:R-:W-:Y:S02]  /*0e10*/  ISETP.GE.U32.AND P0, PT, R9, R2, PT ;  /* 0x000000020900720c */ /* 0x000fe40003f06070 */
[----:B------:R-:W-:Y:S02]  /*0e20*/  IADD3 R10, P2, PT, R17, 0x1, RZ ;  /* 0x00000001110a7810 */ /* 0x000fe40007f5e0ff */
[----:B------:R-:W-:Y:S02]  /*0e30*/  ISETP.GE.U32.AND.EX P0, PT, R11, R3, PT, P0 ;  /* 0x000000030b00720c */ /* 0x000fe40003f06100 */
[----:B------:R-:W-:Y:S01]  /*0e40*/  ISETP.NE.AND.EX P1, PT, R3, RZ, PT, P1 ;  /* 0x000000ff0300720c */ /* 0x000fe20003f25310 */
[----:B------:R-:W-:Y:S01]  /*0e50*/  IMAD.X R11, RZ, RZ, R12, P2 ;  /* 0x000000ffff0b7224 */ /* 0x000fe200010e060c */
[----:B------:R-:W-:Y:S01]  /*0e60*/  SEL R10, R10, R17, P0 ;  /* 0x000000110a0a7207 */ /* 0x000fe20000000000 */
[----:B------:R-:W-:-:S03]  /*0e70*/  IMAD.MOV.U32 R17, RZ, RZ, 0x0 ;  /* 0x00000000ff117424 */ /* 0x000fc600078e00ff */
[----:B------:R-:W-:Y:S02]  /*0e80*/  SEL R11, R11, R12, P0 ;  /* 0x0000000c0b0b7207 */ /* 0x000fe40000000000 */
[----:B------:R-:W-:Y:S02]  /*0e90*/  SEL R10, R10, 0xffffffff, P1 ;  /* 0xffffffff0a0a7807 */ /* 0x000fe40000800000 */
[----:B------:R-:W-:Y:S01]  /*0ea0*/  SEL R11, R11, 0xffffffff, P1 ;  /* 0xffffffff0b0b7807 */ /* 0x000fe20000800000 */
[----:B------:R-:W-:Y:S06]  /*0eb0*/  RET.REL.NODEC R16 `(_Z16normalize_lowbitPdii) ;  /* 0xfffffff010507950 */ /* 0x000fec0003c3ffff */
.L_x_727:
        /* <DEDUP_REMOVED lines=12> */
.L_x_769:


//--------------------- .text._Z11std_highbitPdPKdiii --------------------------
	.section	.text._Z11std_highbitPdPKdiii,"ax",@progbits
	.align	128
        .global         _Z11std_highbitPdPKdiii
        .type           _Z11std_highbitPdPKdiii,@function
        .size           _Z11std_highbitPdPKdiii,(.L_x_771 - _Z11std_highbitPdPKdiii)
        .other          _Z11std_highbitPdPKdiii,@"STO_CUDA_ENTRY STV_DEFAULT"
_Z11std_highbitPdPKdiii:
.text._Z11std_highbitPdPKdiii:
[----:B------:R-:W-:Y:S08]  /*0000*/  LDC R1, c[0x0][0x37c] ;  /* 0x0000df00ff017b82 */ /* 0x000ff00000000800 */
[----:B------:R-:W0:Y:S01]  /*0010*/  S2UR UR6, SR_CgaCtaId ;  /* 0x00000000000679c3 */ /* 0x000e220000008800 */
[----:B------:R-:W1:Y:S01]  /*0020*/  S2R R4, SR_TID.X ;  /* 0x0000000000047919 */ /* 0x000e620000002100 */
[----:B------:R-:W-:Y:S01]  /*0030*/  UMOV UR4, 0x400 ;  /* 0x0000040000047882 */ /* 0x000fe20000000000 */
[----:B------:R-:W1:Y:S01]  /*0040*/  LDCU UR7, c[0x0][0x360] ;  /* 0x00006c00ff0777ac */ /* 0x000e620008000800 */
[----:B------:R-:W-:Y:S01]  /*0050*/  BSSY.RECONVERGENT B0, `(.L_x_728) ;  /* 0x0000026000007945 */ /* 0x000fe20003800200 */
[----:B------:R-:W1:Y:S01]  /*0060*/  S2R R5, SR_TID.Y ;  /* 0x0000000000057919 */ /* 0x000e620000002200 */
[----:B------:R-:W-:Y:S01]  /*0070*/  UIADD3 UR5, UPT, UPT, UR4, 0x800, URZ ;  /* 0x0000080004057890 */ /* 0x000fe2000fffe0ff */
[----:B------:R-:W2:Y:S01]  /*0080*/  S2R R7, SR_CTAID.X ;  /* 0x0000000000077919 */ /* 0x000ea20000002500 */
[----:B0-----:R-:W-:-:S02]  /*0090*/  ULEA UR4, UR6, UR4, 0x18 ;  /* 0x0000000406047291 */ /* 0x001fc4000f8ec0ff */
[----:B------:R-:W-:Y:S01]  /*00a0*/  ULEA UR5, UR6, UR5, 0x18 ;  /* 0x0000000506057291 */ /* 0x000fe2000f8ec0ff */
[----:B------:R-:W0:Y:S01]  /*00b0*/  LDCU UR6, c[0x0][0x398] ;  /* 0x00007300ff0677ac */ /* 0x000e220008000800 */
[--C-:B-1----:R-:W-:Y:S02]  /*00c0*/  IMAD R3, R5, UR7, R4.reuse ;  /* 0x0000000705037c24 */ /* 0x102fe4000f8e0204 */
[----:B--2---:R-:W-:-:S03]  /*00d0*/  IMAD R4, R7, UR7, R4 ;  /* 0x0000000707047c24 */ /* 0x004fc6000f8e0204 */
[C---:B------:R-:W-:Y:S02]  /*00e0*/  LEA R0, R3.reuse, UR4, 0x3 ;  /* 0x0000000403007c11 */ /* 0x040fe4000f8e18ff */
[----:B------:R-:W-:Y:S02]  /*00f0*/  LEA R2, R3, UR5, 0x3 ;  /* 0x0000000503027c11 */ /* 0x000fe4000f8e18ff */
[----:B------:R-:W1:Y:S01]  /*0100*/  LDCU.64 UR4, c[0x0][0x358] ;  /* 0x00006b00ff0477ac */ /* 0x000e620008000a00 */
[----:B0-----:R-:W-:Y:S01]  /*0110*/  ISETP.GE.AND P0, PT, R4, UR6, PT ;  /* 0x0000000604007c0c */ /* 0x001fe2000bf06270 */
[----:B------:R0:W-:Y:S04]  /*0120*/  STS.64 [R0], RZ ;  /* 0x000000ff00007388 */ /* 0x0001e80000000a00 */
[----:B------:R0:W-:Y:S01]  /*0130*/  STS.64 [R2], RZ ;  /* 0x000000ff02007388 */ /* 0x0001e20000000a00 */
[----:B------:R-:W-:Y:S07]  /*0140*/  BAR.SYNC.DEFER_BLOCKING 0x0 ;  /* 0x0000000000007b1d */ /* 0x000fee0000010000 */
[----:B0-----:R-:W-:Y:S05]  /*0150*/  @P0 BRA `(.L_x_729) ;  /* 0x0000000000540947 */ /* 0x001fea0003800000 */
[----:B------:R0:W2:Y:S01]  /*0160*/  LDS.64 R6, [R0] ;  /* 0x0000000000067984 */ /* 0x0000a20000000a00 */
[----:B------:R-:W3:Y:S01]  /*0170*/  LDC.64 R14, c[0x0][0x390] ;  /* 0x0000e400ff0e7b82 */ /* 0x000ee20000000a00 */
[----:B------:R-:W4:Y:S01]  /*0180*/  LDCU UR6, c[0x0][0x364] ;  /* 0x00006c80ff0677ac */ /* 0x000f220008000800 */
[----:B------:R-:W-:Y:S01]  /*0190*/  BSSY.RECONVERGENT B1, `(.L_x_730) ;  /* 0x000000f000017945 */ /* 0x000fe20003800200 */
[----:B------:R0:W0:Y:S05]  /*01a0*/  LDS.64 R8, [R2] ;  /* 0x0000000002087984 */ /* 0x00002a0000000a00 */
[----:B------:R-:W5:Y:S01]  /*01b0*/  LDC.64 R12, c[0x0][0x388] ;  /* 0x0000e200ff0c7b82 */ /* 0x000f620000000a00 */
[----:B---3--:R-:W-:-:S02]  /*01c0*/  IMAD R11, R15, R14, RZ ;  /* 0x0000000e0f0b7224 */ /* 0x008fc400078e02ff */
[----:B------:R-:W-:Y:S02]  /*01d0*/  IMAD R5, R5, R15, R4 ;  /* 0x0000000f05057224 */ /* 0x000fe400078e0204 */
[----:B-----5:R-:W-:-:S04]  /*01e0*/  IMAD.WIDE R10, R11, 0x8, R12 ;  /* 0x000000080b0a7825 */ /* 0x020fc800078e020c */
[----:B------:R-:W-:-:S04]  /*01f0*/  IMAD.WIDE R12, R5, 0x8, R12 ;  /* 0x00000008050c7825 */ /* 0x000fc800078e020c */
[----:B0-2-4-:R-:W-:-:S07]  /*0200*/  IMAD R5, R15, UR6, RZ ;  /* 0x000000060f057c24 */ /* 0x015fce000f8e02ff */
.L_x_731:
[----:B-1----:R0:W2:Y:S02]  /*0210*/  LDG.E.64 R14, desc[UR4][R12.64] ;  /* 0x000000040c0e7981 */ /* 0x0020a4000c1e1b00 */
[----:B0-----:R-:W-:-:S03]  /*0220*/  IMAD.WIDE R12, R5, 0x8, R12 ;  /* 0x00000008050c7825 */ /* 0x001fc600078e020c */
[----:B------:R-:W-:-:S04]  /*0230*/  ISETP.GE.U32.AND P0, PT, R12, R10, PT ;  /* 0x0000000a0c00720c */ /* 0x000fc80003f06070 */
[----:B------:R-:W-:Y:S01]  /*0240*/  ISETP.GE.U32.AND.EX P0, PT, R13, R11, PT, P0 ;  /* 0x0000000b0d00720c */ /* 0x000fe20003f06100 */
[C---:B--2---:R-:W-:Y:S02]  /*0250*/  DADD R6, R14.reuse, R6 ;  /* 0x000000000e067229 */ /* 0x044fe40000000006 */
[----:B------:R-:W-:-:S10]  /*0260*/  DFMA R8, R14, R14, R8 ;  /* 0x0000000e0e08722b */ /* 0x000fd40000000008 */
[----:B------:R-:W-:Y:S05]  /*0270*/  @!P0 BRA `(.L_x_731) ;  /* 0xfffffffc00e48947 */ /* 0x000fea000383ffff */
[----:B------:R-:W-:Y:S05]  /*0280*/  BSYNC.RECONVERGENT B1 ;  /* 0x0000000000017941 */ /* 0x000fea0003800200 */
.L_x_730:
[----:B------:R0:W-:Y:S04]  /*0290*/  STS.64 [R0], R6 ;  /* 0x0000000600007388 */ /* 0x0001e80000000a00 */
[----:B------:R0:W-:Y:S02]  /*02a0*/  STS.64 [R2], R8 ;  /* 0x0000000802007388 */ /* 0x0001e40000000a00 */
.L_x_729:
[----:B-1----:R-:W-:Y:S05]  /*02b0*/  BSYNC.RECONVERGENT B0 ;  /* 0x0000000000007941 */ /* 0x002fea0003800200 */
.L_x_728:
[----:B------:R-:W-:Y:S01]  /*02c0*/  BAR.SYNC.DEFER_BLOCKING 0x0 ;  /* 0x0000000000007b1d */ /* 0x000fe20000010000 */
[C---:B------:R-:W-:Y:S02]  /*02d0*/  ISETP.GT.U32.AND P1, PT, R3.reuse, 0x7f, PT ;  /* 0x0000007f0300780c */ /* 0x040fe40003f24070 */
[----:B------:R-:W-:-:S11]  /*02e0*/  ISETP.GT.U32.AND P0, PT, R3, 0x3f, PT ;  /* 0x0000003f0300780c */ /* 0x000fd60003f04070 */
[----:B0-----:R-:W-:Y:S04]  /*02f0*/  @!P1 LDS.64 R6, [R0+0x400] ;  /* 0x0004000000069984 */ /* 0x001fe80000000a00 */
[----:B------:R-:W0:Y:S02]  /*0300*/  @!P1 LDS.64 R8, [R0] ;  /* 0x0000000000089984 */ /* 0x000e240000000a00 */
[----:B0-----:R-:W-:-:S07]  /*0310*/  @!P1 DADD R6, R6, R8 ;  /* 0x0000000006069229 */ /* 0x001fce0000000008 */
[----:B------:R-:W-:Y:S04]  /*0320*/  @!P1 STS.64 [R0], R6 ;  /* 0x0000000600009388 */ /* 0x000fe80000000a00 */
[----:B------:R-:W-:Y:S04]  /*0330*/  @!P1 LDS.64 R8, [R2+0x400] ;  /* 0x0004000002089984 */ /* 0x000fe80000000a00 */
[----:B------:R-:W0:Y:S02]  /*0340*/  @!P1 LDS.64 R10, [R2] ;  /* 0x00000000020a9984 */ /* 0x000e240000000a00 */
[----:B0-----:R-:W-:-:S07]  /*0350*/  @!P1 DADD R8, R8, R10 ;  /* 0x0000000008089229 */ /* 0x001fce000000000a */
[----:B------:R-:W-:Y:S01]  /*0360*/  @!P1 STS.64 [R2], R8 ;  /* 0x0000000802009388 */ /* 0x000fe20000000a00 */
[----:B------:R-:W-:Y:S01]  /*0370*/  BAR.SYNC.DEFER_BLOCKING 0x0 ;  /* 0x0000000000007b1d */ /* 0x000fe20000010000 */
[----:B------:R-:W-:-:S05]  /*0380*/  ISETP.GT.U32.AND P1, PT, R3, 0x1f, PT ;  /* 0x0000001f0300780c */ /* 0x000fca0003f24070 */
[----:B------:R-:W-:Y:S04]  /*0390*/  @!P0 LDS.64 R10, [R0+0x200] ;  /* 0x00020000000a8984 */ /* 0x000fe80000000a00 */
[----:B------:R-:W0:Y:S02]  /*03a0*/  @!P0 LDS.64 R12, [R0] ;  /* 0x00000000000c8984 */ /* 0x000e240000000a00 */
[----:B0-----:R-:W-:-:S07]  /*03b0*/  @!P0 DADD R10, R10, R12 ;  /* 0x000000000a0a8229 */ /* 0x001fce000000000c */
[----:B------:R-:W-:Y:S04]  /*03c0*/  @!P0 STS.64 [R0], R10 ;  /* 0x0000000a00008388 */ /* 0x000fe80000000a00 */
[----:B------:R-:W-:Y:S04]  /*03d0*/  @!P0 LDS.64 R6, [R2+0x200] ;  /* 0x0002000002068984 */ /* 0x000fe80000000a00 */
[----:B------:R-:W0:Y:S02]  /*03e0*/  @!P0 LDS.64 R12, [R2] ;  /* 0x00000000020c8984 */ /* 0x000e240000000a00 */
[----:B0-----:R-:W-:-:S07]  /*03f0*/  @!P0 DADD R6, R6, R12 ;  /* 0x0000000006068229 */ /* 0x001fce000000000c */
[----:B------:R0:W-:Y:S01]  /*0400*/  @!P0 STS.64 [R2], R6 ;  /* 0x0000000602008388 */ /* 0x0001e20000000a00 */
[----:B------:R-:W-:Y:S06]  /*0410*/  BAR.SYNC.DEFER_BLOCKING 0x0 ;  /* 0x0000000000007b1d */ /* 0x000fec0000010000 */
[----:B------:R-:W-:Y:S05]  /*0420*/  @P1 EXIT ;  /* 0x000000000000194d */ /* 0x000fea0003800000 */
[----:B0-----:R-:W-:Y:S01]  /*0430*/  LDS.64 R6, [R0+0x100] ;  /* 0x0001000000067984 */ /* 0x001fe20000000a00 */
[----:B------:R-:W-:-:S03]  /*0440*/  ISETP.GT.U32.AND P0, PT, R3, 0xf, PT ;  /* 0x0000000f0300780c */ /* 0x000fc60003f04070 */
[----:B------:R-:W0:Y:S02]  /*0450*/  LDS.64 R8, [R0] ;  /* 0x0000000000087984 */ /* 0x000e240000000a00 */
[----:B0-----:R-:W-:-:S07]  /*0460*/  DADD R6, R6, R8 ;  /* 0x0000000006067229 */ /* 0x001fce0000000008 */
[----:B------:R-:W-:Y:S04]  /*0470*/  STS.64 [R0], R6 ;  /* 0x0000000600007388 */ /* 0x000fe80000000a00 */
[----:B------:R-:W-:Y:S04]  /*0480*/  LDS.64 R8, [R2+0x100] ;  /* 0x0001000002087984 */ /* 0x000fe80000000a00 */
[----:B------:R-:W0:Y:S02]  /*0490*/  LDS.64 R10, [R2] ;  /* 0x00000000020a7984 */ /* 0x000e240000000a00 */
[----:B0-----:R-:W-:-:S07]  /*04a0*/  DADD R8, R8, R10 ;  /* 0x0000000008087229 */ /* 0x001fce000000000a */
[----:B------:R0:W-:Y:S01]  /*04b0*/  STS.64 [R2], R8 ;  /* 0x0000000802007388 */ /* 0x0001e20000000a00 */
[----:B------:R-:W-:Y:S05]  /*04c0*/  @P0 EXIT ;  /* 0x000000000000094d */ /* 0x000fea0003800000 */
[----:B------:R-:W1:Y:S02]  /*04d0*/  LDCU UR6, c[0x0][0x390] ;  /* 0x00007200ff0677ac */ /* 0x000e640008000800 */
[----:B-1----:R-:W1:Y:S08]  /*04e0*/  I2F.F64 R10, UR6 ;  /* 0x00000006000a7d12 */ /* 0x002e700008201c00 */
[----:B-1----:R-:W1:Y:S01]  /*04f0*/  MUFU.RCP64H R13, R11 ;  /* 0x0000000b000d7308 */ /* 0x002e620000001800 */
[----:B------:R-:W-:-:S05]  /*0500*/  VIADD R12, R11, 0x300402 ;  /* 0x003004020b0c7836 */ /* 0x000fca0000000000 */
[----:B------:R-:W-:Y:S01]  /*0510*/  FSETP.GEU.AND P0, PT, |R12|, 5.8789094863358348022e-39, PT ;  /* 0x004004020c00780b */ /* 0x000fe20003f0e200 */
[----:B-1----:R-:W-:-:S08]  /*0520*/  DFMA R14, -R10, R12, 1 ;  /* 0x3ff000000a0e742b */ /* 0x002fd0000000010c */
[----:B------:R-:W-:-:S08]  /*0530*/  DFMA R14, R14, R14, R14 ;  /* 0x0000000e0e0e722b */ /* 0x000fd0000000000e */
[----:B------:R-:W-:-:S08]  /*0540*/  DFMA R14, R12, R14, R12 ;  /* 0x0000000e0c0e722b */ /* 0x000fd0000000000c */
[----:B------:R-:W-:-:S08]  /*0550*/  DFMA R16, -R10, R14, 1 ;  /* 0x3ff000000a10742b */ /* 0x000fd0000000010e */
[----:B------:R-:W-:Y:S01]  /*0560*/  DFMA R14, R14, R16, R14 ;  /* 0x000000100e0e722b */ /* 0x000fe2000000000e */
[----:B------:R-:W-:Y:S10]  /*0570*/  @P0 BRA `(.L_x_732) ;  /* 0x0000000000100947 */ /* 0x000ff40003800000 */
[----:B------:R-:W-:Y:S02]  /*0580*/  LOP3.LUT R3, R11, 0x7fffffff, RZ, 0xc0, !PT ;  /* 0x7fffffff0b037812 */ /* 0x000fe400078ec0ff */
[----:B------:R-:W-:-:S03]  /*0590*/  MOV R12, 0x5c0 ;  /* 0x000005c0000c7802 */ /* 0x000fc60000000f00 */
[----:B------:R-:W-:-:S07]  /*05a0*/  VIADD R16, R3, 0xfff00000 ;  /* 0xfff0000003107836 */ /* 0x000fce0000000000 */
[----:B0-----:R-:W-:Y:S05]  /*05b0*/  CALL.REL.NOINC `($__internal_14_$__cuda_sm20_dblrcp_rn_slowpath_v3) ;  /* 0x0000000000847944 */ /* 0x001fea0003c00000 */
.L_x_732:
[----:B------:R-:W1:Y:S01]  /*05c0*/  LDS.64 R10, [R0+0x80] ;  /* 0x00008000000a7984 */ /* 0x000e620000000a00 */
[----:B------:R-:W-:Y:S01]  /*05d0*/  MOV R16, 0x0 ;  /* 0x0000000000107802 */ /* 0x000fe20000000f00 */
[----:B------:R-:W-:Y:S01]  /*05e0*/  IMAD.MOV.U32 R17, RZ, RZ, 0x3fd80000 ;  /* 0x3fd80000ff117424 */ /* 0x000fe200078e00ff */
[----:B------:R-:W-:Y:S01]  /*05f0*/  BSSY.RECONVERGENT B0, `(.L_x_733) ;  /* 0x0000019000007945 */ /* 0x000fe20003800200 */
[----:B------:R-:W2:Y:S01]  /*0600*/  LDS.64 R12, [R2+0x80] ;  /* 0x00008000020c7984 */ /* 0x000ea20000000a00 */
[----:B-1----:R-:W-:Y:S02]  /*0610*/  DADD R10, R6, R10 ;  /* 0x00000000060a7229 */ /* 0x002fe4000000000a */
[----:B--2---:R-:W-:-:S06]  /*0620*/  DADD R12, R8, R12 ;  /* 0x00000000080c7229 */ /* 0x004fcc000000000c */
[-C--:B------:R-:W-:Y:S02]  /*0630*/  DMUL R10, R10, R14.reuse ;  /* 0x0000000e0a0a7228 */ /* 0x080fe40000000000 */
[----:B------:R-:W-:-:S05]  /*0640*/  DMUL R14, R12, R14 ;  /* 0x0000000e0c0e7228 */ /* 0x000fca0000000000 */
[----:B------:R1:W-:Y:S04]  /*0650*/  STS.64 [R0], R10 ;  /* 0x0000000a00007388 */ /* 0x0003e80000000a00 */
[----:B------:R1:W-:Y:S01]  /*0660*/  STS.64 [R2], R14 ;  /* 0x0000000e02007388 */ /* 0x0003e20000000a00 */
[----:B0-----:R-:W-:-:S06]  /*0670*/  DFMA R8, -R10, R10, R14 ;  /* 0x0000000a0a08722b */ /* 0x001fcc000000010e */
[----:B------:R-:W0:Y:S04]  /*0680*/  MUFU.RSQ64H R7, R9 ;  /* 0x0000000900077308 */ /* 0x000e280000001c00 */
[----:B------:R-:W-:-:S05]  /*0690*/  VIADD R6, R9, 0xfcb00000 ;  /* 0xfcb0000009067836 */ /* 0x000fca0000000000 */
[----:B------:R-:W-:Y:S01]  /*06a0*/  ISETP.GE.U32.AND P0, PT, R6, 0x7ca00000, PT ;  /* 0x7ca000000600780c */ /* 0x000fe20003f06070 */
[----:B0-----:R-:W-:-:S08]  /*06b0*/  DMUL R12, R6, R6 ;  /* 0x00000006060c7228 */ /* 0x001fd00000000000 */
[----:B------:R-:W-:-:S08]  /*06c0*/  DFMA R12, R8, -R12, 1 ;  /* 0x3ff00000080c742b */ /* 0x000fd0000000080c */
[----:B------:R-:W-:Y:S02]  /*06d0*/  DFMA R16, R12, R16, 0.5 ;  /* 0x3fe000000c10742b */ /* 0x000fe40000000010 */
[----:B------:R-:W-:-:S08]  /*06e0*/  DMUL R12, R6, R12 ;  /* 0x0000000c060c7228 */ /* 0x000fd00000000000 */
[----:B------:R-:W-:-:S08]  /*06f0*/  DFMA R20, R16, R12, R6 ;  /* 0x0000000c1014722b */ /* 0x000fd00000000006 */
[----:B------:R-:W-:Y:S02]  /*0700*/  DMUL R12, R8, R20 ;  /* 0x00000014080c7228 */ /* 0x000fe40000000000 */
[----:B------:R-:W-:Y:S02]  /*0710*/  VIADD R19, R21, 0xfff00000 ;  /* 0xfff0000015137836 */ /* 0x000fe40000000000 */
[----:B------:R-:W-:-:S04]  /*0720*/  IMAD.MOV.U32 R18, RZ, RZ, R20 ;  /* 0x000000ffff127224 */ /* 0x000fc800078e0014 */
[----:B------:R-:W-:-:S08]  /*0730*/  DFMA R22, R12, -R12, R8 ;  /* 0x8000000c0c16722b */ /* 0x000fd00000000008 */
[----:B------:R-:W-:Y:S01]  /*0740*/  DFMA R16, R22, R18, R12 ;  /* 0x000000121610722b */ /* 0x000fe2000000000c */
[----:B-1----:R-:W-:Y:S10]  /*0750*/  @!P0 BRA `(.L_x_734) ;  /* 0x0000000000088947 */ /* 0x002ff40003800000 */
[----:B------:R-:W-:-:S07]  /*0760*/  MOV R0, 0x780 ;  /* 0x0000078000007802 */ /* 0x000fce0000000f00 */
[----:B------:R-:W-:Y:S05]  /*0770*/  CALL.REL.NOINC `($__internal_15_$__cuda_sm20_dsqrt_rn_f64_mediumpath_v1) ;  /* 0x0000000000a87944 */ /* 0x000fea0003c00000 */
.L_x_734:
[----:B------:R-:W-:Y:S05]  /*0780*/  BSYNC.RECONVERGENT B0 ;  /* 0x0000000000007941 */ /* 0x000fea0003800200 */
.L_x_733:
[----:B------:R-:W0:Y:S02]  /*0790*/  LDC.64 R2, c[0x0][0x380] ;  /* 0x0000e000ff027b82 */ /* 0x000e240000000a00 */
[----:B0-----:R-:W-:-:S05]  /*07a0*/  IMAD.WIDE R4, R4, 0x8, R2 ;  /* 0x0000000804047825 */ /* 0x001fca00078e0202 */
[----:B------:R-:W-:Y:S01]  /*07b0*/  STG.E.64 desc[UR4][R4.64], R16 ;  /* 0x0000001004007986 */ /* 0x000fe2000c101b04 */
[----:B------:R-:W-:Y:S05]  /*07c0*/  EXIT ;  /* 0x000000000000794d */ /* 0x000fea0003800000 */
        .weak           $__internal_14_$__cuda_sm20_dblrcp_rn_slowpath_v3
        .type           $__internal_14_$__cuda_sm20_dblrcp_rn_slowpath_v3,@function
        .size           $__internal_14_$__cuda_sm20_dblrcp_rn_slowpath_v3,($__internal_15_$__cuda_sm20_dsqrt_rn_f64_mediumpath_v1 - $__internal_14_$__cuda_sm20_dblrcp_rn_slowpath_v3)
$__internal_14_$__cuda_sm20_dblrcp_rn_slowpath_v3:
[----:B------:R-:W-:-:S14]  /*07d0*/  DSETP.GTU.AND P0, PT, |R10|, +INF , PT ;  /* 0x7ff000000a00742a */ /* 0x000fdc0003f0c200 */
[----:B------:R-:W-:Y:S05]  /*07e0*/  @P0 BRA `(.L_x_735) ;  /* 0x00000000007c0947 */ /* 0x000fea0003800000 */
[----:B------:R-:W-:-:S04]  /*07f0*/  LOP3.LUT R3, R11, 0x7fffffff, RZ, 0xc0, !PT ;  /* 0x7fffffff0b037812 */ /* 0x000fc800078ec0ff */
[----:B------:R-:W-:-:S04]  /*0800*/  IADD3 R5, PT, PT, R3, -0x1, RZ ;  /* 0xffffffff03057810 */ /* 0x000fc80007ffe0ff */
[----:B------:R-:W-:-:S13]  /*0810*/  ISETP.GE.U32.AND P0, PT, R5, 0x7fefffff, PT ;  /* 0x7fefffff0500780c */ /* 0x000fda0003f06070 */
[----:B------:R-:W-:Y:S01]  /*0820*/  @P0 LOP3.LUT R15, R11, 0x7ff00000, RZ, 0x3c, !PT ;  /* 0x7ff000000b0f0812 */ /* 0x000fe200078e3cff */
[----:B------:R-:W-:Y:S01]  /*0830*/  @P0 IMAD.MOV.U32 R14, RZ, RZ, RZ ;  /* 0x000000ffff0e0224 */ /* 0x000fe200078e00ff */
        /* <DEDUP_REMOVED lines=16> */
.L_x_737:
[----:B------:R-:W-:Y:S01]  /*0940*/  DMUL R10, R10, 8.11296384146066816958e+31 ;  /* 0x469000000a0a7828 */ /* 0x000fe20000000000 */
[----:B------:R-:W-:-:S05]  /*0950*/  MOV R14, R16 ;  /* 0x00000010000e7202 */ /* 0x000fca0000000f00 */
        /* <DEDUP_REMOVED lines=8> */
.L_x_735:
[----:B------:R-:W-:Y:S01]  /*09e0*/  LOP3.LUT R15, R11, 0x80000, RZ, 0xfc, !PT ;  /* 0x000800000b0f7812 */ /* 0x000fe200078efcff */
[----:B------:R-:W-:-:S07]  /*09f0*/  IMAD.MOV.U32 R14, RZ, RZ, R10 ;  /* 0x000000ffff0e7224 */ /* 0x000fce00078e000a */
.L_x_736:
[----:B------:R-:W-:-:S04]  /*0a00*/  IMAD.MOV.U32 R13, RZ, RZ, 0x0 ;  /* 0x00000000ff0d7424 */ /* 0x000fc800078e00ff */
[----:B------:R-:W-:Y:S05]  /*0a10*/  RET.REL.NODEC R12 `(_Z11std_highbitPdPKdiii) ;  /* 0xfffffff40c787950 */ /* 0x000fea0003c3ffff */
        .weak           $__internal_15_$__cuda_sm20_dsqrt_rn_f64_mediumpath_v1
        .type           $__internal_15_$__cuda_sm20_dsqrt_rn_f64_mediumpath_v1,@function
        .size           $__internal_15_$__cuda_sm20_dsqrt_rn_f64_mediumpath_v1,(.L_x_771 - $__internal_15_$__cuda_sm20_dsqrt_rn_f64_mediumpath_v1)
$__internal_15_$__cuda_sm20_dsqrt_rn_f64_mediumpath_v1:
[----:B------:R-:W-:Y:S01]  /*0a20*/  ISETP.GE.U32.AND P0, PT, R6, -0x3400000, PT ;  /* 0xfcc000000600780c */ /* 0x000fe20003f06070 */
[----:B------:R-:W-:Y:S01]  /*0a30*/  BSSY.RECONVERGENT B1, `(.L_x_738) ;  /* 0x0000028000017945 */ /* 0x000fe20003800200 */
[----:B------:R-:W-:Y:S01]  /*0a40*/  MOV R18, R20 ;  /* 0x0000001400127202 */ /* 0x000fe20000000f00 */
[----:B------:R-:W-:Y:S01]  /*0a50*/  IMAD.MOV.U32 R6, RZ, RZ, R8 ;  /* 0x000000ffff067224 */ /* 0x000fe200078e0008 */
[----:B------:R-:W-:Y:S01]  /*0a60*/  MOV R2, R22 ;  /* 0x0000001600027202 */ /* 0x000fe20000000f00 */
[----:B------:R-:W-:Y:S02]  /*0a70*/  IMAD.MOV.U32 R7, RZ, RZ, R9 ;  /* 0x000000ffff077224 */ /* 0x000fe400078e0009 */
[----:B------:R-:W-:-:S06]  /*0a80*/  IMAD.MOV.U32 R3, RZ, RZ, R23 ;  /* 0x000000ffff037224 */ /* 0x000fcc00078e0017 */
[----:B------:R-:W-:Y:S05]  /*0a90*/  @!P0 BRA `(.L_x_739) ;  /* 0x0000000000208947 */ /* 0x000fea0003800000 */
[----:B------:R-:W-:-:S10]  /*0aa0*/  DFMA.RM R2, R2, R18, R12 ;  /* 0x000000120202722b */ /* 0x000fd4000000400c */
[----:B------:R-:W-:-:S05]  /*0ab0*/  IADD3 R8, P0, PT, R2, 0x1, RZ ;  /* 0x0000000102087810 */ /* 0x000fca0007f1e0ff */
[----:B------:R-:W-:-:S06]  /*0ac0*/  IMAD.X R9, RZ, RZ, R3, P0 ;  /* 0x000000ffff097224 */ /* 0x000fcc00000e0603 */
[----:B------:R-:W-:-:S08]  /*0ad0*/  DFMA.RP R6, -R2, R8, R6 ;  /* 0x000000080206722b */ /* 0x000fd00000008106 */
[----:B------:R-:W-:-:S06]  /*0ae0*/  DSETP.GT.AND P0, PT, R6, RZ, PT ;  /* 0x000000ff0600722a */ /* 0x000fcc0003f04000 */
[----:B------:R-:W-:Y:S02]  /*0af0*/  FSEL R2, R8, R2, P0 ;  /* 0x0000000208027208 */ /* 0x000fe40000000000 */
[----:B------:R-:W-:Y:S01]  /*0b00*/  FSEL R3, R9, R3, P0 ;  /* 0x0000000309037208 */ /* 0x000fe20000000000 */
[----:B------:R-:W-:Y:S06]  /*0b10*/  BRA `(.L_x_740) ;  /* 0x0000000000647947 */ /* 0x000fec0003800000 */
.L_x_739:
[----:B------:R-:W-:-:S14]  /*0b20*/  DSETP.NE.AND P0, PT, R6, RZ, PT ;  /* 0x000000ff0600722a */ /* 0x000fdc0003f05000 */
[----:B------:R-:W-:Y:S05]  /*0b30*/  @!P0 BRA `(.L_x_741) ;  /* 0x0000000000588947 */ /* 0x000fea0003800000 */
[----:B------:R-:W-:-:S13]  /*0b40*/  ISETP.GE.AND P0, PT, R7, RZ, PT ;  /* 0x000000ff0700720c */ /* 0x000fda0003f06270 */
[----:B------:R-:W-:Y:S01]  /*0b50*/  @!P0 MOV R2, 0x0 ;  /* 0x0000000000028802 */ /* 0x000fe20000000f00 */
[----:B------:R-:W-:Y:S01]  /*0b60*/  @!P0 IMAD.MOV.U32 R3, RZ, RZ, -0x80000 ;  /* 0xfff80000ff038424 */ /* 0x000fe200078e00ff */
[----:B------:R-:W-:Y:S06]  /*0b70*/  @!P0 BRA `(.L_x_740) ;  /* 0x00000000004c8947 */ /* 0x000fec0003800000 */
[----:B------:R-:W-:-:S13]  /*0b80*/  ISETP.GT.AND P0, PT, R7, 0x7fefffff, PT ;  /* 0x7fefffff0700780c */ /* 0x000fda0003f04270 */
[----:B------:R-:W-:Y:S05]  /*0b90*/  @P0 BRA `(.L_x_741) ;  /* 0x0000000000400947 */ /* 0x000fea0003800000 */
[----:B------:R-:W-:Y:S01]  /*0ba0*/  DMUL R2, R6, 8.11296384146066816958e+31 ;  /* 0x4690000006027828 */ /* 0x000fe20000000000 */
[----:B------:R-:W-:Y:S01]  /*0bb0*/  MOV R10, 0x0 ;  /* 0x00000000000a7802 */ /* 0x000fe20000000f00 */
[----:B------:R-:W-:Y:S02]  /*0bc0*/  IMAD.MOV.U32 R6, RZ, RZ, RZ ;  /* 0x000000ffff067224 */ /* 0x000fe400078e00ff */
[----:B------:R-:W-:Y:S02]  /*0bd0*/  IMAD.MOV.U32 R11, RZ, RZ, 0x3fd80000 ;  /* 0x3fd80000ff0b7424 */ /* 0x000fe400078e00ff */
[----:B------:R-:W0:Y:S02]  /*0be0*/  MUFU.RSQ64H R7, R3 ;  /* 0x0000000300077308 */ /* 0x000e240000001c00 */
[----:B0-----:R-:W-:-:S08]  /*0bf0*/  DMUL R8, R6, R6 ;  /* 0x0000000606087228 */ /* 0x001fd00000000000 */
[----:B------:R-:W-:-:S08]  /*0c00*/  DFMA R8, R2, -R8, 1 ;  /* 0x3ff000000208742b */ /* 0x000fd00000000808 */
[----:B------:R-:W-:Y:S02]  /*0c10*/  DFMA R10, R8, R10, 0.5 ;  /* 0x3fe00000080a742b */ /* 0x000fe4000000000a */
[----:B------:R-:W-:-:S08]  /*0c20*/  DMUL R8, R6, R8 ;  /* 0x0000000806087228 */ /* 0x000fd00000000000 */
[----:B------:R-:W-:-:S08]  /*0c30*/  DFMA R8, R10, R8, R6 ;  /* 0x000000080a08722b */ /* 0x000fd00000000006 */
[----:B------:R-:W-:Y:S02]  /*0c40*/  DMUL R6, R2, R8 ;  /* 0x0000000802067228 */ /* 0x000fe40000000000 */
[----:B------:R-:W-:-:S06]  /*0c50*/  VIADD R9, R9, 0xfff00000 ;  /* 0xfff0000009097836 */ /* 0x000fcc0000000000 */
[----:B------:R-:W-:-:S08]  /*0c60*/  DFMA R10, R6, -R6, R2 ;  /* 0x80000006060a722b */ /* 0x000fd00000000002 */
[----:B------:R-:W-:-:S10]  /*0c70*/  DFMA R2, R8, R10, R6 ;  /* 0x0000000a0802722b */ /* 0x000fd40000000006 */
[----:B------:R-:W-:Y:S01]  /*0c80*/  IADD3 R3, PT, PT, R3, -0x3500000, RZ ;  /* 0xfcb0000003037810 */ /* 0x000fe20007ffe0ff */
[----:B------:R-:W-:Y:S06]  /*0c90*/  BRA `(.L_x_740) ;  /* 0x0000000000047947 */ /* 0x000fec0003800000 */
.L_x_741:
[----:B------:R-:W-:-:S11]  /*0ca0*/  DADD R2, R6, R6 ;  /* 0x0000000006027229 */ /* 0x000fd60000000006 */
.L_x_740:
[----:B------:R-:W-:Y:S05]  /*0cb0*/  BSYNC.RECONVERGENT B1 ;  /* 0x0000000000017941 */ /* 0x000fea0003800200 */
.L_x_738:
[----:B------:R-:W-:Y:S01]  /*0cc0*/  IMAD.MOV.U32 R16, RZ, RZ, R2 ;  /* 0x000000ffff107224 */ /* 0x000fe200078e0002 */
[----:B------:R-:W-:Y:S01]  /*0cd0*/  MOV R2, R0 ;  /* 0x0000000000027202 */ /* 0x000fe20000000f00 */
[----:B------:R-:W-:Y:S02]  /*0ce0*/  IMAD.MOV.U32 R17, RZ, RZ, R3 ;  /* 0x000000ffff117224 */ /* 0x000fe400078e0003 */
[----:B------:R-:W-:-:S04]  /*0cf0*/  IMAD.MOV.U32 R3, RZ, RZ, 0x0 ;  /* 0x00000000ff037424 */ /* 0x000fc800078e00ff */
[----:B------:R-:W-:Y:S05]  /*0d00*/  RET.REL.NODEC R2 `(_Z11std_highbitPdPKdiii) ;  /* 0xfffffff002bc7950 */ /* 0x000fea0003c3ffff */
.L_x_742:
        /* <DEDUP_REMOVED lines=15> */
.L_x_771:


//--------------------- .text._Z10std_lowbitPdPKdii --------------------------
	.section	.text._Z10std_lowbitPdPKdii,"ax",@progbits
	.align	128
        .global         _Z10std_lowbitPdPKdii
        .type           _Z10std_lowbitPdPKdii,@function
        .size           _Z10std_lowbitPdPKdii,(.L_x_773 - _Z10std_lowbitPdPKdii)
        .other          _Z10std_lowbitPdPKdii,@"STO_CUDA_ENTRY STV_DEFAULT"
_Z10std_lowbitPdPKdii:
.text._Z10std_lowbitPdPKdii:
[----:B------:R-:W-:Y:S01]  /*0000*/  LDC R1, c[0x0][0x37c] ;  /* 0x0000df00ff017b82 */ /* 0x000fe20000000800 */
[----:B------:R-:W0:Y:S07]  /*0010*/  S2R R2, SR_TID.X ;  /* 0x0000000000027919 */ /* 0x000e2e0000002100 */
[----:B------:R-:W1:Y:S01]  /*0020*/  S2UR UR6, SR_CgaCtaId ;  /* 0x00000000000679c3 */ /* 0x000e620000008800 */
[----:B------:R-:W0:Y:S01]  /*0030*/  LDCU UR8, c[0x0][0x390] ;  /* 0x00007200ff0877ac */ /* 0x000e220008000800 */
[----:B------:R-:W-:Y:S01]  /*0040*/  BSSY.RECONVERGENT B0, `(.L_x_743) ;  /* 0x0000024000007945 */ /* 0x000fe20003800200 */
[----:B------:R-:W2:Y:S01]  /*0050*/  S2R R0, SR_CTAID.X ;  /* 0x0000000000007919 */ /* 0x000ea20000002500 */
[----:B------:R-:W-:Y:S01]  /*0060*/  UMOV UR4, 0x400 ;  /* 0x0000040000047882 */ /* 0x000fe20000000000 */
[----:B------:R-:W3:Y:S01]  /*0070*/  LDCU.64 UR10, c[0x0][0x388] ;  /* 0x00007100ff0a77ac */ /* 0x000ee20008000a00 */
[----:B------:R-:W-:-:S02]  /*0080*/  UIADD3 UR5, UPT, UPT, UR4, 0x800, URZ ;  /* 0x0000080004057890 */ /* 0x000fc4000fffe0ff */
[----:B-1----:R-:W-:Y:S02]  /*0090*/  ULEA UR4, UR6, UR4, 0x18 ;  /* 0x0000000406047291 */ /* 0x002fe4000f8ec0ff */
[----:B------:R-:W-:Y:S01]  /*00a0*/  ULEA UR5, UR6, UR5, 0x18 ;  /* 0x0000000506057291 */ /* 0x000fe2000f8ec0ff */
[----:B------:R-:W1:Y:S01]  /*00b0*/  LDCU.64 UR6, c[0x0][0x358] ;  /* 0x00006b00ff0677ac */ /* 0x000e620008000a00 */
[C---:B0-----:R-:W-:Y:S02]  /*00c0*/  ISETP.GE.AND P0, PT, R2.reuse, UR8, PT ;  /* 0x0000000802007c0c */ /* 0x041fe4000bf06270 */
[C---:B------:R-:W-:Y:S02]  /*00d0*/  LEA R3, R2.reuse, UR4, 0x3 ;  /* 0x0000000402037c11 */ /* 0x040fe4000f8e18ff */
[----:B------:R-:W-:-:S03]  /*00e0*/  LEA R4, R2, UR5, 0x3 ;  /* 0x0000000502047c11 */ /* 0x000fc6000f8e18ff */
[----:B------:R0:W-:Y:S04]  /*00f0*/  STS.64 [R3], RZ ;  /* 0x000000ff03007388 */ /* 0x0001e80000000a00 */
[----:B------:R0:W-:Y:S01]  /*0100*/  STS.64 [R4], RZ ;  /* 0x000000ff04007388 */ /* 0x0001e20000000a00 */
[----:B------:R-:W-:Y:S06]  /*0110*/  BAR.SYNC.DEFER_BLOCKING 0x0 ;  /* 0x0000000000007b1d */ /* 0x000fec0000010000 */
[----:B--23--:R-:W-:Y:S05]  /*0120*/  @P0 BRA `(.L_x_744) ;  /* 0x0000000000540947 */ /* 0x00cfea0003800000 */
[----:B------:R2:W3:Y:S01]  /*0130*/  LDS.64 R6, [R3] ;  /* 0x0000000003067984 */ /* 0x0004e20000000a00 */
[----:B------:R-:W4:Y:S01]  /*0140*/  LDC R13, c[0x0][0x360] ;  /* 0x0000d800ff0d7b82 */ /* 0x000f220000000800 */
[----:B------:R-:W5:Y:S01]  /*0150*/  LDCU UR4, c[0x0][0x394] ;  /* 0x00007280ff0477ac */ /* 0x000f620008000800 */
[----:B------:R-:W-:Y:S01]  /*0160*/  BSSY.RECONVERGENT B1, `(.L_x_745) ;  /* 0x000000f000017945 */ /* 0x000fe20003800200 */
[----:B------:R2:W0:Y:S01]  /*0170*/  LDS.64 R8, [R4] ;  /* 0x0000000004087984 */ /* 0x0004220000000a00 */
[----:B------:R-:W-:Y:S02]  /*0180*/  IMAD.MOV.U32 R12, RZ, RZ, R2 ;  /* 0x000000ffff0c7224 */ /* 0x000fe400078e0002 */
[----:B--2--5:R-:W-:-:S07]  /*0190*/  IMAD R5, R0, UR4, RZ ;  /* 0x0000000400057c24 */ /* 0x024fce000f8e02ff */
.L_x_746:
[----:B------:R-:W-:Y:S02]  /*01a0*/  SHF.R.S32.HI R10, RZ, 0x1f, R12 ;  /* 0x0000001fff0a7819 */ /* 0x000fe4000001140c */
[----:B------:R-:W-:-:S04]  /*01b0*/  IADD3 R11, P0, PT, R5, R12, RZ ;  /* 0x0000000c050b7210 */ /* 0x000fc80007f1e0ff */
[----:B------:R-:W-:Y:S02]  /*01c0*/  LEA.HI.X.SX32 R14, R5, R10, 0x1, P0 ;  /* 0x0000000a050e7211 */ /* 0x000fe400000f0eff */
[----:B------:R-:W-:-:S04]  /*01d0*/  LEA R10, P0, R11, UR10, 0x3 ;  /* 0x0000000a0b0a7c11 */ /* 0x000fc8000f8018ff */
[----:B------:R-:W-:-:S06]  /*01e0*/  LEA.HI.X R11, R11, UR11, R14, 0x3, P0 ;  /* 0x0000000b0b0b7c11 */ /* 0x000fcc00080f1c0e */
[----:B-1----:R-:W3:Y:S01]  /*01f0*/  LDG.E.64 R10, desc[UR6][R10.64] ;  /* 0x000000060a0a7981 */ /* 0x002ee2000c1e1b00 */
[----:B----4-:R-:W-:-:S05]  /*0200*/  IMAD.IADD R12, R13, 0x1, R12 ;  /* 0x000000010d0c7824 */ /* 0x010fca00078e020c */
[----:B------:R-:W-:Y:S01]  /*0210*/  ISETP.GE.AND P0, PT, R12, UR8, PT ;  /* 0x000000080c007c0c */ /* 0x000fe2000bf06270 */
[C---:B---3--:R-:W-:Y:S02]  /*0220*/  DADD R6, R10.reuse, R6 ;  /* 0x000000000a067229 */ /* 0x048fe40000000006 */
[----:B0-----:R-:W-:-:S10]  /*0230*/  DFMA R8, R10, R10, R8 ;  /* 0x0000000a0a08722b */ /* 0x001fd40000000008 */
[----:B------:R-:W-:Y:S05]  /*0240*/  @!P0 BRA `(.L_x_746) ;  /* 0xfffffffc00d48947 */ /* 0x000fea000383ffff */
[----:B------:R-:W-:Y:S05]  /*0250*/  BSYNC.RECONVERGENT B1 ;  /* 0x0000000000017941 */ /* 0x000fea0003800200 */
.L_x_745:
[----:B------:R2:W-:Y:S04]  /*0260*/  STS.64 [R3], R6 ;  /* 0x0000000603007388 */ /* 0x0005e80000000a00 */
[----:B------:R2:W-:Y:S02]  /*0270*/  STS.64 [R4], R8 ;  /* 0x0000000804007388 */ /* 0x0005e40000000a00 */
.L_x_744:
[----:B-1----:R-:W-:Y:S05]  /*0280*/  BSYNC.RECONVERGENT B0 ;  /* 0x0000000000007941 */ /* 0x002fea0003800200 */
.L_x_743:
[----:B------:R-:W-:Y:S01]  /*0290*/  BAR.SYNC.DEFER_BLOCKING 0x0 ;  /* 0x0000000000007b1d */ /* 0x000fe20000010000 */
[C---:B------:R-:W-:Y:S02]  /*02a0*/  ISETP.GT.U32.AND P1, PT, R2.reuse, 0x7f, PT ;  /* 0x0000007f0200780c */ /* 0x040fe40003f24070 */
[----:B------:R-:W-:-:S11]  /*02b0*/  ISETP.GT.U32.AND P0, PT, R2, 0x3f, PT ;  /* 0x0000003f0200780c */ /* 0x000fd60003f04070 */
[----:B--2---:R-:W-:Y:S04]  /*02c0*/  @!P1 LDS.64 R6, [R3+0x400] ;  /* 0x0004000003069984 */ /* 0x004fe80000000a00 */
[----:B------:R-:W1:Y:S02]  /*02d0*/  @!P1 LDS.64 R8, [R3] ;  /* 0x0000000003089984 */ /* 0x000e640000000a00 */
[----:B-1----:R-:W-:-:S07]  /*02e0*/  @!P1 DADD R6, R6, R8 ;  /* 0x0000000006069229 */ /* 0x002fce0000000008 */
[----:B------:R-:W-:Y:S04]  /*02f0*/  @!P1 STS.64 [R3], R6 ;  /* 0x0000000603009388 */ /* 0x000fe80000000a00 */
[----:B------:R-:W-:Y:S04]  /*0300*/  @!P1 LDS.64 R8, [R4+0x400] ;  /* 0x0004000004089984 */ /* 0x000fe80000000a00 */
[----:B------:R-:W1:Y:S02]  /*0310*/  @!P1 LDS.64 R10, [R4] ;  /* 0x00000000040a9984 */ /* 0x000e640000000a00 */
[----:B-1----:R-:W-:-:S07]  /*0320*/  @!P1 DADD R8, R8, R10 ;  /* 0x0000000008089229 */ /* 0x002fce000000000a */
[----:B------:R-:W-:Y:S01]  /*0330*/  @!P1 STS.64 [R4], R8 ;  /* 0x0000000804009388 */ /* 0x000fe20000000a00 */
[----:B------:R-:W-:Y:S01]  /*0340*/  BAR.SYNC.DEFER_BLOCKING 0x0 ;  /* 0x0000000000007b1d */ /* 0x000fe20000010000 */
[----:B------:R-:W-:-:S05]  /*0350*/  ISETP.GT.U32.AND P1, PT, R2, 0x1f, PT ;  /* 0x0000001f0200780c */ /* 0x000fca0003f24070 */
[----:B------:R-:W-:Y:S04]  /*0360*/  @!P0 LDS.64 R10, [R3+0x200] ;  /* 0x00020000030a8984 */ /* 0x000fe80000000a00 */
[----:B------:R-:W1:Y:S02]  /*0370*/  @!P0 LDS.64 R12, [R3] ;  /* 0x00000000030c8984 */ /* 0x000e640000000a00 */
[----:B-1----:R-:W-:-:S07]  /*0380*/  @!P0 DADD R10, R10, R12 ;  /* 0x000000000a0a8229 */ /* 0x002fce000000000c */
[----:B------:R-:W-:Y:S04]  /*0390*/  @!P0 STS.64 [R3], R10 ;  /* 0x0000000a03008388 */ /* 0x000fe80000000a00 */
[----:B------:R-:W-:Y:S04]  /*03a0*/  @!P0 LDS.64 R6, [R4+0x200] ;  /* 0x0002000004068984 */ /* 0x000fe80000000a00 */
[----:B------:R-:W1:Y:S02]  /*03b0*/  @!P0 LDS.64 R12, [R4] ;  /* 0x00000000040c8984 */ /* 0x000e640000000a00 */
[----:B-1----:R-:W-:-:S07]  /*03c0*/  @!P0 DADD R6, R6, R12 ;  /* 0x0000000006068229 */ /* 0x002fce000000000c */
[----:B------:R1:W-:Y:S01]  /*03d0*/  @!P0 STS.64 [R4], R6 ;  /* 0x0000000604008388 */ /* 0x0003e20000000a00 */
[----:B------:R-:W-:Y:S06]  /*03e0*/  BAR.SYNC.DEFER_BLOCKING 0x0 ;  /* 0x0000000000007b1d */ /* 0x000fec0000010000 */
[----:B------:R-:W-:Y:S05]  /*03f0*/  @P1 EXIT ;  /* 0x000000000000194d */ /* 0x000fea0003800000 */
[----:B-1----:R-:W-:Y:S01]  /*0400*/  LDS.64 R6, [R3+0x100] ;  /* 0x0001000003067984 */ /* 0x002fe20000000a00 */
[----:B------:R-:W-:-:S03]  /*0410*/  ISETP.GT.U32.AND P0, PT, R2, 0xf, PT ;  /* 0x0000000f0200780c */ /* 0x000fc60003f04070 */
[----:B------:R-:W1:Y:S02]  /*0420*/  LDS.64 R8, [R3] ;  /* 0x0000000003087984 */ /* 0x000e640000000a00 */
[----:B-1----:R-:W-:-:S07]  /*0430*/  DADD R6, R6, R8 ;  /* 0x0000000006067229 */ /* 0x002fce0000000008 */
[----:B------:R-:W-:Y:S04]  /*0440*/  STS.64 [R3], R6 ;  /* 0x0000000603007388 */ /* 0x000fe80000000a00 */
[----:B------:R-:W-:Y:S04]  /*0450*/  LDS.64 R8, [R4+0x100] ;  /* 0x0001000004087984 */ /* 0x000fe80000000a00 */
[----:B------:R-:W1:Y:S02]  /*0460*/  LDS.64 R10, [R4] ;  /* 0x00000000040a7984 */ /* 0x000e640000000a00 */
[----:B-1----:R-:W-:-:S07]  /*0470*/  DADD R8, R8, R10 ;  /* 0x0000000008087229 */ /* 0x002fce000000000a */
[----:B------:R1:W-:Y:S01]  /*0480*/  STS.64 [R4], R8 ;  /* 0x0000000804007388 */ /* 0x0003e20000000a00 */
[----:B------:R-:W-:Y:S05]  /*0490*/  @P0 EXIT ;  /* 0x000000000000094d */ /* 0x000fea0003800000 */
[----:B------:R-:W2:Y:S01]  /*04a0*/  LDS.64 R10, [R3+0x80] ;  /* 0x00008000030a7984 */ /* 0x000ea20000000a00 */
[----:B------:R-:W-:Y:S01]  /*04b0*/  ISETP.GT.U32.AND P0, PT, R2, 0x7, PT ;  /* 0x000000070200780c */ /* 0x000fe20003f04070 */
[----:B--2---:R-:W-:-:S07]  /*04c0*/  DADD R10, R6, R10 ;  /* 0x00000000060a7229 */ /* 0x004fce000000000a */
[----:B------:R-:W-:Y:S04]  /*04d0*/  STS.64 [R3], R10 ;  /* 0x0000000a03007388 */ /* 0x000fe80000000a00 */
[----:B------:R-:W2:Y:S02]  /*04e0*/  LDS.64 R6, [R4+0x80] ;  /* 0x0000800004067984 */ /* 0x000ea40000000a00 */
[----:B--2---:R-:W-:-:S07]  /*04f0*/  DADD R6, R8, R6 ;  /* 0x0000000008067229 */ /* 0x004fce0000000006 */
[----:B------:R2:W-:Y:S01]  /*0500*/  STS.64 [R4], R6 ;  /* 0x0000000604007388 */ /* 0x0005e20000000a00 */
[----:B------:R-:W-:Y:S05]  /*0510*/  @P0 EXIT ;  /* 0x000000000000094d */ /* 0x000fea0003800000 */
[----:B-1----:R-:W1:Y:S01]  /*0520*/  LDS.64 R8, [R3+0x40] ;  /* 0x0000400003087984 */ /* 0x002e620000000a00 */
[----:B------:R-:W-:Y:S01]  /*0530*/  ISETP.GT.U32.AND P0, PT, R2, 0x3, PT ;  /* 0x000000030200780c */ /* 0x000fe20003f04070 */
[----:B-1----:R-:W-:-:S07]  /*0540*/  DADD R8, R10, R8 ;  /* 0x000000000a087229 */ /* 0x002fce0000000008 */
[----:B------:R-:W-:Y:S04]  /*0550*/  STS.64 [R3], R8 ;  /* 0x0000000803007388 */ /* 0x000fe80000000a00 */
[----:B------:R-:W1:Y:S02]  /*0560*/  LDS.64 R10, [R4+0x40] ;  /* 0x00004000040a7984 */ /* 0x000e640000000a00 */
[----:B-1----:R-:W-:-:S07]  /*0570*/  DADD R10, R6, R10 ;  /* 0x00000000060a7229 */ /* 0x002fce000000000a */
[----:B------:R1:W-:Y:S01]  /*0580*/  STS.64 [R4], R10 ;  /* 0x0000000a04007388 */ /* 0x0003e20000000a00 */
[----:B------:R-:W-:Y:S05]  /*0590*/  @P0 EXIT ;  /* 0x000000000000094d */ /* 0x000fea0003800000 */
[----:B--2---:R-:W2:Y:S01]  /*05a0*/  LDS.64 R6, [R3+0x20] ;  /* 0x0000200003067984 */ /* 0x004ea20000000a00 */
        /* <DEDUP_REMOVED lines=8> */
[----:B------:R-:W-:Y:S01]  /*0630*/  ISETP.NE.AND P0, PT, R2, RZ, PT ;  /* 0x000000ff0200720c */ /* 0x000fe20003f05270 */
[----:B-1----:R-:W-:-:S07]  /*0640*/  DADD R10, R6, R10 ;  /* 0x00000000060a7229 */ /* 0x002fce000000000a */
[----:B------:R-:W-:Y:S04]  /*0650*/  STS.64 [R3], R10 ;  /* 0x0000000a03007388 */ /* 0x000fe80000000a00 */
[----:B------:R-:W1:Y:S02]  /*0660*/  LDS.64 R6, [R4+0x10] ;  /* 0x0000100004067984 */ /* 0x000e640000000a00 */
[----:B-1----:R-:W-:-:S07]  /*0670*/  DADD R6, R8, R6 ;  /* 0x0000000008067229 */ /* 0x002fce0000000006 */
[----:B------:R1:W-:Y:S01]  /*0680*/  STS.64 [R4], R6 ;  /* 0x0000000604007388 */ /* 0x0003e20000000a00 */
[----:B------:R-:W-:Y:S05]  /*0690*/  @P0 EXIT ;  /* 0x000000000000094d */ /* 0x000fea0003800000 */
[----:B012---:R-:W0:Y:S08]  /*06a0*/  I2F.F64 R4, UR8 ;  /* 0x0000000800047d12 */ /* 0x007e300008201c00 */
[----:B0-----:R-:W0:Y:S01]  /*06b0*/  MUFU.RCP64H R3, R5 ;  /* 0x0000000500037308 */ /* 0x001e220000001800 */
[----:B------:R-:W-:-:S05]  /*06c0*/  VIADD R2, R5, 0x300402 ;  /* 0x0030040205027836 */ /* 0x000fca0000000000 */
[----:B------:R-:W-:Y:S01]  /*06d0*/  FSETP.GEU.AND P0, PT, |R2|, 5.8789094863358348022e-39, PT ;  /* 0x004004020200780b */ /* 0x000fe20003f0e200 */
[----:B0-----:R-:W-:-:S08]  /*06e0*/  DFMA R6, -R4, R2, 1 ;  /* 0x3ff000000406742b */ /* 0x001fd00000000102 */
[----:B------:R-:W-:-:S08]  /*06f0*/  DFMA R6, R6, R6, R6 ;  /* 0x000000060606722b */ /* 0x000fd00000000006 */
[----:B------:R-:W-:-:S08]  /*0700*/  DFMA R6, R2, R6, R2 ;  /* 0x000000060206722b */ /* 0x000fd00000000002 */
[----:B------:R-:W-:-:S08]  /*0710*/  DFMA R8, -R4, R6, 1 ;  /* 0x3ff000000408742b */ /* 0x000fd00000000106 */
[----:B------:R-:W-:Y:S01]  /*0720*/  DFMA R6, R6, R8, R6 ;  /* 0x000000080606722b */ /* 0x000fe20000000006 */
[----:B------:R-:W-:Y:S10]  /*0730*/  @P0 BRA `(.L_x_747) ;  /* 0x0000000000100947 */ /* 0x000ff40003800000 */
[----:B------:R-:W-:-:S05]  /*0740*/  LOP3.LUT R2, R5, 0x7fffffff, RZ, 0xc0, !PT ;  /* 0x7fffffff05027812 */ /* 0x000fca00078ec0ff */
[----:B------:R-:W-:Y:S01]  /*0750*/  VIADD R8, R2, 0xfff00000 ;  /* 0xfff0000002087836 */ /* 0x000fe20000000000 */
[----:B------:R-:W-:-:S07]  /*0760*/  MOV R2, 0x780 ;  /* 0x0000078000027802 */ /* 0x000fce0000000f00 */
[----:B------:R-:W-:Y:S05]  /*0770*/  CALL.REL.NOINC `($__internal_16_$__cuda_sm20_dblrcp_rn_slowpath_v3) ;  /* 0x0000000000887944 */ /* 0x000fea0003c00000 */
.L_x_747:
[----:B------:R-:W0:Y:S01]  /*0780*/  S2UR UR5, SR_CgaCtaId ;  /* 0x00000000000579c3 */ /* 0x000e220000008800 */
[----:B------:R-:W-:Y:S02]  /*0790*/  UMOV UR4, 0x400 ;  /* 0x0000040000047882 */ /* 0x000fe40000000000 */
[----:B0-----:R-:W-:-:S09]  /*07a0*/  ULEA UR4, UR5, UR4, 0x18 ;  /* 0x0000000405047291 */ /* 0x001fd2000f8ec0ff */
[----:B------:R-:W0:Y:S04]  /*07b0*/  LDS.128 R8, [UR4] ;  /* 0x00000004ff087984 */ /* 0x000e280008000c00 */
[----:B------:R-:W1:Y:S01]  /*07c0*/  LDS.128 R12, [UR4+0x800] ;  /* 0x00080004ff0c7984 */ /* 0x000e620008000c00 */
[----:B0-----:R-:W-:Y:S02]  /*07d0*/  DADD R2, R10, R8 ;  /* 0x000000000a027229 */ /* 0x001fe40000000008 */
[----:B-1----:R-:W-:Y:S01]  /*07e0*/  DADD R4, R14, R12 ;  /* 0x000000000e047229 */ /* 0x002fe2000000000c */
[----:B------:R-:W-:-:S05]  /*07f0*/  IMAD.MOV.U32 R12, RZ, RZ, 0x0 ;  /* 0x00000000ff0c7424 */ /* 0x000fca00078e00ff */
[-C--:B------:R-:W-:Y:S01]  /*0800*/  DMUL R2, R2, R6.reuse ;  /* 0x0000000602027228 */ /* 0x080fe20000000000 */
[----:B------:R-:W-:Y:S01]  /*0810*/  IMAD.MOV.U32 R13, RZ, RZ, 0x3fd80000 ;  /* 0x3fd80000ff0d7424 */ /* 0x000fe200078e00ff */
[----:B------:R-:W-:-:S05]  /*0820*/  DMUL R8, R4, R6 ;  /* 0x0000000604087228 */ /* 0x000fca0000000000 */
[----:B------:R0:W-:Y:S04]  /*0830*/  STS.64 [UR4], R2 ;  /* 0x00000002ff007988 */ /* 0x0001e80008000a04 */
[----:B------:R0:W-:Y:S01]  /*0840*/  STS.64 [UR4+0x800], R8 ;  /* 0x00080008ff007988 */ /* 0x0001e20008000a04 */
[----:B------:R-:W-:-:S06]  /*0850*/  DFMA R6, -R2, R2, R8 ;  /* 0x000000020206722b */ /* 0x000fcc0000000108 */
[----:B------:R-:W1:Y:S04]  /*0860*/  MUFU.RSQ64H R5, R7 ;  /* 0x0000000700057308 */ /* 0x000e680000001c00 */
[----:B------:R-:W-:-:S05]  /*0870*/  VIADD R4, R7, 0xfcb00000 ;  /* 0xfcb0000007047836 */ /* 0x000fca0000000000 */
[----:B------:R-:W-:Y:S01]  /*0880*/  ISETP.GE.U32.AND P0, PT, R4, 0x7ca00000, PT ;  /* 0x7ca000000400780c */ /* 0x000fe20003f06070 */
[----:B-1----:R-:W-:-:S08]  /*0890*/  DMUL R10, R4, R4 ;  /* 0x00000004040a7228 */ /* 0x002fd00000000000 */
        /* <DEDUP_REMOVED lines=9> */
[----:B0-----:R-:W-:Y:S10]  /*0930*/  @!P0 BRA `(.L_x_748) ;  /* 0x0000000000088947 */ /* 0x001ff40003800000 */
[----:B------:R-:W-:-:S07]  /*0940*/  MOV R2, 0x960 ;  /* 0x0000096000027802 */ /* 0x000fce0000000f00 */
[----:B------:R-:W-:Y:S05]  /*0950*/  CALL.REL.NOINC `($__internal_17_$__cuda_sm20_dsqrt_rn_f64_mediumpath_v1) ;  /* 0x0000000000a47944 */ /* 0x000fea0003c00000 */
.L_x_748:
[----:B------:R-:W0:Y:S02]  /*0960*/  LDC.64 R2, c[0x0][0x380] ;  /* 0x0000e000ff027b82 */ /* 0x000e240000000a00 */
[----:B0-----:R-:W-:-:S05]  /*0970*/  IMAD.WIDE.U32 R2, R0, 0x8, R2 ;  /* 0x0000000800027825 */ /* 0x001fca00078e0002 */
[----:B------:R-:W-:Y:S01]  /*0980*/  STG.E.64 desc[UR6][R2.64], R10 ;  /* 0x0000000a02007986 */ /* 0x000fe2000c101b06 */
[----:B------:R-:W-:Y:S05]  /*0990*/  EXIT ;  /* 0x000000000000794d */ /* 0x000fea0003800000 */
        .weak           $__internal_16_$__cuda_sm20_dblrcp_rn_slowpath_v3
        .type           $__internal_16_$__cuda_sm20_dblrcp_rn_slowpath_v3,@function
        .size           $__internal_16_$__cuda_sm20_dblrcp_rn_slowpath_v3,($__internal_17_$__cuda_sm20_dsqrt_rn_f64_mediumpath_v1 - $__internal_16_$__cuda_sm20_dblrcp_rn_slowpath_v3)
$__internal_16_$__cuda_sm20_dblrcp_rn_slowpath_v3:
[----:B------:R-:W-:-:S14]  /*09a0*/  DSETP.GTU.AND P0, PT, |R4|, +INF , PT ;  /* 0x7ff000000400742a */ /* 0x000fdc0003f0c200 */
        /* <DEDUP_REMOVED lines=22> */
.L_x_751:
        /* <DEDUP_REMOVED lines=10> */
.L_x_749:
[----:B------:R-:W-:Y:S01]  /*0bb0*/  LOP3.LUT R7, R5, 0x80000, RZ, 0xfc, !PT ;  /* 0x0008000005077812 */ /* 0x000fe200078efcff */
[----:B------:R-:W-:-:S07]  /*0bc0*/  IMAD.MOV.U32 R6, RZ, RZ, R4 ;  /* 0x000000ffff067224 */ /* 0x000fce00078e0004 */
.L_x_750:
[----:B------:R-:W-:-:S04]  /*0bd0*/  IMAD.MOV.U32 R3, RZ, RZ, 0x0 ;  /* 0x00000000ff037424 */ /* 0x000fc800078e00ff */
[----:B------:R-:W-:Y:S05]  /*0be0*/  RET.REL.NODEC R2 `(_Z10std_lowbitPdPKdii) ;  /* 0xfffffff402047950 */ /* 0x000fea0003c3ffff */
        .weak           $__internal_17_$__cuda_sm20_dsqrt_rn_f64_mediumpath_v1
        .type           $__internal_17_$__cuda_sm20_dsqrt_rn_f64_mediumpath_v1,@function
        .size           $__internal_17_$__cuda_sm20_dsqrt_rn_f64_mediumpath_v1,(.L_x_773 - $__internal_17_$__cuda_sm20_dsqrt_rn_f64_mediumpath_v1)
$__internal_17_$__cuda_sm20_dsqrt_rn_f64_mediumpath_v1:
[----:B------:R-:W-:Y:S01]  /*0bf0*/  ISETP.GE.U32.AND P0, PT, R4, -0x3400000, PT ;  /* 0xfcc000000400780c */ /* 0x000fe20003f06070 */
[----:B------:R-:W-:Y:S02]  /*0c00*/  IMAD.MOV.U32 R12, RZ, RZ, R14 ;  /* 0x000000ffff0c7224 */ /* 0x000fe400078e000e */
[----:B------:R-:W-:Y:S02]  /*0c10*/  IMAD.MOV.U32 R4, RZ, RZ, R18 ;  /* 0x000000ffff047224 */ /* 0x000fe400078e0012 */
[----:B------:R-:W-:-:S08]  /*0c20*/  IMAD.MOV.U32 R5, RZ, RZ, R19 ;  /* 0x000000ffff057224 */ /* 0x000fd000078e0013 */
        /* <DEDUP_REMOVED lines=9> */
.L_x_752:
[----:B------:R-:W-:-:S14]  /*0cc0*/  DSETP.NE.AND P0, PT, R6, RZ, PT ;  /* 0x000000ff0600722a */ /* 0x000fdc0003f05000 */
[----:B------:R-:W-:Y:S05]  /*0cd0*/  @!P0 BRA `(.L_x_754) ;  /* 0x0000000000588947 */ /* 0x000fea0003800000 */
[----:B------:R-:W-:-:S13]  /*0ce0*/  ISETP.GE.AND P0, PT, R7, RZ, PT ;  /* 0x000000ff0700720c */ /* 0x000fda0003f06270 */
[----:B------:R-:W-:Y:S02]  /*0cf0*/  @!P0 IMAD.MOV.U32 R4, RZ, RZ, 0x0 ;  /* 0x00000000ff048424 */ /* 0x000fe400078e00ff */
[----:B------:R-:W-:Y:S01]  /*0d00*/  @!P0 IMAD.MOV.U32 R5, RZ, RZ, -0x80000 ;  /* 0xfff80000ff058424 */ /* 0x000fe200078e00ff */
[----:B------:R-:W-:Y:S06]  /*0d10*/  @!P0 BRA `(.L_x_753) ;  /* 0x00000000004c8947 */ /* 0x000fec0003800000 */
[----:B------:R-:W-:-:S13]  /*0d20*/  ISETP.GT.AND P0, PT, R7, 0x7fefffff, PT ;  /* 0x7fefffff0700780c */ /* 0x000fda0003f04270 */
[----:B------:R-:W-:Y:S05]  /*0d30*/  @P0 BRA `(.L_x_754) ;  /* 0x0000000000400947 */ /* 0x000fea0003800000 */
[----:B------:R-:W-:Y:S01]  /*0d40*/  DMUL R4, R6, 8.11296384146066816958e+31 ;  /* 0x4690000006047828 */ /* 0x000fe20000000000 */
[----:B------:R-:W-:Y:S02]  /*0d50*/  IMAD.MOV.U32 R10, RZ, RZ, 0x0 ;  /* 0x00000000ff0a7424 */ /* 0x000fe400078e00ff */
[----:B------:R-:W-:Y:S02]  /*0d60*/  IMAD.MOV.U32 R6, RZ, RZ, RZ ;  /* 0x000000ffff067224 */ /* 0x000fe400078e00ff */
[----:B------:R-:W-:Y:S01]  /*0d70*/  IMAD.MOV.U32 R11, RZ, RZ, 0x3fd80000 ;  /* 0x3fd80000ff0b7424 */ /* 0x000fe200078e00ff */
[----:B------:R-:W0:Y:S03]  /*0d80*/  MUFU.RSQ64H R7, R5 ;  /* 0x0000000500077308 */ /* 0x000e260000001c00 */
        /* <DEDUP_REMOVED lines=9> */
[----:B------:R-:W-:Y:S01]  /*0e20*/  VIADD R5, R5, 0xfcb00000 ;  /* 0xfcb0000005057836 */ /* 0x000fe20000000000 */
[----:B------:R-:W-:Y:S06]  /*0e30*/  BRA `(.L_x_753) ;  /* 0x0000000000047947 */ /* 0x000fec0003800000 */
.L_x_754:
[----:B------:R-:W-:-:S11]  /*0e40*/  DADD R4, R6, R6 ;  /* 0x0000000006047229 */ /* 0x000fd60000000006 */
.L_x_753:
[----:B------:R-:W-:Y:S02]  /*0e50*/  IMAD.MOV.U32 R3, RZ, RZ, 0x0 ;  /* 0x00000000ff037424 */ /* 0x000fe400078e00ff */
[----:B------:R-:W-:Y:S02]  /*0e60*/  IMAD.MOV.U32 R10, RZ, RZ, R4 ;  /* 0x000000ffff0a7224 */ /* 0x000fe400078e0004 */
[----:B------:R-:W-:Y:S01]  /*0e70*/  IMAD.MOV.U32 R11, RZ, RZ, R5 ;  /* 0x000000ffff0b7224 */ /* 0x000fe200078e0005 */
[----:B------:R-:W-:Y:S06]  /*0e80*/  RET.REL.NODEC R2 `(_Z10std_lowbitPdPKdii) ;  /* 0xfffffff0025c7950 */ /* 0x000fec0003c3ffff */
.L_x_755:
        /* <DEDUP_REMOVED lines=15> */
.L_x_773:


//--------------------- .nv.shared.reserved.0     --------------------------
	.section	.nv.shared.reserved.0,"aw",@nobits
	.weak		__nv_reservedSMEM_offset_0_alias
	.size		__nv_reservedSMEM_offset_0_alias, 0, 64
	.other		__nv_reservedSMEM_offset_0_alias,@"STO_CUDA_RESERVED_SHARED STV_DEFAULT"
__nv_reservedSMEM_offset_0_alias:
	.zero		0
	.zero		64


//--------------------- .nv.shared._Z16update_imf_trendPdS_PKdS1_iiiii --------------------------
	.section	.nv.shared._Z16update_imf_trendPdS_PKdS1_iiiii,"aw",@nobits
	.sectionflags	@""
	.align	8
.nv.shared._Z16update_imf_trendPdS_PKdS1_iiiii:
	.zero		5120


//--------------------- .nv.shared._Z10update_imfPdS_PKdiiiii --------------------------
	.section	.nv.shared._Z10update_imfPdS_PKdiiiii,"aw",@nobits
	.sectionflags	@""
	.align	8
.nv.shared._Z10update_imfPdS_PKdiiiii:
	.zero		3072


//--------------------- .nv.shared._Z23update_imf_trend_lowbitPdS_PKdS1_iiiii --------------------------
	.section	.nv.shared._Z23update_imf_trend_lowbitPdS_PKdS1_iiiii,"aw",@nobits
	.sectionflags	@""
	.align	8
.nv.shared._Z23update_imf_trend_lowbitPdS_PKdS1_iiiii:
	.zero		5120


//--------------------- .nv.shared._Z17update_imf_lowbitPdS_PKdiiiii --------------------------
	.section	.nv.shared._Z17update_imf_lowbitPdS_PKdiiiii,"aw",@nobits
	.sectionflags	@""
	.align	8
.nv.shared._Z17update_imf_lowbitPdS_PKdiiiii:
	.zero		3072


//--------------------- .nv.shared._Z13spline_interpPdPKdS1_S1_S1_PKiS3_iii --------------------------
	.section	.nv.shared._Z13spline_interpPdPKdS1_S1_S1_PKiS3_iii,"aw",@nobits
	.sectionflags	@""
	.align	8
.nv.shared._Z13spline_interpPdPKdS1_S1_S1_PKiS3_iii:
	.zero		2048


//--------------------- .nv.shared._Z19spline_interp_uplowPdS_PKdS1_S1_S1_S1_PKiS3_iii --------------------------
	.section	.nv.shared._Z19spline_interp_uplowPdS_PKdS1_S1_S1_S1_PKiS3_iii,"aw",@nobits
	.sectionflags	@""
	.align	8
.nv.shared._Z19spline_interp_uplowPdS_PKdS1_S1_S1_S1_PKiS3_iii:
	.zero		2048


//--------------------- .nv.shared._Z15spline_interp_0PdPKdS1_S1_S1_S1_PKiS3_iii --------------------------
	.section	.nv.shared._Z15spline_interp_0PdPKdS1_S1_S1_S1_PKiS3_iii,"aw",@nobits
	.sectionflags	@""
	.align	8
.nv.shared._Z15spline_interp_0PdPKdS1_S1_S1_S1_PKiS3_iii:
	.zero		2048


//--------------------- .nv.shared._Z8backwardPdS_S_S_PKiS1_ii --------------------------
	.section	.nv.shared._Z8backwardPdS_S_S_PKiS1_ii,"aw",@nobits
	.sectionflags	@""
	.align	4
.nv.shared._Z8backwardPdS_S_S_PKiS1_ii:
	.zero		2048


//--------------------- .nv.shared._Z15extreme_forwardPdS_S_S_S_S_PiS0_S0_S0_PKdiii --------------------------
	.section	.nv.shared._Z15extreme_forwardPdS_S_S_S_S_PiS0_S0_S0_PKdiii,"aw",@nobits
	.sectionflags	@""
	.align	8
.nv.shared._Z15extreme_forwardPdS_S_S_S_S_PiS0_S0_S0_PKdiii:
	.zero		5632


//--------------------- .nv.shared._Z18ensemble_expansionPdPKdS1_ii --------------------------
	.section	.nv.shared._Z18ensemble_expansionPdPKdS1_ii,"aw",@nobits
	.sectionflags	@""
	.align	8
.nv.shared._Z18ensemble_expansionPdPKdS1_ii:
	.zero		1280


//--------------------- .nv.shared._Z25ensemble_expansion_lowbitPdPKdS1_ii --------------------------
	.section	.nv.shared._Z25ensemble_expansion_lowbitPdPKdS1_ii,"aw",@nobits
	.sectionflags	@""
	.align	8
.nv.shared._Z25ensemble_expansion_lowbitPdPKdS1_ii:
	.zero		1280


//--------------------- .nv.shared._Z11std_highbitPdPKdiii --------------------------
	.section	.nv.shared._Z11std_highbitPdPKdiii,"aw",@nobits
	.sectionflags	@""
	.align	8
.nv.shared._Z11std_highbitPdPKdiii:
	.zero		5120


//--------------------- .nv.shared._Z10std_lowbitPdPKdii --------------------------
	.section	.nv.shared._Z10std_lowbitPdPKdii,"aw",@nobits
	.sectionflags	@""
	.align	8
.nv.shared._Z10std_lowbitPdPKdii:
	.zero		5120


//--------------------- .nv.constant0._Z9update_x0PdPKdiii --------------------------
	.section	.nv.constant0._Z9update_x0PdPKdiii,"a",@progbits
	.sectionflags	@""
	.align	4
.nv.constant0._Z9update_x0PdPKdiii:
	.zero		924


//--------------------- .nv.constant0._Z16update_imf_trendPdS_PKdS1_iiiii --------------------------
	.section	.nv.constant0._Z16update_imf_trendPdS_PKdS1_iiiii,"a",@progbits
	.sectionflags	@""
	.align	4
.nv.constant0._Z16update_imf_trendPdS_PKdS1_iiiii:
	.zero		948


//--------------------- .nv.constant0._Z10update_imfPdS_PKdiiiii --------------------------
	.section	.nv.constant0._Z10update_imfPdS_PKdiiiii,"a",@progbits
	.sectionflags	@""
	.align	4
.nv.constant0._Z10update_imfPdS_PKdiiiii:
	.zero		940


//--------------------- .nv.constant0._Z23update_imf_trend_lowbitPdS_PKdS1_iiiii --------------------------
	.section	.nv.constant0._Z23update_imf_trend_lowbitPdS_PKdS1_iiiii,"a",@progbits
	.sectionflags	@""
	.align	4
.nv.constant0._Z23update_imf_trend_lowbitPdS_PKdS1_iiiii:
	.zero		948


//--------------------- .nv.constant0._Z17update_imf_lowbitPdS_PKdiiiii --------------------------
	.section	.nv.constant0._Z17update_imf_lowbitPdS_PKdiiiii,"a",@progbits
	.sectionflags	@""
	.align	4
.nv.constant0._Z17update_imf_lowbitPdS_PKdiiiii:
	.zero		940


//--------------------- .nv.constant0._Z13spline_interpPdPKdS1_S1_S1_PKiS3_iii --------------------------
	.section	.nv.constant0._Z13spline_interpPdPKdS1_S1_S1_PKiS3_iii,"a",@progbits
	.sectionflags	@""
	.align	4
.nv.constant0._Z13spline_interpPdPKdS1_S1_S1_PKiS3_iii:
	.zero		964


//--------------------- .nv.constant0._Z19spline_interp_uplowPdS_PKdS1_S1_S1_S1_PKiS3_iii --------------------------
	.section	.nv.constant0._Z19spline_interp_uplowPdS_PKdS1_S1_S1_S1_PKiS3_iii,"a",@progbits
	.sectionflags	@""
	.align	4
.nv.constant0._Z19spline_interp_uplowPdS_PKdS1_S1_S1_S1_PKiS3_iii:
	.zero		980


//--------------------- .nv.constant0._Z15spline_interp_0PdPKdS1_S1_S1_S1_PKiS3_iii --------------------------
	.section	.nv.constant0._Z15spline_interp_0PdPKdS1_S1_S1_S1_PKiS3_iii,"a",@progbits
	.sectionflags	@""
	.align	4
.nv.constant0._Z15spline_interp_0PdPKdS1_S1_S1_S1_PKiS3_iii:
	.zero		972


//--------------------- .nv.constant0._Z8backwardPdS_S_S_PKiS1_ii --------------------------
	.section	.nv.constant0._Z8backwardPdS_S_S_PKiS1_ii,"a",@progbits
	.sectionflags	@""
	.align	4
.nv.constant0._Z8backwardPdS_S_S_PKiS1_ii:
	.zero		952


//--------------------- .nv.constant0._Z15extreme_forwardPdS_S_S_S_S_PiS0_S0_S0_PKdiii --------------------------
	.section	.nv.constant0._Z15extreme_forwardPdS_S_S_S_S_PiS0_S0_S0_PKdiii,"a",@progbits
	.sectionflags	@""
	.align	4
.nv.constant0._Z15extreme_forwardPdS_S_S_S_S_PiS0_S0_S0_PKdiii:
	.zero		996


//--------------------- .nv.constant0._Z7forwardPdS_S_S_S_S_PiS0_S0_S0_ii --------------------------
	.section	.nv.constant0._Z7forwardPdS_S_S_S_S_PiS0_S0_S0_ii,"a",@progbits
	.sectionflags	@""
	.align	4
.nv.constant0._Z7forwardPdS_S_S_S_S_PiS0_S0_S0_ii:
	.zero		984


//--------------------- .nv.constant0._Z11extreme_ampPdS_PiS0_S0_S0_PKdiii --------------------------
	.section	.nv.constant0._Z11extreme_ampPdS_PiS0_S0_S0_PKdiii,"a",@progbits
	.sectionflags	@""
	.align	4
.nv.constant0._Z11extreme_ampPdS_PiS0_S0_S0_PKdiii:
	.zero		964


//--------------------- .nv.constant0._Z8criticalPdS_PiPKdiii --------------------------
	.section	.nv.constant0._Z8criticalPdS_PiPKdiii,"a",@progbits
	.sectionflags	@""
	.align	4
.nv.constant0._Z8criticalPdS_PiPKdiii:
	.zero		940


//--------------------- .nv.constant0._Z9zerocrossPdS_PiPKdiii --------------------------
	.section	.nv.constant0._Z9zerocrossPdS_PiPKdiii,"a",@progbits
	.sectionflags	@""
	.align	4
.nv.constant0._Z9zerocrossPdS_PiPKdiii:
	.zero		940


//--------------------- .nv.constant0._Z7extremePdS_PiS0_S0_S0_PKdiii --------------------------
	.section	.nv.constant0._Z7extremePdS_PiS0_S0_S0_PKdiii,"a",@progbits
	.sectionflags	@""
	.align	4
.nv.constant0._Z7extremePdS_PiS0_S0_S0_PKdiii:
	.zero		964


//--------------------- .nv.constant0._Z18ensemble_expansionPdPKdS1_ii --------------------------
	.section	.nv.constant0._Z18ensemble_expansionPdPKdS1_ii,"a",@progbits
	.sectionflags	@""
	.align	4
.nv.constant0._Z18ensemble_expansionPdPKdS1_ii:
	.zero		928


//--------------------- .nv.constant0._Z25ensemble_expansion_lowbitPdPKdS1_ii --------------------------
	.section	.nv.constant0._Z25ensemble_expansion_lowbitPdPKdS1_ii,"a",@progbits
	.sectionflags	@""
	.align	4
.nv.constant0._Z25ensemble_expansion_lowbitPdPKdS1_ii:
	.zero		928


//--------------------- .nv.constant0._Z9normalizePdiii --------------------------
	.section	.nv.constant0._Z9normalizePdiii,"a",@progbits
	.sectionflags	@""
	.align	4
.nv.constant0._Z9normalizePdiii:
	.zero		916


//--------------------- .nv.constant0._Z16normalize_lowbitPdii --------------------------
	.section	.nv.constant0._Z16normalize_lowbitPdii,"a",@progbits
	.sectionflags	@""
	.align	4
.nv.constant0._Z16normalize_lowbitPdii:
	.zero		912


//--------------------- .nv.constant0._Z11std_highbitPdPKdiii --------------------------
	.section	.nv.constant0._Z11std_highbitPdPKdiii,"a",@progbits
	.sectionflags	@""
	.align	4
.nv.constant0._Z11std_highbitPdPKdiii:
	.zero		924


//--------------------- .nv.constant0._Z10std_lowbitPdPKdii --------------------------
	.section	.nv.constant0._Z10std_lowbitPdPKdii,"a",@progbits
	.sectionflags	@""
	.align	4
.nv.constant0._Z10std_lowbitPdPKdii:
	.zero		920


//--------------------- SYMBOLS --------------------------

	.type		.nv.reservedSmem.offset0,@object
	.size		.nv.reservedSmem.offset0,0x4
	.type		.nv.reservedSmem.cap,@object
	.size		.nv.reservedSmem.cap,0x4
